	.target	sm_80

	.elftype	@"ET_EXEC"


//--------------------- .note.nv.tkinfo           --------------------------
	.section	.note.nv.tkinfo,"",@"SHT_NOTE"
	.sectionflags	@"SHF_NOTE_NV_TKINFO"
	.tkinfo
        /*0018*/ 	.word	0x00000002
        /*0030*/ 	.string	""
        /*0030*/ 	.string	"ptxas"
        /*0030*/ 	.string	"Cuda compilation tools, release 13.0, V13.0.88"
        /*0030*/ 	.string	"Build cuda_13.0.r13.0/compiler.36424714_0"
        /*0030*/ 	.string	"-arch sm_80 -m 64 "



//--------------------- .note.nv.cuinfo           --------------------------
	.section	.note.nv.cuinfo,"",@"SHT_NOTE"
	.sectionflags	@"SHF_NOTE_NV_CUINFO"
        /*0018*/ 	.short	0x0002
        /*001a*/ 	.short	0x0050
        /*001c*/ 	.short	0x0082
	.zero		2


//--------------------- .nv.info                  --------------------------
	.section	.nv.info,"",@"SHT_CUDA_INFO"
	.align	4


	//----- nvinfo : EIATTR_REGCOUNT
	.align		4
        /*0000*/ 	.byte	0x04, 0x2f
        /*0002*/ 	.short	(.L_39 - .L_38)
	.align		4
.L_38:
        /*0004*/ 	.word	index@(_ZN2at6native29vectorized_elementwise_kernelILi8EZZZNS0_17angle_kernel_cudaERNS_18TensorIteratorBaseEENKUlvE0_clEvENKUlvE_clEvEUldE_St5arrayIPcLm2EEEEviT0_T1_)
        /*0008*/ 	.word	0x00000004


	//----- nvinfo : EIATTR_FRAME_SIZE
	.align		4
.L_39:
        /*000c*/ 	.byte	0x04, 0x11
        /*000e*/ 	.short	(.L_41 - .L_40)
	.align		4
.L_40:
        /*0010*/ 	.word	index@(_ZN2at6native29vectorized_elementwise_kernelILi8EZZZNS0_17angle_kernel_cudaERNS_18TensorIteratorBaseEENKUlvE0_clEvENKUlvE_clEvEUldE_St5arrayIPcLm2EEEEviT0_T1_)
        /*0014*/ 	.word	0x00000000


	//----- nvinfo : EIATTR_REGCOUNT
	.align		4
.L_41:
        /*0018*/ 	.byte	0x04, 0x2f
        /*001a*/ 	.short	(.L_43 - .L_42)
	.align		4
.L_42:
        /*001c*/ 	.word	index@(_ZN2at6native29vectorized_elementwise_kernelILi4EZZZNS0_17angle_kernel_cudaERNS_18TensorIteratorBaseEENKUlvE0_clEvENKUlvE_clEvEUldE_St5arrayIPcLm2EEEEviT0_T1_)
        /*0020*/ 	.word	0x00000020


	//----- nvinfo : EIATTR_FRAME_SIZE
	.align		4
.L_43:
        /*0024*/ 	.byte	0x04, 0x11
        /*0026*/ 	.short	(.L_45 - .L_44)
	.align		4
.L_44:
        /*0028*/ 	.word	index@(_ZN2at6native29vectorized_elementwise_kernelILi4EZZZNS0_17angle_kernel_cudaERNS_18TensorIteratorBaseEENKUlvE0_clEvENKUlvE_clEvEUldE_St5arrayIPcLm2EEEEviT0_T1_)
        /*002c*/ 	.word	0x00000000


	//----- nvinfo : EIATTR_REGCOUNT
	.align		4
.L_45:
        /*0030*/ 	.byte	0x04, 0x2f
        /*0032*/ 	.short	(.L_47 - .L_46)
	.align		4
.L_46:
        /*0034*/ 	.word	index@(_ZN2at6native29vectorized_elementwise_kernelILi2EZZZNS0_17angle_kernel_cudaERNS_18TensorIteratorBaseEENKUlvE0_clEvENKUlvE_clEvEUldE_St5arrayIPcLm2EEEEviT0_T1_)
        /*0038*/ 	.word	0x00000020


	//----- nvinfo : EIATTR_FRAME_SIZE
	.align		4
.L_47:
        /*003c*/ 	.byte	0x04, 0x11
        /*003e*/ 	.short	(.L_49 - .L_48)
	.align		4
.L_48:
        /*0040*/ 	.word	index@(_ZN2at6native29vectorized_elementwise_kernelILi2EZZZNS0_17angle_kernel_cudaERNS_18TensorIteratorBaseEENKUlvE0_clEvENKUlvE_clEvEUldE_St5arrayIPcLm2EEEEviT0_T1_)
        /*0044*/ 	.word	0x00000000


	//----- nvinfo : EIATTR_REGCOUNT
	.align		4
.L_49:
        /*0048*/ 	.byte	0x04, 0x2f
        /*004a*/ 	.short	(.L_51 - .L_50)
	.align		4
.L_50:
        /*004c*/ 	.word	index@(_ZN2at6native27unrolled_elementwise_kernelIZZZNS0_17angle_kernel_cudaERNS_18TensorIteratorBaseEENKUlvE0_clEvENKUlvE_clEvEUldE_St5arrayIPcLm2EELi4E23TrivialOffsetCalculatorILi1EjESB_NS0_6memory15LoadWithoutCastENSC_16StoreWithoutCastEEEviT_T0_T2_T3_T4_T5_)
        /*0050*/ 	.word	0x0000001a


	//----- nvinfo : EIATTR_FRAME_SIZE
	.align		4
.L_51:
        /*0054*/ 	.byte	0x04, 0x11
        /*0056*/ 	.short	(.L_53 - .L_52)
	.align		4
.L_52:
        /*0058*/ 	.word	index@(_ZN2at6native27unrolled_elementwise_kernelIZZZNS0_17angle_kernel_cudaERNS_18TensorIteratorBaseEENKUlvE0_clEvENKUlvE_clEvEUldE_St5arrayIPcLm2EELi4E23TrivialOffsetCalculatorILi1EjESB_NS0_6memory15LoadWithoutCastENSC_16StoreWithoutCastEEEviT_T0_T2_T3_T4_T5_)
        /*005c*/ 	.word	0x00000000


	//----- nvinfo : EIATTR_REGCOUNT
	.align		4
.L_53:
        /*0060*/ 	.byte	0x04, 0x2f
        /*0062*/ 	.short	(.L_55 - .L_54)
	.align		4
.L_54:
        /*0064*/ 	.word	index@(_ZN2at6native18elementwise_kernelILi128ELi2EZNS0_22gpu_kernel_impl_nocastIZZZNS0_17angle_kernel_cudaERNS_18TensorIteratorBaseEENKUlvE0_clEvENKUlvE_clEvEUldE_EEvS4_RKT_EUliE_EEviT1_)
        /*0068*/ 	.word	0x0000000c


	//----- nvinfo : EIATTR_FRAME_SIZE
	.align		4
.L_55:
        /*006c*/ 	.byte	0x04, 0x11
        /*006e*/ 	.short	(.L_57 - .L_56)
	.align		4
.L_56:
        /*0070*/ 	.word	index@(_ZN2at6native18elementwise_kernelILi128ELi2EZNS0_22gpu_kernel_impl_nocastIZZZNS0_17angle_kernel_cudaERNS_18TensorIteratorBaseEENKUlvE0_clEvENKUlvE_clEvEUldE_EEvS4_RKT_EUliE_EEviT1_)
        /*0074*/ 	.word	0x00000000


	//----- nvinfo : EIATTR_REGCOUNT
	.align		4
.L_57:
        /*0078*/ 	.byte	0x04, 0x2f
        /*007a*/ 	.short	(.L_59 - .L_58)
	.align		4
.L_58:
        /*007c*/ 	.word	index@(_ZN2at6native27unrolled_elementwise_kernelIZZZNS0_17angle_kernel_cudaERNS_18TensorIteratorBaseEENKUlvE0_clEvENKUlvE_clEvEUldE_St5arrayIPcLm2EELi4E23TrivialOffsetCalculatorILi1EjESB_NS0_6memory12LoadWithCastILi1EEENSC_13StoreWithCastILi1EEEEEviT_T0_T2_T3_T4_T5_)
        /*0080*/ 	.word	0x00000022


	//----- nvinfo : EIATTR_FRAME_SIZE
	.align		4
.L_59:
        /*0084*/ 	.byte	0x04, 0x11
        /*0086*/ 	.short	(.L_61 - .L_60)
	.align		4
.L_60:
        /*0088*/ 	.word	index@(_ZN2at6native27unrolled_elementwise_kernelIZZZNS0_17angle_kernel_cudaERNS_18TensorIteratorBaseEENKUlvE0_clEvENKUlvE_clEvEUldE_St5arrayIPcLm2EELi4E23TrivialOffsetCalculatorILi1EjESB_NS0_6memory12LoadWithCastILi1EEENSC_13StoreWithCastILi1EEEEEviT_T0_T2_T3_T4_T5_)
        /*008c*/ 	.word	0x00000000


	//----- nvinfo : EIATTR_REGCOUNT
	.align		4
.L_61:
        /*0090*/ 	.byte	0x04, 0x2f
        /*0092*/ 	.short	(.L_63 - .L_62)
	.align		4
.L_62:
        /*0094*/ 	.word	index@(_ZN2at6native18elementwise_kernelILi128ELi4EZNS0_15gpu_kernel_implIZZZNS0_17angle_kernel_cudaERNS_18TensorIteratorBaseEENKUlvE0_clEvENKUlvE_clEvEUldE_EEvS4_RKT_EUliE_EEviT1_)
        /*0098*/ 	.word	0x0000001a


	//----- nvinfo : EIATTR_FRAME_SIZE
	.align		4
.L_63:
        /*009c*/ 	.byte	0x04, 0x11
        /*009e*/ 	.short	(.L_65 - .L_64)
	.align		4
.L_64:
        /*00a0*/ 	.word	index@(_ZN2at6native18elementwise_kernelILi128ELi4EZNS0_15gpu_kernel_implIZZZNS0_17angle_kernel_cudaERNS_18TensorIteratorBaseEENKUlvE0_clEvENKUlvE_clEvEUldE_EEvS4_RKT_EUliE_EEviT1_)
        /*00a4*/ 	.word	0x00000000


	//----- nvinfo : EIATTR_REGCOUNT
	.align		4
.L_65:
        /*00a8*/ 	.byte	0x04, 0x2f
        /*00aa*/ 	.short	(.L_67 - .L_66)
	.align		4
.L_66:
        /*00ac*/ 	.word	index@(_ZN2at6native29vectorized_elementwise_kernelILi8EZZZNS0_17angle_kernel_cudaERNS_18TensorIteratorBaseEENKUlvE0_clEvENKUlvE0_clEvEUlfE_St5arrayIPcLm2EEEEviT0_T1_)
        /*00b0*/ 	.word	0x00000004


	//----- nvinfo : EIATTR_FRAME_SIZE
	.align		4
.L_67:
        /*00b4*/ 	.byte	0x04, 0x11
        /*00b6*/ 	.short	(.L_69 - .L_68)
	.align		4
.L_68:
        /*00b8*/ 	.word	index@(_ZN2at6native29vectorized_elementwise_kernelILi8EZZZNS0_17angle_kernel_cudaERNS_18TensorIteratorBaseEENKUlvE0_clEvENKUlvE0_clEvEUlfE_St5arrayIPcLm2EEEEviT0_T1_)
        /*00bc*/ 	.word	0x00000000


	//----- nvinfo : EIATTR_REGCOUNT
	.align		4
.L_69:
        /*00c0*/ 	.byte	0x04, 0x2f
        /*00c2*/ 	.short	(.L_71 - .L_70)
	.align		4
.L_70:
        /*00c4*/ 	.word	index@(_ZN2at6native29vectorized_elementwise_kernelILi4EZZZNS0_17angle_kernel_cudaERNS_18TensorIteratorBaseEENKUlvE0_clEvENKUlvE0_clEvEUlfE_St5arrayIPcLm2EEEEviT0_T1_)
        /*00c8*/ 	.word	0x00000014


	//----- nvinfo : EIATTR_FRAME_SIZE
	.align		4
.L_71:
        /*00cc*/ 	.byte	0x04, 0x11
        /*00ce*/ 	.short	(.L_73 - .L_72)
	.align		4
.L_72:
        /*00d0*/ 	.word	index@(_ZN2at6native29vectorized_elementwise_kernelILi4EZZZNS0_17angle_kernel_cudaERNS_18TensorIteratorBaseEENKUlvE0_clEvENKUlvE0_clEvEUlfE_St5arrayIPcLm2EEEEviT0_T1_)
        /*00d4*/ 	.word	0x00000000


	//----- nvinfo : EIATTR_REGCOUNT
	.align		4
.L_73:
        /*00d8*/ 	.byte	0x04, 0x2f
        /*00da*/ 	.short	(.L_75 - .L_74)
	.align		4
.L_74:
        /*00dc*/ 	.word	index@(_ZN2at6native29vectorized_elementwise_kernelILi2EZZZNS0_17angle_kernel_cudaERNS_18TensorIteratorBaseEENKUlvE0_clEvENKUlvE0_clEvEUlfE_St5arrayIPcLm2EEEEviT0_T1_)
        /*00e0*/ 	.word	0x00000014


	//----- nvinfo : EIATTR_FRAME_SIZE
	.align		4
.L_75:
        /*00e4*/ 	.byte	0x04, 0x11
        /*00e6*/ 	.short	(.L_77 - .L_76)
	.align		4
.L_76:
        /*00e8*/ 	.word	index@(_ZN2at6native29vectorized_elementwise_kernelILi2EZZZNS0_17angle_kernel_cudaERNS_18TensorIteratorBaseEENKUlvE0_clEvENKUlvE0_clEvEUlfE_St5arrayIPcLm2EEEEviT0_T1_)
        /*00ec*/ 	.word	0x00000000


	//----- nvinfo : EIATTR_REGCOUNT
	.align		4
.L_77:
        /*00f0*/ 	.byte	0x04, 0x2f
        /*00f2*/ 	.short	(.L_79 - .L_78)
	.align		4
.L_78:
        /*00f4*/ 	.word	index@(_ZN2at6native27unrolled_elementwise_kernelIZZZNS0_17angle_kernel_cudaERNS_18TensorIteratorBaseEENKUlvE0_clEvENKUlvE0_clEvEUlfE_St5arrayIPcLm2EELi4E23TrivialOffsetCalculatorILi1EjESB_NS0_6memory15LoadWithoutCastENSC_16StoreWithoutCastEEEviT_T0_T2_T3_T4_T5_)
        /*00f8*/ 	.word	0x00000011


	//----- nvinfo : EIATTR_FRAME_SIZE
	.align		4
.L_79:
        /*00fc*/ 	.byte	0x04, 0x11
        /*00fe*/ 	.short	(.L_81 - .L_80)
	.align		4
.L_80:
        /*0100*/ 	.word	index@(_ZN2at6native27unrolled_elementwise_kernelIZZZNS0_17angle_kernel_cudaERNS_18TensorIteratorBaseEENKUlvE0_clEvENKUlvE0_clEvEUlfE_St5arrayIPcLm2EELi4E23TrivialOffsetCalculatorILi1EjESB_NS0_6memory15LoadWithoutCastENSC_16StoreWithoutCastEEEviT_T0_T2_T3_T4_T5_)
        /*0104*/ 	.word	0x00000000


	//----- nvinfo : EIATTR_REGCOUNT
	.align		4
.L_81:
        /*0108*/ 	.byte	0x04, 0x2f
        /*010a*/ 	.short	(.L_83 - .L_82)
	.align		4
.L_82:
        /*010c*/ 	.word	index@(_ZN2at6native18elementwise_kernelILi128ELi2EZNS0_22gpu_kernel_impl_nocastIZZZNS0_17angle_kernel_cudaERNS_18TensorIteratorBaseEENKUlvE0_clEvENKUlvE0_clEvEUlfE_EEvS4_RKT_EUliE_EEviT1_)
        /*0110*/ 	.word	0x0000000c


	//----- nvinfo : EIATTR_FRAME_SIZE
	.align		4
.L_83:
        /*0114*/ 	.byte	0x04, 0x11
        /*0116*/ 	.short	(.L_85 - .L_84)
	.align		4
.L_84:
        /*0118*/ 	.word	index@(_ZN2at6native18elementwise_kernelILi128ELi2EZNS0_22gpu_kernel_impl_nocastIZZZNS0_17angle_kernel_cudaERNS_18TensorIteratorBaseEENKUlvE0_clEvENKUlvE0_clEvEUlfE_EEvS4_RKT_EUliE_EEviT1_)
        /*011c*/ 	.word	0x00000000


	//----- nvinfo : EIATTR_REGCOUNT
	.align		4
.L_85:
        /*0120*/ 	.byte	0x04, 0x2f
        /*0122*/ 	.short	(.L_87 - .L_86)
	.align		4
.L_86:
        /*0124*/ 	.word	index@(_ZN2at6native27unrolled_elementwise_kernelIZZZNS0_17angle_kernel_cudaERNS_18TensorIteratorBaseEENKUlvE0_clEvENKUlvE0_clEvEUlfE_St5arrayIPcLm2EELi4E23TrivialOffsetCalculatorILi1EjESB_NS0_6memory12LoadWithCastILi1EEENSC_13StoreWithCastILi1EEEEEviT_T0_T2_T3_T4_T5_)
        /*0128*/ 	.word	0x0000001c


	//----- nvinfo : EIATTR_FRAME_SIZE
	.align		4
.L_87:
        /*012c*/ 	.byte	0x04, 0x11
        /*012e*/ 	.short	(.L_89 - .L_88)
	.align		4
.L_88:
        /*0130*/ 	.word	index@(_ZN2at6native27unrolled_elementwise_kernelIZZZNS0_17angle_kernel_cudaERNS_18TensorIteratorBaseEENKUlvE0_clEvENKUlvE0_clEvEUlfE_St5arrayIPcLm2EELi4E23TrivialOffsetCalculatorILi1EjESB_NS0_6memory12LoadWithCastILi1EEENSC_13StoreWithCastILi1EEEEEviT_T0_T2_T3_T4_T5_)
        /*0134*/ 	.word	0x00000000


	//----- nvinfo : EIATTR_REGCOUNT
	.align		4
.L_89:
        /*0138*/ 	.byte	0x04, 0x2f
        /*013a*/ 	.short	(.L_91 - .L_90)
	.align		4
.L_90:
        /*013c*/ 	.word	index@(_ZN2at6native18elementwise_kernelILi128ELi4EZNS0_15gpu_kernel_implIZZZNS0_17angle_kernel_cudaERNS_18TensorIteratorBaseEENKUlvE0_clEvENKUlvE0_clEvEUlfE_EEvS4_RKT_EUliE_EEviT1_)
        /*0140*/ 	.word	0x0000001a


	//----- nvinfo : EIATTR_FRAME_SIZE
	.align		4
.L_91:
        /*0144*/ 	.byte	0x04, 0x11
        /*0146*/ 	.short	(.L_93 - .L_92)
	.align		4
.L_92:
        /*0148*/ 	.word	index@(_ZN2at6native18elementwise_kernelILi128ELi4EZNS0_15gpu_kernel_implIZZZNS0_17angle_kernel_cudaERNS_18TensorIteratorBaseEENKUlvE0_clEvENKUlvE0_clEvEUlfE_EEvS4_RKT_EUliE_EEviT1_)
        /*014c*/ 	.word	0x00000000


	//----- nvinfo : EIATTR_REGCOUNT
	.align		4
.L_93:
        /*0150*/ 	.byte	0x04, 0x2f
        /*0152*/ 	.short	(.L_95 - .L_94)
	.align		4
.L_94:
        /*0154*/ 	.word	index@(_ZN2at6native29vectorized_elementwise_kernelILi8EZZZNS0_16conj_kernel_cudaERNS_18TensorIteratorBaseEENKUlvE0_clEvENKUlvE9_clEvEUlN3c107complexIdEEE_St5arrayIPcLm2EEEEviT0_T1_)
        /*0158*/ 	.word	0x00000004


	//----- nvinfo : EIATTR_FRAME_SIZE
	.align		4
.L_95:
        /*015c*/ 	.byte	0x04, 0x11
        /*015e*/ 	.short	(.L_97 - .L_96)
	.align		4
.L_96:
        /*0160*/ 	.word	index@(_ZN2at6native29vectorized_elementwise_kernelILi8EZZZNS0_16conj_kernel_cudaERNS_18TensorIteratorBaseEENKUlvE0_clEvENKUlvE9_clEvEUlN3c107complexIdEEE_St5arrayIPcLm2EEEEviT0_T1_)
        /*0164*/ 	.word	0x00000000


	//----- nvinfo : EIATTR_REGCOUNT
	.align		4
.L_97:
        /*0168*/ 	.byte	0x04, 0x2f
        /*016a*/ 	.short	(.L_99 - .L_98)
	.align		4
.L_98:
        /*016c*/ 	.word	index@(_ZN2at6native29vectorized_elementwise_kernelILi4EZZZNS0_16conj_kernel_cudaERNS_18TensorIteratorBaseEENKUlvE0_clEvENKUlvE9_clEvEUlN3c107complexIdEEE_St5arrayIPcLm2EEEEviT0_T1_)
        /*0170*/ 	.word	0x0000002e


	//----- nvinfo : EIATTR_FRAME_SIZE
	.align		4
.L_99:
        /*0174*/ 	.byte	0x04, 0x11
        /*0176*/ 	.short	(.L_101 - .L_100)
	.align		4
.L_100:
        /*0178*/ 	.word	index@(_ZN2at6native29vectorized_elementwise_kernelILi4EZZZNS0_16conj_kernel_cudaERNS_18TensorIteratorBaseEENKUlvE0_clEvENKUlvE9_clEvEUlN3c107complexIdEEE_St5arrayIPcLm2EEEEviT0_T1_)
        /*017c*/ 	.word	0x00000000


	//----- nvinfo : EIATTR_REGCOUNT
	.align		4
.L_101:
        /*0180*/ 	.byte	0x04, 0x2f
        /*0182*/ 	.short	(.L_103 - .L_102)
	.align		4
.L_102:
        /*0184*/ 	.word	index@(_ZN2at6native29vectorized_elementwise_kernelILi2EZZZNS0_16conj_kernel_cudaERNS_18TensorIteratorBaseEENKUlvE0_clEvENKUlvE9_clEvEUlN3c107complexIdEEE_St5arrayIPcLm2EEEEviT0_T1_)
        /*0188*/ 	.word	0x0000002e


	//----- nvinfo : EIATTR_FRAME_SIZE
	.align		4
.L_103:
        /*018c*/ 	.byte	0x04, 0x11
        /*018e*/ 	.short	(.L_105 - .L_104)
	.align		4
.L_104:
        /*0190*/ 	.word	index@(_ZN2at6native29vectorized_elementwise_kernelILi2EZZZNS0_16conj_kernel_cudaERNS_18TensorIteratorBaseEENKUlvE0_clEvENKUlvE9_clEvEUlN3c107complexIdEEE_St5arrayIPcLm2EEEEviT0_T1_)
        /*0194*/ 	.word	0x00000000


	//----- nvinfo : EIATTR_REGCOUNT
	.align		4
.L_105:
        /*0198*/ 	.byte	0x04, 0x2f
        /*019a*/ 	.short	(.L_107 - .L_106)
	.align		4
.L_106:
        /*019c*/ 	.word	index@(_ZN2at6native27unrolled_elementwise_kernelIZZZNS0_16conj_kernel_cudaERNS_18TensorIteratorBaseEENKUlvE0_clEvENKUlvE9_clEvEUlN3c107complexIdEEE_St5arrayIPcLm2EELi4E23TrivialOffsetCalculatorILi1EjESE_NS0_6memory15LoadWithoutCastENSF_16StoreWithoutCastEEEviT_T0_T2_T3_T4_T5_)
        /*01a0*/ 	.word	0x00000020


	//----- nvinfo : EIATTR_FRAME_SIZE
	.align		4
.L_107:
        /*01a4*/ 	.byte	0x04, 0x11
        /*01a6*/ 	.short	(.L_109 - .L_108)
	.align		4
.L_108:
        /*01a8*/ 	.word	index@(_ZN2at6native27unrolled_elementwise_kernelIZZZNS0_16conj_kernel_cudaERNS_18TensorIteratorBaseEENKUlvE0_clEvENKUlvE9_clEvEUlN3c107complexIdEEE_St5arrayIPcLm2EELi4E23TrivialOffsetCalculatorILi1EjESE_NS0_6memory15LoadWithoutCastENSF_16StoreWithoutCastEEEviT_T0_T2_T3_T4_T5_)
        /*01ac*/ 	.word	0x00000000


	//----- nvinfo : EIATTR_REGCOUNT
	.align		4
.L_109:
        /*01b0*/ 	.byte	0x04, 0x2f
        /*01b2*/ 	.short	(.L_111 - .L_110)
	.align		4
.L_110:
        /*01b4*/ 	.word	index@(_ZN2at6native18elementwise_kernelILi128ELi2EZNS0_22gpu_kernel_impl_nocastIZZZNS0_16conj_kernel_cudaERNS_18TensorIteratorBaseEENKUlvE0_clEvENKUlvE9_clEvEUlN3c107complexIdEEE_EEvS4_RKT_EUliE_EEviT1_)
        /*01b8*/ 	.word	0x0000000c


	//----- nvinfo : EIATTR_FRAME_SIZE
	.align		4
.L_111:
        /*01bc*/ 	.byte	0x04, 0x11
        /*01be*/ 	.short	(.L_113 - .L_112)
	.align		4
.L_112:
        /*01c0*/ 	.word	index@(_ZN2at6native18elementwise_kernelILi128ELi2EZNS0_22gpu_kernel_impl_nocastIZZZNS0_16conj_kernel_cudaERNS_18TensorIteratorBaseEENKUlvE0_clEvENKUlvE9_clEvEUlN3c107complexIdEEE_EEvS4_RKT_EUliE_EEviT1_)
        /*01c4*/ 	.word	0x00000000


	//----- nvinfo : EIATTR_REGCOUNT
	.align		4
.L_113:
        /*01c8*/ 	.byte	0x04, 0x2f
        /*01ca*/ 	.short	(.L_115 - .L_114)
	.align		4
.L_114:
        /*01cc*/ 	.word	index@(_ZN2at6native27unrolled_elementwise_kernelIZZZNS0_16conj_kernel_cudaERNS_18TensorIteratorBaseEENKUlvE0_clEvENKUlvE9_clEvEUlN3c107complexIdEEE_St5arrayIPcLm2EELi4E23TrivialOffsetCalculatorILi1EjESE_NS0_6memory12LoadWithCastILi1EEENSF_13StoreWithCastILi1EEEEEviT_T0_T2_T3_T4_T5_)
        /*01d0*/ 	.word	0x00000028


	//----- nvinfo : EIATTR_FRAME_SIZE
	.align		4
.L_115:
        /*01d4*/ 	.byte	0x04, 0x11
        /*01d6*/ 	.short	(.L_117 - .L_116)
	.align		4
.L_116:
        /*01d8*/ 	.word	index@(_ZN2at6native27unrolled_elementwise_kernelIZZZNS0_16conj_kernel_cudaERNS_18TensorIteratorBaseEENKUlvE0_clEvENKUlvE9_clEvEUlN3c107complexIdEEE_St5arrayIPcLm2EELi4E23TrivialOffsetCalculatorILi1EjESE_NS0_6memory12LoadWithCastILi1EEENSF_13StoreWithCastILi1EEEEEviT_T0_T2_T3_T4_T5_)
        /*01dc*/ 	.word	0x00000000


	//----- nvinfo : EIATTR_REGCOUNT
	.align		4
.L_117:
        /*01e0*/ 	.byte	0x04, 0x2f
        /*01e2*/ 	.short	(.L_119 - .L_118)
	.align		4
.L_118:
        /*01e4*/ 	.word	index@(_ZN2at6native18elementwise_kernelILi128ELi4EZNS0_15gpu_kernel_implIZZZNS0_16conj_kernel_cudaERNS_18TensorIteratorBaseEENKUlvE0_clEvENKUlvE9_clEvEUlN3c107complexIdEEE_EEvS4_RKT_EUliE_EEviT1_)
        /*01e8*/ 	.word	0x0000001a


	//----- nvinfo : EIATTR_FRAME_SIZE
	.align		4
.L_119:
        /*01ec*/ 	.byte	0x04, 0x11
        /*01ee*/ 	.short	(.L_121 - .L_120)
	.align		4
.L_120:
        /*01f0*/ 	.word	index@(_ZN2at6native18elementwise_kernelILi128ELi4EZNS0_15gpu_kernel_implIZZZNS0_16conj_kernel_cudaERNS_18TensorIteratorBaseEENKUlvE0_clEvENKUlvE9_clEvEUlN3c107complexIdEEE_EEvS4_RKT_EUliE_EEviT1_)
        /*01f4*/ 	.word	0x00000000


	//----- nvinfo : EIATTR_REGCOUNT
	.align		4
.L_121:
        /*01f8*/ 	.byte	0x04, 0x2f
        /*01fa*/ 	.short	(.L_123 - .L_122)
	.align		4
.L_122:
        /*01fc*/ 	.word	index@(_ZN2at6native29vectorized_elementwise_kernelILi8EZZZNS0_16conj_kernel_cudaERNS_18TensorIteratorBaseEENKUlvE0_clEvENKUlvE10_clEvEUlN3c107complexIfEEE_St5arrayIPcLm2EEEEviT0_T1_)
        /*0200*/ 	.word	0x00000004


	//----- nvinfo : EIATTR_FRAME_SIZE
	.align		4
.L_123:
        /*0204*/ 	.byte	0x04, 0x11
        /*0206*/ 	.short	(.L_125 - .L_124)
	.align		4
.L_124:
        /*0208*/ 	.word	index@(_ZN2at6native29vectorized_elementwise_kernelILi8EZZZNS0_16conj_kernel_cudaERNS_18TensorIteratorBaseEENKUlvE0_clEvENKUlvE10_clEvEUlN3c107complexIfEEE_St5arrayIPcLm2EEEEviT0_T1_)
        /*020c*/ 	.word	0x00000000


	//----- nvinfo : EIATTR_REGCOUNT
	.align		4
.L_125:
        /*0210*/ 	.byte	0x04, 0x2f
        /*0212*/ 	.short	(.L_127 - .L_126)
	.align		4
.L_126:
        /*0214*/ 	.word	index@(_ZN2at6native29vectorized_elementwise_kernelILi4EZZZNS0_16conj_kernel_cudaERNS_18TensorIteratorBaseEENKUlvE0_clEvENKUlvE10_clEvEUlN3c107complexIfEEE_St5arrayIPcLm2EEEEviT0_T1_)
        /*0218*/ 	.word	0x00000020


	//----- nvinfo : EIATTR_FRAME_SIZE
	.align		4
.L_127:
        /*021c*/ 	.byte	0x04, 0x11
        /*021e*/ 	.short	(.L_129 - .L_128)
	.align		4
.L_128:
        /*0220*/ 	.word	index@(_ZN2at6native29vectorized_elementwise_kernelILi4EZZZNS0_16conj_kernel_cudaERNS_18TensorIteratorBaseEENKUlvE0_clEvENKUlvE10_clEvEUlN3c107complexIfEEE_St5arrayIPcLm2EEEEviT0_T1_)
        /*0224*/ 	.word	0x00000000


	//----- nvinfo : EIATTR_REGCOUNT
	.align		4
.L_129:
        /*0228*/ 	.byte	0x04, 0x2f
        /*022a*/ 	.short	(.L_131 - .L_130)
	.align		4
.L_130:
        /*022c*/ 	.word	index@(_ZN2at6native29vectorized_elementwise_kernelILi2EZZZNS0_16conj_kernel_cudaERNS_18TensorIteratorBaseEENKUlvE0_clEvENKUlvE10_clEvEUlN3c107complexIfEEE_St5arrayIPcLm2EEEEviT0_T1_)
        /*0230*/ 	.word	0x00000020


	//----- nvinfo : EIATTR_FRAME_SIZE
	.align		4
.L_131:
        /*0234*/ 	.byte	0x04, 0x11
        /*0236*/ 	.short	(.L_133 - .L_132)
	.align		4
.L_132:
        /*0238*/ 	.word	index@(_ZN2at6native29vectorized_elementwise_kernelILi2EZZZNS0_16conj_kernel_cudaERNS_18TensorIteratorBaseEENKUlvE0_clEvENKUlvE10_clEvEUlN3c107complexIfEEE_St5arrayIPcLm2EEEEviT0_T1_)
        /*023c*/ 	.word	0x00000000


	//----- nvinfo : EIATTR_REGCOUNT
	.align		4
.L_133:
        /*0240*/ 	.byte	0x04, 0x2f
        /*0242*/ 	.short	(.L_135 - .L_134)
	.align		4
.L_134:
        /*0244*/ 	.word	index@(_ZN2at6native27unrolled_elementwise_kernelIZZZNS0_16conj_kernel_cudaERNS_18TensorIteratorBaseEENKUlvE0_clEvENKUlvE10_clEvEUlN3c107complexIfEEE_St5arrayIPcLm2EELi4E23TrivialOffsetCalculatorILi1EjESE_NS0_6memory15LoadWithoutCastENSF_16StoreWithoutCastEEEviT_T0_T2_T3_T4_T5_)
        /*0248*/ 	.word	0x00000018


	//----- nvinfo : EIATTR_FRAME_SIZE
	.align		4
.L_135:
        /*024c*/ 	.byte	0x04, 0x11
        /*024e*/ 	.short	(.L_137 - .L_136)
	.align		4
.L_136:
        /*0250*/ 	.word	index@(_ZN2at6native27unrolled_elementwise_kernelIZZZNS0_16conj_kernel_cudaERNS_18TensorIteratorBaseEENKUlvE0_clEvENKUlvE10_clEvEUlN3c107complexIfEEE_St5arrayIPcLm2EELi4E23TrivialOffsetCalculatorILi1EjESE_NS0_6memory15LoadWithoutCastENSF_16StoreWithoutCastEEEviT_T0_T2_T3_T4_T5_)
        /*0254*/ 	.word	0x00000000


	//----- nvinfo : EIATTR_REGCOUNT
	.align		4
.L_137:
        /*0258*/ 	.byte	0x04, 0x2f
        /*025a*/ 	.short	(.L_139 - .L_138)
	.align		4
.L_138:
        /*025c*/ 	.word	index@(_ZN2at6native18elementwise_kernelILi128ELi2EZNS0_22gpu_kernel_impl_nocastIZZZNS0_16conj_kernel_cudaERNS_18TensorIteratorBaseEENKUlvE0_clEvENKUlvE10_clEvEUlN3c107complexIfEEE_EEvS4_RKT_EUliE_EEviT1_)
        /*0260*/ 	.word	0x0000000c


	//----- nvinfo : EIATTR_FRAME_SIZE
	.align		4
.L_139:
        /*0264*/ 	.byte	0x04, 0x11
        /*0266*/ 	.short	(.L_141 - .L_140)
	.align		4
.L_140:
        /*0268*/ 	.word	index@(_ZN2at6native18elementwise_kernelILi128ELi2EZNS0_22gpu_kernel_impl_nocastIZZZNS0_16conj_kernel_cudaERNS_18TensorIteratorBaseEENKUlvE0_clEvENKUlvE10_clEvEUlN3c107complexIfEEE_EEvS4_RKT_EUliE_EEviT1_)
        /*026c*/ 	.word	0x00000000


	//----- nvinfo : EIATTR_REGCOUNT
	.align		4
.L_141:
        /*0270*/ 	.byte	0x04, 0x2f
        /*0272*/ 	.short	(.L_143 - .L_142)
	.align		4
.L_142:
        /*0274*/ 	.word	index@(_ZN2at6native27unrolled_elementwise_kernelIZZZNS0_16conj_kernel_cudaERNS_18TensorIteratorBaseEENKUlvE0_clEvENKUlvE10_clEvEUlN3c107complexIfEEE_St5arrayIPcLm2EELi4E23TrivialOffsetCalculatorILi1EjESE_NS0_6memory12LoadWithCastILi1EEENSF_13StoreWithCastILi1EEEEEviT_T0_T2_T3_T4_T5_)
        /*0278*/ 	.word	0x00000020


	//----- nvinfo : EIATTR_FRAME_SIZE
	.align		4
.L_143:
        /*027c*/ 	.byte	0x04, 0x11
        /*027e*/ 	.short	(.L_145 - .L_144)
	.align		4
.L_144:
        /*0280*/ 	.word	index@(_ZN2at6native27unrolled_elementwise_kernelIZZZNS0_16conj_kernel_cudaERNS_18TensorIteratorBaseEENKUlvE0_clEvENKUlvE10_clEvEUlN3c107complexIfEEE_St5arrayIPcLm2EELi4E23TrivialOffsetCalculatorILi1EjESE_NS0_6memory12LoadWithCastILi1EEENSF_13StoreWithCastILi1EEEEEviT_T0_T2_T3_T4_T5_)
        /*0284*/ 	.word	0x00000000


	//----- nvinfo : EIATTR_REGCOUNT
	.align		4
.L_145:
        /*0288*/ 	.byte	0x04, 0x2f
        /*028a*/ 	.short	(.L_147 - .L_146)
	.align		4
.L_146:
        /*028c*/ 	.word	index@(_ZN2at6native18elementwise_kernelILi128ELi4EZNS0_15gpu_kernel_implIZZZNS0_16conj_kernel_cudaERNS_18TensorIteratorBaseEENKUlvE0_clEvENKUlvE10_clEvEUlN3c107complexIfEEE_EEvS4_RKT_EUliE_EEviT1_)
        /*0290*/ 	.word	0x0000001a


	//----- nvinfo : EIATTR_FRAME_SIZE
	.align		4
.L_147:
        /*0294*/ 	.byte	0x04, 0x11
        /*0296*/ 	.short	(.L_149 - .L_148)
	.align		4
.L_148:
        /*0298*/ 	.word	index@(_ZN2at6native18elementwise_kernelILi128ELi4EZNS0_15gpu_kernel_implIZZZNS0_16conj_kernel_cudaERNS_18TensorIteratorBaseEENKUlvE0_clEvENKUlvE10_clEvEUlN3c107complexIfEEE_EEvS4_RKT_EUliE_EEviT1_)
        /*029c*/ 	.word	0x00000000


	//----- nvinfo : EIATTR_MIN_STACK_SIZE
	.align		4
.L_149:
        /*02a0*/ 	.byte	0x04, 0x12
        /*02a2*/ 	.short	(.L_151 - .L_150)
	.align		4
.L_150:
        /*02a4*/ 	.word	index@(_ZN2at6native18elementwise_kernelILi128ELi4EZNS0_15gpu_kernel_implIZZZNS0_16conj_kernel_cudaERNS_18TensorIteratorBaseEENKUlvE0_clEvENKUlvE10_clEvEUlN3c107complexIfEEE_EEvS4_RKT_EUliE_EEviT1_)
        /*02a8*/ 	.word	0x00000000


	//----- nvinfo : EIATTR_MIN_STACK_SIZE
	.align		4
.L_151:
        /*02ac*/ 	.byte	0x04, 0x12
        /*02ae*/ 	.short	(.L_153 - .L_152)
	.align		4
.L_152:
        /*02b0*/ 	.word	index@(_ZN2at6native27unrolled_elementwise_kernelIZZZNS0_16conj_kernel_cudaERNS_18TensorIteratorBaseEENKUlvE0_clEvENKUlvE10_clEvEUlN3c107complexIfEEE_St5arrayIPcLm2EELi4E23TrivialOffsetCalculatorILi1EjESE_NS0_6memory12LoadWithCastILi1EEENSF_13StoreWithCastILi1EEEEEviT_T0_T2_T3_T4_T5_)
        /*02b4*/ 	.word	0x00000000


	//----- nvinfo : EIATTR_MIN_STACK_SIZE
	.align		4
.L_153:
        /*02b8*/ 	.byte	0x04, 0x12
        /*02ba*/ 	.short	(.L_155 - .L_154)
	.align		4
.L_154:
        /*02bc*/ 	.word	index@(_ZN2at6native18elementwise_kernelILi128ELi2EZNS0_22gpu_kernel_impl_nocastIZZZNS0_16conj_kernel_cudaERNS_18TensorIteratorBaseEENKUlvE0_clEvENKUlvE10_clEvEUlN3c107complexIfEEE_EEvS4_RKT_EUliE_EEviT1_)
        /*02c0*/ 	.word	0x00000000


	//----- nvinfo : EIATTR_MIN_STACK_SIZE
	.align		4
.L_155:
        /*02c4*/ 	.byte	0x04, 0x12
        /*02c6*/ 	.short	(.L_157 - .L_156)
	.align		4
.L_156:
        /*02c8*/ 	.word	index@(_ZN2at6native27unrolled_elementwise_kernelIZZZNS0_16conj_kernel_cudaERNS_18TensorIteratorBaseEENKUlvE0_clEvENKUlvE10_clEvEUlN3c107complexIfEEE_St5arrayIPcLm2EELi4E23TrivialOffsetCalculatorILi1EjESE_NS0_6memory15LoadWithoutCastENSF_16StoreWithoutCastEEEviT_T0_T2_T3_T4_T5_)
        /*02cc*/ 	.word	0x00000000


	//----- nvinfo : EIATTR_MIN_STACK_SIZE
	.align		4
.L_157:
        /*02d0*/ 	.byte	0x04, 0x12
        /*02d2*/ 	.short	(.L_159 - .L_158)
	.align		4
.L_158:
        /*02d4*/ 	.word	index@(_ZN2at6native29vectorized_elementwise_kernelILi2EZZZNS0_16conj_kernel_cudaERNS_18TensorIteratorBaseEENKUlvE0_clEvENKUlvE10_clEvEUlN3c107complexIfEEE_St5arrayIPcLm2EEEEviT0_T1_)
        /*02d8*/ 	.word	0x00000000


	//----- nvinfo : EIATTR_MIN_STACK_SIZE
	.align		4
.L_159:
        /*02dc*/ 	.byte	0x04, 0x12
        /*02de*/ 	.short	(.L_161 - .L_160)
	.align		4
.L_160:
        /*02e0*/ 	.word	index@(_ZN2at6native29vectorized_elementwise_kernelILi4EZZZNS0_16conj_kernel_cudaERNS_18TensorIteratorBaseEENKUlvE0_clEvENKUlvE10_clEvEUlN3c107complexIfEEE_St5arrayIPcLm2EEEEviT0_T1_)
        /*02e4*/ 	.word	0x00000000


	//----- nvinfo : EIATTR_MIN_STACK_SIZE
	.align		4
.L_161:
        /*02e8*/ 	.byte	0x04, 0x12
        /*02ea*/ 	.short	(.L_163 - .L_162)
	.align		4
.L_162:
        /*02ec*/ 	.word	index@(_ZN2at6native29vectorized_elementwise_kernelILi8EZZZNS0_16conj_kernel_cudaERNS_18TensorIteratorBaseEENKUlvE0_clEvENKUlvE10_clEvEUlN3c107complexIfEEE_St5arrayIPcLm2EEEEviT0_T1_)
        /*02f0*/ 	.word	0x00000000


	//----- nvinfo : EIATTR_MIN_STACK_SIZE
	.align		4
.L_163:
        /*02f4*/ 	.byte	0x04, 0x12
        /*02f6*/ 	.short	(.L_165 - .L_164)
	.align		4
.L_164:
        /*02f8*/ 	.word	index@(_ZN2at6native18elementwise_kernelILi128ELi4EZNS0_15gpu_kernel_implIZZZNS0_16conj_kernel_cudaERNS_18TensorIteratorBaseEENKUlvE0_clEvENKUlvE9_clEvEUlN3c107complexIdEEE_EEvS4_RKT_EUliE_EEviT1_)
        /*02fc*/ 	.word	0x00000000


	//----- nvinfo : EIATTR_MIN_STACK_SIZE
	.align		4
.L_165:
        /*0300*/ 	.byte	0x04, 0x12
        /*0302*/ 	.short	(.L_167 - .L_166)
	.align		4
.L_166:
        /*0304*/ 	.word	index@(_ZN2at6native27unrolled_elementwise_kernelIZZZNS0_16conj_kernel_cudaERNS_18TensorIteratorBaseEENKUlvE0_clEvENKUlvE9_clEvEUlN3c107complexIdEEE_St5arrayIPcLm2EELi4E23TrivialOffsetCalculatorILi1EjESE_NS0_6memory12LoadWithCastILi1EEENSF_13StoreWithCastILi1EEEEEviT_T0_T2_T3_T4_T5_)
        /*0308*/ 	.word	0x00000000


	//----- nvinfo : EIATTR_MIN_STACK_SIZE
	.align		4
.L_167:
        /*030c*/ 	.byte	0x04, 0x12
        /*030e*/ 	.short	(.L_169 - .L_168)
	.align		4
.L_168:
        /*0310*/ 	.word	index@(_ZN2at6native18elementwise_kernelILi128ELi2EZNS0_22gpu_kernel_impl_nocastIZZZNS0_16conj_kernel_cudaERNS_18TensorIteratorBaseEENKUlvE0_clEvENKUlvE9_clEvEUlN3c107complexIdEEE_EEvS4_RKT_EUliE_EEviT1_)
        /*0314*/ 	.word	0x00000000


	//----- nvinfo : EIATTR_MIN_STACK_SIZE
	.align		4
.L_169:
        /*0318*/ 	.byte	0x04, 0x12
        /*031a*/ 	.short	(.L_171 - .L_170)
	.align		4
.L_170:
        /*031c*/ 	.word	index@(_ZN2at6native27unrolled_elementwise_kernelIZZZNS0_16conj_kernel_cudaERNS_18TensorIteratorBaseEENKUlvE0_clEvENKUlvE9_clEvEUlN3c107complexIdEEE_St5arrayIPcLm2EELi4E23TrivialOffsetCalculatorILi1EjESE_NS0_6memory15LoadWithoutCastENSF_16StoreWithoutCastEEEviT_T0_T2_T3_T4_T5_)
        /*0320*/ 	.word	0x00000000


	//----- nvinfo : EIATTR_MIN_STACK_SIZE
	.align		4
.L_171:
        /*0324*/ 	.byte	0x04, 0x12
        /*0326*/ 	.short	(.L_173 - .L_172)
	.align		4
.L_172:
        /*0328*/ 	.word	index@(_ZN2at6native29vectorized_elementwise_kernelILi2EZZZNS0_16conj_kernel_cudaERNS_18TensorIteratorBaseEENKUlvE0_clEvENKUlvE9_clEvEUlN3c107complexIdEEE_St5arrayIPcLm2EEEEviT0_T1_)
        /*032c*/ 	.word	0x00000000


	//----- nvinfo : EIATTR_MIN_STACK_SIZE
	.align		4
.L_173:
        /*0330*/ 	.byte	0x04, 0x12
        /*0332*/ 	.short	(.L_175 - .L_174)
	.align		4
.L_174:
        /*0334*/ 	.word	index@(_ZN2at6native29vectorized_elementwise_kernelILi4EZZZNS0_16conj_kernel_cudaERNS_18TensorIteratorBaseEENKUlvE0_clEvENKUlvE9_clEvEUlN3c107complexIdEEE_St5arrayIPcLm2EEEEviT0_T1_)
        /*0338*/ 	.word	0x00000000


	//----- nvinfo : EIATTR_MIN_STACK_SIZE
	.align		4
.L_175:
        /*033c*/ 	.byte	0x04, 0x12
        /*033e*/ 	.short	(.L_177 - .L_176)
	.align		4
.L_176:
        /*0340*/ 	.word	index@(_ZN2at6native29vectorized_elementwise_kernelILi8EZZZNS0_16conj_kernel_cudaERNS_18TensorIteratorBaseEENKUlvE0_clEvENKUlvE9_clEvEUlN3c107complexIdEEE_St5arrayIPcLm2EEEEviT0_T1_)
        /*0344*/ 	.word	0x00000000


	//----- nvinfo : EIATTR_MIN_STACK_SIZE
	.align		4
.L_177:
        /*0348*/ 	.byte	0x04, 0x12
        /*034a*/ 	.short	(.L_179 - .L_178)
	.align		4
.L_178:
        /*034c*/ 	.word	index@(_ZN2at6native18elementwise_kernelILi128ELi4EZNS0_15gpu_kernel_implIZZZNS0_17angle_kernel_cudaERNS_18TensorIteratorBaseEENKUlvE0_clEvENKUlvE0_clEvEUlfE_EEvS4_RKT_EUliE_EEviT1_)
        /*0350*/ 	.word	0x00000000


	//----- nvinfo : EIATTR_MIN_STACK_SIZE
	.align		4
.L_179:
        /*0354*/ 	.byte	0x04, 0x12
        /*0356*/ 	.short	(.L_181 - .L_180)
	.align		4
.L_180:
        /*0358*/ 	.word	index@(_ZN2at6native27unrolled_elementwise_kernelIZZZNS0_17angle_kernel_cudaERNS_18TensorIteratorBaseEENKUlvE0_clEvENKUlvE0_clEvEUlfE_St5arrayIPcLm2EELi4E23TrivialOffsetCalculatorILi1EjESB_NS0_6memory12LoadWithCastILi1EEENSC_13StoreWithCastILi1EEEEEviT_T0_T2_T3_T4_T5_)
        /*035c*/ 	.word	0x00000000


	//----- nvinfo : EIATTR_MIN_STACK_SIZE
	.align		4
.L_181:
        /*0360*/ 	.byte	0x04, 0x12
        /*0362*/ 	.short	(.L_183 - .L_182)
	.align		4
.L_182:
        /*0364*/ 	.word	index@(_ZN2at6native18elementwise_kernelILi128ELi2EZNS0_22gpu_kernel_impl_nocastIZZZNS0_17angle_kernel_cudaERNS_18TensorIteratorBaseEENKUlvE0_clEvENKUlvE0_clEvEUlfE_EEvS4_RKT_EUliE_EEviT1_)
        /*0368*/ 	.word	0x00000000


	//----- nvinfo : EIATTR_MIN_STACK_SIZE
	.align		4
.L_183:
        /*036c*/ 	.byte	0x04, 0x12
        /*036e*/ 	.short	(.L_185 - .L_184)
	.align		4
.L_184:
        /*0370*/ 	.word	index@(_ZN2at6native27unrolled_elementwise_kernelIZZZNS0_17angle_kernel_cudaERNS_18TensorIteratorBaseEENKUlvE0_clEvENKUlvE0_clEvEUlfE_St5arrayIPcLm2EELi4E23TrivialOffsetCalculatorILi1EjESB_NS0_6memory15LoadWithoutCastENSC_16StoreWithoutCastEEEviT_T0_T2_T3_T4_T5_)
        /*0374*/ 	.word	0x00000000


	//----- nvinfo : EIATTR_MIN_STACK_SIZE
	.align		4
.L_185:
        /*0378*/ 	.byte	0x04, 0x12
        /*037a*/ 	.short	(.L_187 - .L_186)
	.align		4
.L_186:
        /*037c*/ 	.word	index@(_ZN2at6native29vectorized_elementwise_kernelILi2EZZZNS0_17angle_kernel_cudaERNS_18TensorIteratorBaseEENKUlvE0_clEvENKUlvE0_clEvEUlfE_St5arrayIPcLm2EEEEviT0_T1_)
        /*0380*/ 	.word	0x00000000


	//----- nvinfo : EIATTR_MIN_STACK_SIZE
	.align		4
.L_187:
        /*0384*/ 	.byte	0x04, 0x12
        /*0386*/ 	.short	(.L_189 - .L_188)
	.align		4
.L_188:
        /*0388*/ 	.word	index@(_ZN2at6native29vectorized_elementwise_kernelILi4EZZZNS0_17angle_kernel_cudaERNS_18TensorIteratorBaseEENKUlvE0_clEvENKUlvE0_clEvEUlfE_St5arrayIPcLm2EEEEviT0_T1_)
        /*038c*/ 	.word	0x00000000


	//----- nvinfo : EIATTR_MIN_STACK_SIZE
	.align		4
.L_189:
        /*0390*/ 	.byte	0x04, 0x12
        /*0392*/ 	.short	(.L_191 - .L_190)
	.align		4
.L_190:
        /*0394*/ 	.word	index@(_ZN2at6native29vectorized_elementwise_kernelILi8EZZZNS0_17angle_kernel_cudaERNS_18TensorIteratorBaseEENKUlvE0_clEvENKUlvE0_clEvEUlfE_St5arrayIPcLm2EEEEviT0_T1_)
        /*0398*/ 	.word	0x00000000


	//----- nvinfo : EIATTR_MIN_STACK_SIZE
	.align		4
.L_191:
        /*039c*/ 	.byte	0x04, 0x12
        /*039e*/ 	.short	(.L_193 - .L_192)
	.align		4
.L_192:
        /*03a0*/ 	.word	index@(_ZN2at6native18elementwise_kernelILi128ELi4EZNS0_15gpu_kernel_implIZZZNS0_17angle_kernel_cudaERNS_18TensorIteratorBaseEENKUlvE0_clEvENKUlvE_clEvEUldE_EEvS4_RKT_EUliE_EEviT1_)
        /*03a4*/ 	.word	0x00000000


	//----- nvinfo : EIATTR_MIN_STACK_SIZE
	.align		4
.L_193:
        /*03a8*/ 	.byte	0x04, 0x12
        /*03aa*/ 	.short	(.L_195 - .L_194)
	.align		4
.L_194:
        /*03ac*/ 	.word	index@(_ZN2at6native27unrolled_elementwise_kernelIZZZNS0_17angle_kernel_cudaERNS_18TensorIteratorBaseEENKUlvE0_clEvENKUlvE_clEvEUldE_St5arrayIPcLm2EELi4E23TrivialOffsetCalculatorILi1EjESB_NS0_6memory12LoadWithCastILi1EEENSC_13StoreWithCastILi1EEEEEviT_T0_T2_T3_T4_T5_)
        /*03b0*/ 	.word	0x00000000


	//----- nvinfo : EIATTR_MIN_STACK_SIZE
	.align		4
.L_195:
        /*03b4*/ 	.byte	0x04, 0x12
        /*03b6*/ 	.short	(.L_197 - .L_196)
	.align		4
.L_196:
        /*03b8*/ 	.word	index@(_ZN2at6native18elementwise_kernelILi128ELi2EZNS0_22gpu_kernel_impl_nocastIZZZNS0_17angle_kernel_cudaERNS_18TensorIteratorBaseEENKUlvE0_clEvENKUlvE_clEvEUldE_EEvS4_RKT_EUliE_EEviT1_)
        /*03bc*/ 	.word	0x00000000


	//----- nvinfo : EIATTR_MIN_STACK_SIZE
	.align		4
.L_197:
        /*03c0*/ 	.byte	0x04, 0x12
        /*03c2*/ 	.short	(.L_199 - .L_198)
	.align		4
.L_198:
        /*03c4*/ 	.word	index@(_ZN2at6native27unrolled_elementwise_kernelIZZZNS0_17angle_kernel_cudaERNS_18TensorIteratorBaseEENKUlvE0_clEvENKUlvE_clEvEUldE_St5arrayIPcLm2EELi4E23TrivialOffsetCalculatorILi1EjESB_NS0_6memory15LoadWithoutCastENSC_16StoreWithoutCastEEEviT_T0_T2_T3_T4_T5_)
        /*03c8*/ 	.word	0x00000000


	//----- nvinfo : EIATTR_MIN_STACK_SIZE
	.align		4
.L_199:
        /*03cc*/ 	.byte	0x04, 0x12
        /*03ce*/ 	.short	(.L_201 - .L_200)
	.align		4
.L_200:
        /*03d0*/ 	.word	index@(_ZN2at6native29vectorized_elementwise_kernelILi2EZZZNS0_17angle_kernel_cudaERNS_18TensorIteratorBaseEENKUlvE0_clEvENKUlvE_clEvEUldE_St5arrayIPcLm2EEEEviT0_T1_)
        /*03d4*/ 	.word	0x00000000


	//----- nvinfo : EIATTR_MIN_STACK_SIZE
	.align		4
.L_201:
        /*03d8*/ 	.byte	0x04, 0x12
        /*03da*/ 	.short	(.L_203 - .L_202)
	.align		4
.L_202:
        /*03dc*/ 	.word	index@(_ZN2at6native29vectorized_elementwise_kernelILi4EZZZNS0_17angle_kernel_cudaERNS_18TensorIteratorBaseEENKUlvE0_clEvENKUlvE_clEvEUldE_St5arrayIPcLm2EEEEviT0_T1_)
        /*03e0*/ 	.word	0x00000000


	//----- nvinfo : EIATTR_MIN_STACK_SIZE
	.align		4
.L_203:
        /*03e4*/ 	.byte	0x04, 0x12
        /*03e6*/ 	.short	(.L_205 - .L_204)
	.align		4
.L_204:
        /*03e8*/ 	.word	index@(_ZN2at6native29vectorized_elementwise_kernelILi8EZZZNS0_17angle_kernel_cudaERNS_18TensorIteratorBaseEENKUlvE0_clEvENKUlvE_clEvEUldE_St5arrayIPcLm2EEEEviT0_T1_)
        /*03ec*/ 	.word	0x00000000
.L_205:


//--------------------- .nv.info._ZN2at6native18elementwise_kernelILi128ELi4EZNS0_15gpu_kernel_implIZZZNS0_16conj_kernel_cudaERNS_18TensorIteratorBaseEENKUlvE0_clEvENKUlvE10_clEvEUlN3c107complexIfEEE_EEvS4_RKT_EUliE_EEviT1_ --------------------------
	.section	.nv.info._ZN2at6native18elementwise_kernelILi128ELi4EZNS0_15gpu_kernel_implIZZZNS0_16conj_kernel_cudaERNS_18TensorIteratorBaseEENKUlvE0_clEvENKUlvE10_clEvEUlN3c107complexIfEEE_EEvS4_RKT_EUliE_EEviT1_,"",@"SHT_CUDA_INFO"
	.sectionflags	@""
	.align	4


	//----- nvinfo : EIATTR_CUDA_API_VERSION
	.align		4
        /*0000*/ 	.byte	0x04, 0x37
        /*0002*/ 	.short	(.L_207 - .L_206)
.L_206:
        /*0004*/ 	.word	0x00000082


	//----- nvinfo : EIATTR_SW2861232_WAR
	.align		4
.L_207:
        /*0008*/ 	.byte	0x01, 0x35
	.zero		2


	//----- nvinfo : EIATTR_PARAM_CBANK
	.align		4
        /*000c*/ 	.byte	0x04, 0x0a
        /*000e*/ 	.short	(.L_209 - .L_208)
	.align		4
.L_208:
        /*0010*/ 	.word	index@(.nv.constant0._ZN2at6native18elementwise_kernelILi128ELi4EZNS0_15gpu_kernel_implIZZZNS0_16conj_kernel_cudaERNS_18TensorIteratorBaseEENKUlvE0_clEvENKUlvE10_clEvEUlN3c107complexIfEEE_EEvS4_RKT_EUliE_EEviT1_)
        /*0014*/ 	.short	0x0160
        /*0016*/ 	.short	0x0220


	//----- nvinfo : EIATTR_CBANK_PARAM_SIZE
	.align		4
.L_209:
        /*0018*/ 	.byte	0x03, 0x19
        /*001a*/ 	.short	0x0220


	//----- nvinfo : EIATTR_KPARAM_INFO
	.align		4
        /*001c*/ 	.byte	0x04, 0x17
        /*001e*/ 	.short	(.L_211 - .L_210)
.L_210:
        /*0020*/ 	.word	0x00000000
        /*0024*/ 	.short	0x0001
        /*0026*/ 	.short	0x0008
        /*0028*/ 	.byte	0x00, 0xf0, 0x61, 0x08


	//----- nvinfo : EIATTR_KPARAM_INFO
	.align		4
.L_211:
        /*002c*/ 	.byte	0x04, 0x17
        /*002e*/ 	.short	(.L_213 - .L_212)
.L_212:
        /*0030*/ 	.word	0x00000000
        /*0034*/ 	.short	0x0000
        /*0036*/ 	.short	0x0000
        /*0038*/ 	.byte	0x00, 0xf0, 0x11, 0x00


	//----- nvinfo : EIATTR_MAXREG_COUNT
	.align		4
.L_213:
        /*003c*/ 	.byte	0x03, 0x1b
        /*003e*/ 	.short	0x0080


	//----- nvinfo : EIATTR_EXTERNS
	.align		4
        /*0040*/ 	.byte	0x04, 0x0f
        /*0042*/ 	.short	(.L_215 - .L_214)


	//   ....[0]....
	.align		4
.L_214:
        /*0044*/ 	.word	index@(__assertfail)


	//----- nvinfo : EIATTR_MERCURY_ISA_VERSION
	.align		4
.L_215:
        /*0048*/ 	.byte	0x03, 0x5f
        /*004a*/ 	.short	0x0000


	//----- nvinfo : EIATTR_SYSCALL_OFFSETS
	.align		4
        /*004c*/ 	.byte	0x04, 0x46
        /*004e*/ 	.short	(.L_217 - .L_216)


	//   ....[0]....
.L_216:
        /*0050*/ 	.word	0x00001d90


	//   ....[1]....
        /*0054*/ 	.word	0x00002c60


	//   ....[2]....
        /*0058*/ 	.word	0x00004a40


	//   ....[3]....
        /*005c*/ 	.word	0x00005910


	//   ....[4]....
        /*0060*/ 	.word	0x000076c0


	//   ....[5]....
        /*0064*/ 	.word	0x00008590


	//   ....[6]....
        /*0068*/ 	.word	0x0000a350


	//   ....[7]....
        /*006c*/ 	.word	0x0000b220


	//----- nvinfo : EIATTR_EXIT_INSTR_OFFSETS
	.align		4
.L_217:
        /*0070*/ 	.byte	0x04, 0x1c
        /*0072*/ 	.short	(.L_219 - .L_218)


	//   ....[0]....
.L_218:
        /*0074*/ 	.word	0x00008630


	//   ....[1]....
        /*0078*/ 	.word	0x0000a4f0


	//   ....[2]....
        /*007c*/ 	.word	0x0000a530


	//   ....[3]....
        /*0080*/ 	.word	0x0000a5c0


	//   ....[4]....
        /*0084*/ 	.word	0x0000a5f0


	//   ....[5]....
        /*0088*/ 	.word	0x0000a620


	//   ....[6]....
        /*008c*/ 	.word	0x0000a6a0


	//   ....[7]....
        /*0090*/ 	.word	0x0000a6d0


	//   ....[8]....
        /*0094*/ 	.word	0x0000a760


	//   ....[9]....
        /*0098*/ 	.word	0x0000a790


	//   ....[10]....
        /*009c*/ 	.word	0x0000a7d0


	//   ....[11]....
        /*00a0*/ 	.word	0x0000a8b0


	//   ....[12]....
        /*00a4*/ 	.word	0x0000a910


	//   ....[13]....
        /*00a8*/ 	.word	0x0000aa90


	//   ....[14]....
        /*00ac*/ 	.word	0x0000abe0


	//   ....[15]....
        /*00b0*/ 	.word	0x0000ac10


	//   ....[16]....
        /*00b4*/ 	.word	0x0000acc0


	//   ....[17]....
        /*00b8*/ 	.word	0x0000ae30


	//   ....[18]....
        /*00bc*/ 	.word	0x0000afa0


	//   ....[19]....
        /*00c0*/ 	.word	0x0000b0f0


	//   ....[20]....
        /*00c4*/ 	.word	0x0000b230


	//   ....[21]....
        /*00c8*/ 	.word	0x0000b260


	//   ....[22]....
        /*00cc*/ 	.word	0x0000b290


	//----- nvinfo : EIATTR_MAX_THREADS
	.align		4
.L_219:
        /*00d0*/ 	.byte	0x04, 0x05
        /*00d2*/ 	.short	(.L_221 - .L_220)
.L_220:
        /*00d4*/ 	.word	0x00000080
        /*00d8*/ 	.word	0x00000001
        /*00dc*/ 	.word	0x00000001


	//----- nvinfo : EIATTR_CRS_STACK_SIZE
	.align		4
.L_221:
        /*00e0*/ 	.byte	0x04, 0x1e
        /*00e2*/ 	.short	(.L_223 - .L_222)
.L_222:
        /*00e4*/ 	.word	0x00000000
.L_223:


//--------------------- .nv.info._ZN2at6native27unrolled_elementwise_kernelIZZZNS0_16conj_kernel_cudaERNS_18TensorIteratorBaseEENKUlvE0_clEvENKUlvE10_clEvEUlN3c107complexIfEEE_St5arrayIPcLm2EELi4E23TrivialOffsetCalculatorILi1EjESE_NS0_6memory12LoadWithCastILi1EEENSF_13StoreWithCastILi1EEEEEviT_T0_T2_T3_T4_T5_ --------------------------
	.section	.nv.info._ZN2at6native27unrolled_elementwise_kernelIZZZNS0_16conj_kernel_cudaERNS_18TensorIteratorBaseEENKUlvE0_clEvENKUlvE10_clEvEUlN3c107complexIfEEE_St5arrayIPcLm2EELi4E23TrivialOffsetCalculatorILi1EjESE_NS0_6memory12LoadWithCastILi1EEENSF_13StoreWithCastILi1EEEEEviT_T0_T2_T3_T4_T5_,"",@"SHT_CUDA_INFO"
	.sectionflags	@""
	.align	4


	//----- nvinfo : EIATTR_CUDA_API_VERSION
	.align		4
        /*0000*/ 	.byte	0x04, 0x37
        /*0002*/ 	.short	(.L_225 - .L_224)
.L_224:
        /*0004*/ 	.word	0x00000082


	//----- nvinfo : EIATTR_SW2861232_WAR
	.align		4
.L_225:
        /*0008*/ 	.byte	0x01, 0x35
	.zero		2


	//----- nvinfo : EIATTR_PARAM_CBANK
	.align		4
        /*000c*/ 	.byte	0x04, 0x0a
        /*000e*/ 	.short	(.L_227 - .L_226)
	.align		4
.L_226:
        /*0010*/ 	.word	index@(.nv.constant0._ZN2at6native27unrolled_elementwise_kernelIZZZNS0_16conj_kernel_cudaERNS_18TensorIteratorBaseEENKUlvE0_clEvENKUlvE10_clEvEUlN3c107complexIfEEE_St5arrayIPcLm2EELi4E23TrivialOffsetCalculatorILi1EjESE_NS0_6memory12LoadWithCastILi1EEENSF_13StoreWithCastILi1EEEEEviT_T0_T2_T3_T4_T5_)
        /*0014*/ 	.short	0x0160
        /*0016*/ 	.short	0x002c


	//----- nvinfo : EIATTR_CBANK_PARAM_SIZE
	.align		4
.L_227:
        /*0018*/ 	.byte	0x03, 0x19
        /*001a*/ 	.short	0x002c


	//----- nvinfo : EIATTR_KPARAM_INFO
	.align		4
        /*001c*/ 	.byte	0x04, 0x17
        /*001e*/ 	.short	(.L_229 - .L_228)
.L_228:
        /*0020*/ 	.word	0x00000000
        /*0024*/ 	.short	0x0006
        /*0026*/ 	.short	0x0024
        /*0028*/ 	.byte	0x00, 0xf0, 0x21, 0x00


	//----- nvinfo : EIATTR_KPARAM_INFO
	.align		4
.L_229:
        /*002c*/ 	.byte	0x04, 0x17
        /*002e*/ 	.short	(.L_231 - .L_230)
.L_230:
        /*0030*/ 	.word	0x00000000
        /*0034*/ 	.short	0x0005
        /*0036*/ 	.short	0x001c
        /*0038*/ 	.byte	0x00, 0xf0, 0x21, 0x00


	//----- nvinfo : EIATTR_KPARAM_INFO
	.align		4
.L_231:
        /*003c*/ 	.byte	0x04, 0x17
        /*003e*/ 	.short	(.L_233 - .L_232)
.L_232:
        /*0040*/ 	.word	0x00000000
        /*0044*/ 	.short	0x0004
        /*0046*/ 	.short	0x0019
        /*0048*/ 	.byte	0x00, 0xf0, 0x05, 0x00


	//----- nvinfo : EIATTR_KPARAM_INFO
	.align		4
.L_233:
        /*004c*/ 	.byte	0x04, 0x17
        /*004e*/ 	.short	(.L_235 - .L_234)
.L_234:
        /*0050*/ 	.word	0x00000000
        /*0054*/ 	.short	0x0003
        /*0056*/ 	.short	0x0018
        /*0058*/ 	.byte	0x00, 0xf0, 0x05, 0x00


	//----- nvinfo : EIATTR_KPARAM_INFO
	.align		4
.L_235:
        /*005c*/ 	.byte	0x04, 0x17
        /*005e*/ 	.short	(.L_237 - .L_236)
.L_236:
        /*0060*/ 	.word	0x00000000
        /*0064*/ 	.short	0x0002
        /*0066*/ 	.short	0x0008
        /*0068*/ 	.byte	0x00, 0xf0, 0x41, 0x00


	//----- nvinfo : EIATTR_KPARAM_INFO
	.align		4
.L_237:
        /*006c*/ 	.byte	0x04, 0x17
        /*006e*/ 	.short	(.L_239 - .L_238)
.L_238:
        /*0070*/ 	.word	0x00000000
        /*0074*/ 	.short	0x0001
        /*0076*/ 	.short	0x0004
        /*0078*/ 	.byte	0x00, 0xf0, 0x05, 0x00


	//----- nvinfo : EIATTR_KPARAM_INFO
	.align		4
.L_239:
        /*007c*/ 	.byte	0x04, 0x17
        /*007e*/ 	.short	(.L_241 - .L_240)
.L_240:
        /*0080*/ 	.word	0x00000000
        /*0084*/ 	.short	0x0000
        /*0086*/ 	.short	0x0000
        /*0088*/ 	.byte	0x00, 0xf0, 0x11, 0x00


	//----- nvinfo : EIATTR_MAXREG_COUNT
	.align		4
.L_241:
        /*008c*/ 	.byte	0x03, 0x1b
        /*008e*/ 	.short	0x00ff


	//----- nvinfo : EIATTR_EXTERNS
	.align		4
        /*0090*/ 	.byte	0x04, 0x0f
        /*0092*/ 	.short	(.L_243 - .L_242)


	//   ....[0]....
	.align		4
.L_242:
        /*0094*/ 	.word	index@(__assertfail)


	//----- nvinfo : EIATTR_MERCURY_ISA_VERSION
	.align		4
.L_243:
        /*0098*/ 	.byte	0x03, 0x5f
        /*009a*/ 	.short	0x0000


	//----- nvinfo : EIATTR_SYSCALL_OFFSETS
	.align		4
        /*009c*/ 	.byte	0x04, 0x46
        /*009e*/ 	.short	(.L_245 - .L_244)


	//   ....[0]....
.L_244:
        /*00a0*/ 	.word	0x00000f90


	//   ....[1]....
        /*00a4*/ 	.word	0x00001f80


	//   ....[2]....
        /*00a8*/ 	.word	0x00002f70


	//   ....[3]....
        /*00ac*/ 	.word	0x00003f30


	//   ....[4]....
        /*00b0*/ 	.word	0x000050e0


	//   ....[5]....
        /*00b4*/ 	.word	0x00006000


	//   ....[6]....
        /*00b8*/ 	.word	0x00006ee0


	//   ....[7]....
        /*00bc*/ 	.word	0x00007dc0


	//----- nvinfo : EIATTR_EXIT_INSTR_OFFSETS
	.align		4
.L_245:
        /*00c0*/ 	.byte	0x04, 0x1c
        /*00c2*/ 	.short	(.L_247 - .L_246)


	//   ....[0]....
.L_246:
        /*00c4*/ 	.word	0x00006f80


	//   ....[1]....
        /*00c8*/ 	.word	0x000070a0


	//   ....[2]....
        /*00cc*/ 	.word	0x000070e0


	//   ....[3]....
        /*00d0*/ 	.word	0x00007170


	//   ....[4]....
        /*00d4*/ 	.word	0x000071a0


	//   ....[5]....
        /*00d8*/ 	.word	0x000071d0


	//   ....[6]....
        /*00dc*/ 	.word	0x00007250


	//   ....[7]....
        /*00e0*/ 	.word	0x00007280


	//   ....[8]....
        /*00e4*/ 	.word	0x00007300


	//   ....[9]....
        /*00e8*/ 	.word	0x00007330


	//   ....[10]....
        /*00ec*/ 	.word	0x00007370


	//   ....[11]....
        /*00f0*/ 	.word	0x00007450


	//   ....[12]....
        /*00f4*/ 	.word	0x000074b0


	//   ....[13]....
        /*00f8*/ 	.word	0x00007630


	//   ....[14]....
        /*00fc*/ 	.word	0x00007780


	//   ....[15]....
        /*0100*/ 	.word	0x000077b0


	//   ....[16]....
        /*0104*/ 	.word	0x00007860


	//   ....[17]....
        /*0108*/ 	.word	0x000079d0


	//   ....[18]....
        /*010c*/ 	.word	0x00007b40


	//   ....[19]....
        /*0110*/ 	.word	0x00007c90


	//   ....[20]....
        /*0114*/ 	.word	0x00007dd0


	//   ....[21]....
        /*0118*/ 	.word	0x00007e00


	//   ....[22]....
        /*011c*/ 	.word	0x00007e30


	//----- nvinfo : EIATTR_MAX_THREADS
	.align		4
.L_247:
        /*0120*/ 	.byte	0x04, 0x05
        /*0122*/ 	.short	(.L_249 - .L_248)
.L_248:
        /*0124*/ 	.word	0x00000080
        /*0128*/ 	.word	0x00000001
        /*012c*/ 	.word	0x00000001


	//----- nvinfo : EIATTR_CRS_STACK_SIZE
	.align		4
.L_249:
        /*0130*/ 	.byte	0x04, 0x1e
        /*0132*/ 	.short	(.L_251 - .L_250)
.L_250:
        /*0134*/ 	.word	0x00000000
.L_251:


//--------------------- .nv.info._ZN2at6native18elementwise_kernelILi128ELi2EZNS0_22gpu_kernel_impl_nocastIZZZNS0_16conj_kernel_cudaERNS_18TensorIteratorBaseEENKUlvE0_clEvENKUlvE10_clEvEUlN3c107complexIfEEE_EEvS4_RKT_EUliE_EEviT1_ --------------------------
	.section	.nv.info._ZN2at6native18elementwise_kernelILi128ELi2EZNS0_22gpu_kernel_impl_nocastIZZZNS0_16conj_kernel_cudaERNS_18TensorIteratorBaseEENKUlvE0_clEvENKUlvE10_clEvEUlN3c107complexIfEEE_EEvS4_RKT_EUliE_EEviT1_,"",@"SHT_CUDA_INFO"
	.sectionflags	@""
	.align	4


	//----- nvinfo : EIATTR_CUDA_API_VERSION
	.align		4
        /*0000*/ 	.byte	0x04, 0x37
        /*0002*/ 	.short	(.L_253 - .L_252)
.L_252:
        /*0004*/ 	.word	0x00000082


	//----- nvinfo : EIATTR_SW2861232_WAR
	.align		4
.L_253:
        /*0008*/ 	.byte	0x01, 0x35
	.zero		2


	//----- nvinfo : EIATTR_PARAM_CBANK
	.align		4
        /*000c*/ 	.byte	0x04, 0x0a
        /*000e*/ 	.short	(.L_255 - .L_254)
	.align		4
.L_254:
        /*0010*/ 	.word	index@(.nv.constant0._ZN2at6native18elementwise_kernelILi128ELi2EZNS0_22gpu_kernel_impl_nocastIZZZNS0_16conj_kernel_cudaERNS_18TensorIteratorBaseEENKUlvE0_clEvENKUlvE10_clEvEUlN3c107complexIfEEE_EEvS4_RKT_EUliE_EEviT1_)
        /*0014*/ 	.short	0x0160
        /*0016*/ 	.short	0x0220


	//----- nvinfo : EIATTR_CBANK_PARAM_SIZE
	.align		4
.L_255:
        /*0018*/ 	.byte	0x03, 0x19
        /*001a*/ 	.short	0x0220


	//----- nvinfo : EIATTR_KPARAM_INFO
	.align		4
        /*001c*/ 	.byte	0x04, 0x17
        /*001e*/ 	.short	(.L_257 - .L_256)
.L_256:
        /*0020*/ 	.word	0x00000000
        /*0024*/ 	.short	0x0001
        /*0026*/ 	.short	0x0008
        /*0028*/ 	.byte	0x00, 0xf0, 0x61, 0x08


	//----- nvinfo : EIATTR_KPARAM_INFO
	.align		4
.L_257:
        /*002c*/ 	.byte	0x04, 0x17
        /*002e*/ 	.short	(.L_259 - .L_258)
.L_258:
        /*0030*/ 	.word	0x00000000
        /*0034*/ 	.short	0x0000
        /*0036*/ 	.short	0x0000
        /*0038*/ 	.byte	0x00, 0xf0, 0x11, 0x00


	//----- nvinfo : EIATTR_MAXREG_COUNT
	.align		4
.L_259:
        /*003c*/ 	.byte	0x03, 0x1b
        /*003e*/ 	.short	0x0080


	//----- nvinfo : EIATTR_MERCURY_ISA_VERSION
	.align		4
        /*0040*/ 	.byte	0x03, 0x5f
        /*0042*/ 	.short	0x0000


	//----- nvinfo : EIATTR_EXIT_INSTR_OFFSETS
	.align		4
        /*0044*/ 	.byte	0x04, 0x1c
        /*0046*/ 	.short	(.L_261 - .L_260)


	//   ....[0]....
.L_260:
        /*0048*/ 	.word	0x00000f60


	//   ....[1]....
        /*004c*/ 	.word	0x00001e20


	//----- nvinfo : EIATTR_MAX_THREADS
	.align		4
.L_261:
        /*0050*/ 	.byte	0x04, 0x05
        /*0052*/ 	.short	(.L_263 - .L_262)
.L_262:
        /*0054*/ 	.word	0x00000080
        /*0058*/ 	.word	0x00000001
        /*005c*/ 	.word	0x00000001


	//----- nvinfo : EIATTR_CRS_STACK_SIZE
	.align		4
.L_263:
        /*0060*/ 	.byte	0x04, 0x1e
        /*0062*/ 	.short	(.L_265 - .L_264)
.L_264:
        /*0064*/ 	.word	0x00000000
.L_265:


//--------------------- .nv.info._ZN2at6native27unrolled_elementwise_kernelIZZZNS0_16conj_kernel_cudaERNS_18TensorIteratorBaseEENKUlvE0_clEvENKUlvE10_clEvEUlN3c107complexIfEEE_St5arrayIPcLm2EELi4E23TrivialOffsetCalculatorILi1EjESE_NS0_6memory15LoadWithoutCastENSF_16StoreWithoutCastEEEviT_T0_T2_T3_T4_T5_ --------------------------
	.section	.nv.info._ZN2at6native27unrolled_elementwise_kernelIZZZNS0_16conj_kernel_cudaERNS_18TensorIteratorBaseEENKUlvE0_clEvENKUlvE10_clEvEUlN3c107complexIfEEE_St5arrayIPcLm2EELi4E23TrivialOffsetCalculatorILi1EjESE_NS0_6memory15LoadWithoutCastENSF_16StoreWithoutCastEEEviT_T0_T2_T3_T4_T5_,"",@"SHT_CUDA_INFO"
	.sectionflags	@""
	.align	4


	//----- nvinfo : EIATTR_CUDA_API_VERSION
	.align		4
        /*0000*/ 	.byte	0x04, 0x37
        /*0002*/ 	.short	(.L_267 - .L_266)
.L_266:
        /*0004*/ 	.word	0x00000082


	//----- nvinfo : EIATTR_SW2861232_WAR
	.align		4
.L_267:
        /*0008*/ 	.byte	0x01, 0x35
	.zero		2


	//----- nvinfo : EIATTR_PARAM_CBANK
	.align		4
        /*000c*/ 	.byte	0x04, 0x0a
        /*000e*/ 	.short	(.L_269 - .L_268)
	.align		4
.L_268:
        /*0010*/ 	.word	index@(.nv.constant0._ZN2at6native27unrolled_elementwise_kernelIZZZNS0_16conj_kernel_cudaERNS_18TensorIteratorBaseEENKUlvE0_clEvENKUlvE10_clEvEUlN3c107complexIfEEE_St5arrayIPcLm2EELi4E23TrivialOffsetCalculatorILi1EjESE_NS0_6memory15LoadWithoutCastENSF_16StoreWithoutCastEEEviT_T0_T2_T3_T4_T5_)
        /*0014*/ 	.short	0x0160
        /*0016*/ 	.short	0x001c


	//----- nvinfo : EIATTR_CBANK_PARAM_SIZE
	.align		4
.L_269:
        /*0018*/ 	.byte	0x03, 0x19
        /*001a*/ 	.short	0x001c


	//----- nvinfo : EIATTR_KPARAM_INFO
	.align		4
        /*001c*/ 	.byte	0x04, 0x17
        /*001e*/ 	.short	(.L_271 - .L_270)
.L_270:
        /*0020*/ 	.word	0x00000000
        /*0024*/ 	.short	0x0006
        /*0026*/ 	.short	0x001b
        /*0028*/ 	.byte	0x00, 0xf0, 0x05, 0x00


	//----- nvinfo : EIATTR_KPARAM_INFO
	.align		4
.L_271:
        /*002c*/ 	.byte	0x04, 0x17
        /*002e*/ 	.short	(.L_273 - .L_272)
.L_272:
        /*0030*/ 	.word	0x00000000
        /*0034*/ 	.short	0x0005
        /*0036*/ 	.short	0x001a
        /*0038*/ 	.byte	0x00, 0xf0, 0x05, 0x00


	//----- nvinfo : EIATTR_KPARAM_INFO
	.align		4
.L_273:
        /*003c*/ 	.byte	0x04, 0x17
        /*003e*/ 	.short	(.L_275 - .L_274)
.L_274:
        /*0040*/ 	.word	0x00000000
        /*0044*/ 	.short	0x0004
        /*0046*/ 	.short	0x0019
        /*0048*/ 	.byte	0x00, 0xf0, 0x05, 0x00


	//----- nvinfo : EIATTR_KPARAM_INFO
	.align		4
.L_275:
        /*004c*/ 	.byte	0x04, 0x17
        /*004e*/ 	.short	(.L_277 - .L_276)
.L_276:
        /*0050*/ 	.word	0x00000000
        /*0054*/ 	.short	0x0003
        /*0056*/ 	.short	0x0018
        /*0058*/ 	.byte	0x00, 0xf0, 0x05, 0x00


	//----- nvinfo : EIATTR_KPARAM_INFO
	.align		4
.L_277:
        /*005c*/ 	.byte	0x04, 0x17
        /*005e*/ 	.short	(.L_279 - .L_278)
.L_278:
        /*0060*/ 	.word	0x00000000
        /*0064*/ 	.short	0x0002
        /*0066*/ 	.short	0x0008
        /*0068*/ 	.byte	0x00, 0xf0, 0x41, 0x00


	//----- nvinfo : EIATTR_KPARAM_INFO
	.align		4
.L_279:
        /*006c*/ 	.byte	0x04, 0x17
        /*006e*/ 	.short	(.L_281 - .L_280)
.L_280:
        /*0070*/ 	.word	0x00000000
        /*0074*/ 	.short	0x0001
        /*0076*/ 	.short	0x0004
        /*0078*/ 	.byte	0x00, 0xf0, 0x05, 0x00


	//----- nvinfo : EIATTR_KPARAM_INFO
	.align		4
.L_281:
        /*007c*/ 	.byte	0x04, 0x17
        /*007e*/ 	.short	(.L_283 - .L_282)
.L_282:
        /*0080*/ 	.word	0x00000000
        /*0084*/ 	.short	0x0000
        /*0086*/ 	.short	0x0000
        /*0088*/ 	.byte	0x00, 0xf0, 0x11, 0x00


	//----- nvinfo : EIATTR_MAXREG_COUNT
	.align		4
.L_283:
        /*008c*/ 	.byte	0x03, 0x1b
        /*008e*/ 	.short	0x00ff


	//----- nvinfo : EIATTR_MERCURY_ISA_VERSION
	.align		4
        /*0090*/ 	.byte	0x03, 0x5f
        /*0092*/ 	.short	0x0000


	//----- nvinfo : EIATTR_EXIT_INSTR_OFFSETS
	.align		4
        /*0094*/ 	.byte	0x04, 0x1c
        /*0096*/ 	.short	(.L_285 - .L_284)


	//   ....[0]....
.L_284:
        /*0098*/ 	.word	0x00000480


	//   ....[1]....
        /*009c*/ 	.word	0x000004f0


	//----- nvinfo : EIATTR_MAX_THREADS
	.align		4
.L_285:
        /*00a0*/ 	.byte	0x04, 0x05
        /*00a2*/ 	.short	(.L_287 - .L_286)
.L_286:
        /*00a4*/ 	.word	0x00000080
        /*00a8*/ 	.word	0x00000001
        /*00ac*/ 	.word	0x00000001


	//----- nvinfo : EIATTR_CRS_STACK_SIZE
	.align		4
.L_287:
        /*00b0*/ 	.byte	0x04, 0x1e
        /*00b2*/ 	.short	(.L_289 - .L_288)
.L_288:
        /*00b4*/ 	.word	0x00000000
.L_289:


//--------------------- .nv.info._ZN2at6native29vectorized_elementwise_kernelILi2EZZZNS0_16conj_kernel_cudaERNS_18TensorIteratorBaseEENKUlvE0_clEvENKUlvE10_clEvEUlN3c107complexIfEEE_St5arrayIPcLm2EEEEviT0_T1_ --------------------------
	.section	.nv.info._ZN2at6native29vectorized_elementwise_kernelILi2EZZZNS0_16conj_kernel_cudaERNS_18TensorIteratorBaseEENKUlvE0_clEvENKUlvE10_clEvEUlN3c107complexIfEEE_St5arrayIPcLm2EEEEviT0_T1_,"",@"SHT_CUDA_INFO"
	.sectionflags	@""
	.align	4


	//----- nvinfo : EIATTR_CUDA_API_VERSION
	.align		4
        /*0000*/ 	.byte	0x04, 0x37
        /*0002*/ 	.short	(.L_291 - .L_290)
.L_290:
        /*0004*/ 	.word	0x00000082


	//----- nvinfo : EIATTR_SW2861232_WAR
	.align		4
.L_291:
        /*0008*/ 	.byte	0x01, 0x35
	.zero		2


	//----- nvinfo : EIATTR_PARAM_CBANK
	.align		4
        /*000c*/ 	.byte	0x04, 0x0a
        /*000e*/ 	.short	(.L_293 - .L_292)
	.align		4
.L_292:
        /*0010*/ 	.word	index@(.nv.constant0._ZN2at6native29vectorized_elementwise_kernelILi2EZZZNS0_16conj_kernel_cudaERNS_18TensorIteratorBaseEENKUlvE0_clEvENKUlvE10_clEvEUlN3c107complexIfEEE_St5arrayIPcLm2EEEEviT0_T1_)
        /*0014*/ 	.short	0x0160
        /*0016*/ 	.short	0x0018


	//----- nvinfo : EIATTR_CBANK_PARAM_SIZE
	.align		4
.L_293:
        /*0018*/ 	.byte	0x03, 0x19
        /*001a*/ 	.short	0x0018


	//----- nvinfo : EIATTR_KPARAM_INFO
	.align		4
        /*001c*/ 	.byte	0x04, 0x17
        /*001e*/ 	.short	(.L_295 - .L_294)
.L_294:
        /*0020*/ 	.word	0x00000000
        /*0024*/ 	.short	0x0002
        /*0026*/ 	.short	0x0008
        /*0028*/ 	.byte	0x00, 0xf0, 0x41, 0x00


	//----- nvinfo : EIATTR_KPARAM_INFO
	.align		4
.L_295:
        /*002c*/ 	.byte	0x04, 0x17
        /*002e*/ 	.short	(.L_297 - .L_296)
.L_296:
        /*0030*/ 	.word	0x00000000
        /*0034*/ 	.short	0x0001
        /*0036*/ 	.short	0x0004
        /*0038*/ 	.byte	0x00, 0xf0, 0x05, 0x00


	//----- nvinfo : EIATTR_KPARAM_INFO
	.align		4
.L_297:
        /*003c*/ 	.byte	0x04, 0x17
        /*003e*/ 	.short	(.L_299 - .L_298)
.L_298:
        /*0040*/ 	.word	0x00000000
        /*0044*/ 	.short	0x0000
        /*0046*/ 	.short	0x0000
        /*0048*/ 	.byte	0x00, 0xf0, 0x11, 0x00


	//----- nvinfo : EIATTR_MAXREG_COUNT
	.align		4
.L_299:
        /*004c*/ 	.byte	0x03, 0x1b
        /*004e*/ 	.short	0x00ff


	//----- nvinfo : EIATTR_MERCURY_ISA_VERSION
	.align		4
        /*0050*/ 	.byte	0x03, 0x5f
        /*0052*/ 	.short	0x0000


	//----- nvinfo : EIATTR_EXIT_INSTR_OFFSETS
	.align		4
        /*0054*/ 	.byte	0x04, 0x1c
        /*0056*/ 	.short	(.L_301 - .L_300)


	//   ....[0]....
.L_300:
        /*0058*/ 	.word	0x000001d0


	//   ....[1]....
        /*005c*/ 	.word	0x00000b40


	//   ....[2]....
        /*0060*/ 	.word	0x00000b90


	//----- nvinfo : EIATTR_MAX_THREADS
	.align		4
.L_301:
        /*0064*/ 	.byte	0x04, 0x05
        /*0066*/ 	.short	(.L_303 - .L_302)
.L_302:
        /*0068*/ 	.word	0x00000080
        /*006c*/ 	.word	0x00000001
        /*0070*/ 	.word	0x00000001


	//----- nvinfo : EIATTR_CRS_STACK_SIZE
	.align		4
.L_303:
        /*0074*/ 	.byte	0x04, 0x1e
        /*0076*/ 	.short	(.L_305 - .L_304)
.L_304:
        /*0078*/ 	.word	0x00000000
.L_305:


//--------------------- .nv.info._ZN2at6native29vectorized_elementwise_kernelILi4EZZZNS0_16conj_kernel_cudaERNS_18TensorIteratorBaseEENKUlvE0_clEvENKUlvE10_clEvEUlN3c107complexIfEEE_St5arrayIPcLm2EEEEviT0_T1_ --------------------------
	.section	.nv.info._ZN2at6native29vectorized_elementwise_kernelILi4EZZZNS0_16conj_kernel_cudaERNS_18TensorIteratorBaseEENKUlvE0_clEvENKUlvE10_clEvEUlN3c107complexIfEEE_St5arrayIPcLm2EEEEviT0_T1_,"",@"SHT_CUDA_INFO"
	.sectionflags	@""
	.align	4


	//----- nvinfo : EIATTR_CUDA_API_VERSION
	.align		4
        /*0000*/ 	.byte	0x04, 0x37
        /*0002*/ 	.short	(.L_307 - .L_306)
.L_306:
        /*0004*/ 	.word	0x00000082


	//----- nvinfo : EIATTR_SW2861232_WAR
	.align		4
.L_307:
        /*0008*/ 	.byte	0x01, 0x35
	.zero		2


	//----- nvinfo : EIATTR_PARAM_CBANK
	.align		4
        /*000c*/ 	.byte	0x04, 0x0a
        /*000e*/ 	.short	(.L_309 - .L_308)
	.align		4
.L_308:
        /*0010*/ 	.word	index@(.nv.constant0._ZN2at6native29vectorized_elementwise_kernelILi4EZZZNS0_16conj_kernel_cudaERNS_18TensorIteratorBaseEENKUlvE0_clEvENKUlvE10_clEvEUlN3c107complexIfEEE_St5arrayIPcLm2EEEEviT0_T1_)
        /*0014*/ 	.short	0x0160
        /*0016*/ 	.short	0x0018


	//----- nvinfo : EIATTR_CBANK_PARAM_SIZE
	.align		4
.L_309:
        /*0018*/ 	.byte	0x03, 0x19
        /*001a*/ 	.short	0x0018


	//----- nvinfo : EIATTR_KPARAM_INFO
	.align		4
        /*001c*/ 	.byte	0x04, 0x17
        /*001e*/ 	.short	(.L_311 - .L_310)
.L_310:
        /*0020*/ 	.word	0x00000000
        /*0024*/ 	.short	0x0002
        /*0026*/ 	.short	0x0008
        /*0028*/ 	.byte	0x00, 0xf0, 0x41, 0x00


	//----- nvinfo : EIATTR_KPARAM_INFO
	.align		4
.L_311:
        /*002c*/ 	.byte	0x04, 0x17
        /*002e*/ 	.short	(.L_313 - .L_312)
.L_312:
        /*0030*/ 	.word	0x00000000
        /*0034*/ 	.short	0x0001
        /*0036*/ 	.short	0x0004
        /*0038*/ 	.byte	0x00, 0xf0, 0x05, 0x00


	//----- nvinfo : EIATTR_KPARAM_INFO
	.align		4
.L_313:
        /*003c*/ 	.byte	0x04, 0x17
        /*003e*/ 	.short	(.L_315 - .L_314)
.L_314:
        /*0040*/ 	.word	0x00000000
        /*0044*/ 	.short	0x0000
        /*0046*/ 	.short	0x0000
        /*0048*/ 	.byte	0x00, 0xf0, 0x11, 0x00


	//----- nvinfo : EIATTR_MAXREG_COUNT
	.align		4
.L_315:
        /*004c*/ 	.byte	0x03, 0x1b
        /*004e*/ 	.short	0x00ff


	//----- nvinfo : EIATTR_MERCURY_ISA_VERSION
	.align		4
        /*0050*/ 	.byte	0x03, 0x5f
        /*0052*/ 	.short	0x0000


	//----- nvinfo : EIATTR_EXIT_INSTR_OFFSETS
	.align		4
        /*0054*/ 	.byte	0x04, 0x1c
        /*0056*/ 	.short	(.L_317 - .L_316)


	//   ....[0]....
.L_316:
        /*0058*/ 	.word	0x000001d0


	//   ....[1]....
        /*005c*/ 	.word	0x00000b40


	//   ....[2]....
        /*0060*/ 	.word	0x00000b90


	//----- nvinfo : EIATTR_MAX_THREADS
	.align		4
.L_317:
        /*0064*/ 	.byte	0x04, 0x05
        /*0066*/ 	.short	(.L_319 - .L_318)
.L_318:
        /*0068*/ 	.word	0x00000080
        /*006c*/ 	.word	0x00000001
        /*0070*/ 	.word	0x00000001


	//----- nvinfo : EIATTR_CRS_STACK_SIZE
	.align		4
.L_319:
        /*0074*/ 	.byte	0x04, 0x1e
        /*0076*/ 	.short	(.L_321 - .L_320)
.L_320:
        /*0078*/ 	.word	0x00000000
.L_321:


//--------------------- .nv.info._ZN2at6native29vectorized_elementwise_kernelILi8EZZZNS0_16conj_kernel_cudaERNS_18TensorIteratorBaseEENKUlvE0_clEvENKUlvE10_clEvEUlN3c107complexIfEEE_St5arrayIPcLm2EEEEviT0_T1_ --------------------------
	.section	.nv.info._ZN2at6native29vectorized_elementwise_kernelILi8EZZZNS0_16conj_kernel_cudaERNS_18TensorIteratorBaseEENKUlvE0_clEvENKUlvE10_clEvEUlN3c107complexIfEEE_St5arrayIPcLm2EEEEviT0_T1_,"",@"SHT_CUDA_INFO"
	.sectionflags	@""
	.align	4


	//----- nvinfo : EIATTR_CUDA_API_VERSION
	.align		4
        /*0000*/ 	.byte	0x04, 0x37
        /*0002*/ 	.short	(.L_323 - .L_322)
.L_322:
        /*0004*/ 	.word	0x00000082


	//----- nvinfo : EIATTR_SW2861232_WAR
	.align		4
.L_323:
        /*0008*/ 	.byte	0x01, 0x35
	.zero		2


	//----- nvinfo : EIATTR_PARAM_CBANK
	.align		4
        /*000c*/ 	.byte	0x04, 0x0a
        /*000e*/ 	.short	(.L_325 - .L_324)
	.align		4
.L_324:
        /*0010*/ 	.word	index@(.nv.constant0._ZN2at6native29vectorized_elementwise_kernelILi8EZZZNS0_16conj_kernel_cudaERNS_18TensorIteratorBaseEENKUlvE0_clEvENKUlvE10_clEvEUlN3c107complexIfEEE_St5arrayIPcLm2EEEEviT0_T1_)
        /*0014*/ 	.short	0x0160
        /*0016*/ 	.short	0x0018


	//----- nvinfo : EIATTR_CBANK_PARAM_SIZE
	.align		4
.L_325:
        /*0018*/ 	.byte	0x03, 0x19
        /*001a*/ 	.short	0x0018


	//----- nvinfo : EIATTR_KPARAM_INFO
	.align		4
        /*001c*/ 	.byte	0x04, 0x17
        /*001e*/ 	.short	(.L_327 - .L_326)
.L_326:
        /*0020*/ 	.word	0x00000000
        /*0024*/ 	.short	0x0002
        /*0026*/ 	.short	0x0008
        /*0028*/ 	.byte	0x00, 0xf0, 0x41, 0x00


	//----- nvinfo : EIATTR_KPARAM_INFO
	.align		4
.L_327:
        /*002c*/ 	.byte	0x04, 0x17
        /*002e*/ 	.short	(.L_329 - .L_328)
.L_328:
        /*0030*/ 	.word	0x00000000
        /*0034*/ 	.short	0x0001
        /*0036*/ 	.short	0x0004
        /*0038*/ 	.byte	0x00, 0xf0, 0x05, 0x00


	//----- nvinfo : EIATTR_KPARAM_INFO
	.align		4
.L_329:
        /*003c*/ 	.byte	0x04, 0x17
        /*003e*/ 	.short	(.L_331 - .L_330)
.L_330:
        /*0040*/ 	.word	0x00000000
        /*0044*/ 	.short	0x0000
        /*0046*/ 	.short	0x0000
        /*0048*/ 	.byte	0x00, 0xf0, 0x11, 0x00


	//----- nvinfo : EIATTR_MAXREG_COUNT
	.align		4
.L_331:
        /*004c*/ 	.byte	0x03, 0x1b
        /*004e*/ 	.short	0x00ff


	//----- nvinfo : EIATTR_MERCURY_ISA_VERSION
	.align		4
        /*0050*/ 	.byte	0x03, 0x5f
        /*0052*/ 	.short	0x0000


	//----- nvinfo : EIATTR_EXIT_INSTR_OFFSETS
	.align		4
        /*0054*/ 	.byte	0x04, 0x1c
        /*0056*/ 	.short	(.L_333 - .L_332)


	//   ....[0]....
.L_332:
        /*0058*/ 	.word	0x00000010


	//----- nvinfo : EIATTR_MAX_THREADS
	.align		4
.L_333:
        /*005c*/ 	.byte	0x04, 0x05
        /*005e*/ 	.short	(.L_335 - .L_334)
.L_334:
        /*0060*/ 	.word	0x00000080
        /*0064*/ 	.word	0x00000001
        /*0068*/ 	.word	0x00000001
.L_335:


//--------------------- .nv.info._ZN2at6native18elementwise_kernelILi128ELi4EZNS0_15gpu_kernel_implIZZZNS0_16conj_kernel_cudaERNS_18TensorIteratorBaseEENKUlvE0_clEvENKUlvE9_clEvEUlN3c107complexIdEEE_EEvS4_RKT_EUliE_EEviT1_ --------------------------
	.section	.nv.info._ZN2at6native18elementwise_kernelILi128ELi4EZNS0_15gpu_kernel_implIZZZNS0_16conj_kernel_cudaERNS_18TensorIteratorBaseEENKUlvE0_clEvENKUlvE9_clEvEUlN3c107complexIdEEE_EEvS4_RKT_EUliE_EEviT1_,"",@"SHT_CUDA_INFO"
	.sectionflags	@""
	.align	4


	//----- nvinfo : EIATTR_CUDA_API_VERSION
	.align		4
        /*0000*/ 	.byte	0x04, 0x37
        /*0002*/ 	.short	(.L_337 - .L_336)
.L_336:
        /*0004*/ 	.word	0x00000082


	//----- nvinfo : EIATTR_SW2861232_WAR
	.align		4
.L_337:
        /*0008*/ 	.byte	0x01, 0x35
	.zero		2


	//----- nvinfo : EIATTR_PARAM_CBANK
	.align		4
        /*000c*/ 	.byte	0x04, 0x0a
        /*000e*/ 	.short	(.L_339 - .L_338)
	.align		4
.L_338:
        /*0010*/ 	.word	index@(.nv.constant0._ZN2at6native18elementwise_kernelILi128ELi4EZNS0_15gpu_kernel_implIZZZNS0_16conj_kernel_cudaERNS_18TensorIteratorBaseEENKUlvE0_clEvENKUlvE9_clEvEUlN3c107complexIdEEE_EEvS4_RKT_EUliE_EEviT1_)
        /*0014*/ 	.short	0x0160
        /*0016*/ 	.short	0x0220


	//----- nvinfo : EIATTR_CBANK_PARAM_SIZE
	.align		4
.L_339:
        /*0018*/ 	.byte	0x03, 0x19
        /*001a*/ 	.short	0x0220


	//----- nvinfo : EIATTR_KPARAM_INFO
	.align		4
        /*001c*/ 	.byte	0x04, 0x17
        /*001e*/ 	.short	(.L_341 - .L_340)
.L_340:
        /*0020*/ 	.word	0x00000000
        /*0024*/ 	.short	0x0001
        /*0026*/ 	.short	0x0008
        /*0028*/ 	.byte	0x00, 0xf0, 0x61, 0x08


	//----- nvinfo : EIATTR_KPARAM_INFO
	.align		4
.L_341:
        /*002c*/ 	.byte	0x04, 0x17
        /*002e*/ 	.short	(.L_343 - .L_342)
.L_342:
        /*0030*/ 	.word	0x00000000
        /*0034*/ 	.short	0x0000
        /*0036*/ 	.short	0x0000
        /*0038*/ 	.byte	0x00, 0xf0, 0x11, 0x00


	//----- nvinfo : EIATTR_MAXREG_COUNT
	.align		4
.L_343:
        /*003c*/ 	.byte	0x03, 0x1b
        /*003e*/ 	.short	0x0080


	//----- nvinfo : EIATTR_EXTERNS
	.align		4
        /*0040*/ 	.byte	0x04, 0x0f
        /*0042*/ 	.short	(.L_345 - .L_344)


	//   ....[0]....
	.align		4
.L_344:
        /*0044*/ 	.word	index@(__assertfail)


	//----- nvinfo : EIATTR_MERCURY_ISA_VERSION
	.align		4
.L_345:
        /*0048*/ 	.byte	0x03, 0x5f
        /*004a*/ 	.short	0x0000


	//----- nvinfo : EIATTR_SYSCALL_OFFSETS
	.align		4
        /*004c*/ 	.byte	0x04, 0x46
        /*004e*/ 	.short	(.L_347 - .L_346)


	//   ....[0]....
.L_346:
        /*0050*/ 	.word	0x00001ee0


	//   ....[1]....
        /*0054*/ 	.word	0x00002f70


	//   ....[2]....
        /*0058*/ 	.word	0x00004ea0


	//   ....[3]....
        /*005c*/ 	.word	0x00005f30


	//   ....[4]....
        /*0060*/ 	.word	0x00007e30


	//   ....[5]....
        /*0064*/ 	.word	0x00008ec0


	//   ....[6]....
        /*0068*/ 	.word	0x0000add0


	//   ....[7]....
        /*006c*/ 	.word	0x0000be60


	//----- nvinfo : EIATTR_EXIT_INSTR_OFFSETS
	.align		4
.L_347:
        /*0070*/ 	.byte	0x04, 0x1c
        /*0072*/ 	.short	(.L_349 - .L_348)


	//   ....[0]....
.L_348:
        /*0074*/ 	.word	0x00008f60


	//   ....[1]....
        /*0078*/ 	.word	0x0000af60


	//   ....[2]....
        /*007c*/ 	.word	0x0000afa0


	//   ....[3]....
        /*0080*/ 	.word	0x0000b030


	//   ....[4]....
        /*0084*/ 	.word	0x0000b060


	//   ....[5]....
        /*0088*/ 	.word	0x0000b090


	//   ....[6]....
        /*008c*/ 	.word	0x0000b140


	//   ....[7]....
        /*0090*/ 	.word	0x0000b1a0


	//   ....[8]....
        /*0094*/ 	.word	0x0000b280


	//   ....[9]....
        /*0098*/ 	.word	0x0000b310


	//   ....[10]....
        /*009c*/ 	.word	0x0000b330


	//   ....[11]....
        /*00a0*/ 	.word	0x0000b400


	//   ....[12]....
        /*00a4*/ 	.word	0x0000b430


	//   ....[13]....
        /*00a8*/ 	.word	0x0000b5e0


	//   ....[14]....
        /*00ac*/ 	.word	0x0000b760


	//   ....[15]....
        /*00b0*/ 	.word	0x0000b7c0


	//   ....[16]....
        /*00b4*/ 	.word	0x0000b870


	//   ....[17]....
        /*00b8*/ 	.word	0x0000ba10


	//   ....[18]....
        /*00bc*/ 	.word	0x0000bbb0


	//   ....[19]....
        /*00c0*/ 	.word	0x0000bd30


	//   ....[20]....
        /*00c4*/ 	.word	0x0000be70


	//   ....[21]....
        /*00c8*/ 	.word	0x0000bea0


	//   ....[22]....
        /*00cc*/ 	.word	0x0000bed0


	//----- nvinfo : EIATTR_MAX_THREADS
	.align		4
.L_349:
        /*00d0*/ 	.byte	0x04, 0x05
        /*00d2*/ 	.short	(.L_351 - .L_350)
.L_350:
        /*00d4*/ 	.word	0x00000080
        /*00d8*/ 	.word	0x00000001
        /*00dc*/ 	.word	0x00000001


	//----- nvinfo : EIATTR_CRS_STACK_SIZE
	.align		4
.L_351:
        /*00e0*/ 	.byte	0x04, 0x1e
        /*00e2*/ 	.short	(.L_353 - .L_352)
.L_352:
        /*00e4*/ 	.word	0x00000000
.L_353:


//--------------------- .nv.info._ZN2at6native27unrolled_elementwise_kernelIZZZNS0_16conj_kernel_cudaERNS_18TensorIteratorBaseEENKUlvE0_clEvENKUlvE9_clEvEUlN3c107complexIdEEE_St5arrayIPcLm2EELi4E23TrivialOffsetCalculatorILi1EjESE_NS0_6memory12LoadWithCastILi1EEENSF_13StoreWithCastILi1EEEEEviT_T0_T2_T3_T4_T5_ --------------------------
	.section	.nv.info._ZN2at6native27unrolled_elementwise_kernelIZZZNS0_16conj_kernel_cudaERNS_18TensorIteratorBaseEENKUlvE0_clEvENKUlvE9_clEvEUlN3c107complexIdEEE_St5arrayIPcLm2EELi4E23TrivialOffsetCalculatorILi1EjESE_NS0_6memory12LoadWithCastILi1EEENSF_13StoreWithCastILi1EEEEEviT_T0_T2_T3_T4_T5_,"",@"SHT_CUDA_INFO"
	.sectionflags	@""
	.align	4


	//----- nvinfo : EIATTR_CUDA_API_VERSION
	.align		4
        /*0000*/ 	.byte	0x04, 0x37
        /*0002*/ 	.short	(.L_355 - .L_354)
.L_354:
        /*0004*/ 	.word	0x00000082


	//----- nvinfo : EIATTR_SW2861232_WAR
	.align		4
.L_355:
        /*0008*/ 	.byte	0x01, 0x35
	.zero		2


	//----- nvinfo : EIATTR_PARAM_CBANK
	.align		4
        /*000c*/ 	.byte	0x04, 0x0a
        /*000e*/ 	.short	(.L_357 - .L_356)
	.align		4
.L_356:
        /*0010*/ 	.word	index@(.nv.constant0._ZN2at6native27unrolled_elementwise_kernelIZZZNS0_16conj_kernel_cudaERNS_18TensorIteratorBaseEENKUlvE0_clEvENKUlvE9_clEvEUlN3c107complexIdEEE_St5arrayIPcLm2EELi4E23TrivialOffsetCalculatorILi1EjESE_NS0_6memory12LoadWithCastILi1EEENSF_13StoreWithCastILi1EEEEEviT_T0_T2_T3_T4_T5_)
        /*0014*/ 	.short	0x0160
        /*0016*/ 	.short	0x002c


	//----- nvinfo : EIATTR_CBANK_PARAM_SIZE
	.align		4
.L_357:
        /*0018*/ 	.byte	0x03, 0x19
        /*001a*/ 	.short	0x002c


	//----- nvinfo : EIATTR_KPARAM_INFO
	.align		4
        /*001c*/ 	.byte	0x04, 0x17
        /*001e*/ 	.short	(.L_359 - .L_358)
.L_358:
        /*0020*/ 	.word	0x00000000
        /*0024*/ 	.short	0x0006
        /*0026*/ 	.short	0x0024
        /*0028*/ 	.byte	0x00, 0xf0, 0x21, 0x00


	//----- nvinfo : EIATTR_KPARAM_INFO
	.align		4
.L_359:
        /*002c*/ 	.byte	0x04, 0x17
        /*002e*/ 	.short	(.L_361 - .L_360)
.L_360:
        /*0030*/ 	.word	0x00000000
        /*0034*/ 	.short	0x0005
        /*0036*/ 	.short	0x001c
        /*0038*/ 	.byte	0x00, 0xf0, 0x21, 0x00


	//----- nvinfo : EIATTR_KPARAM_INFO
	.align		4
.L_361:
        /*003c*/ 	.byte	0x04, 0x17
        /*003e*/ 	.short	(.L_363 - .L_362)
.L_362:
        /*0040*/ 	.word	0x00000000
        /*0044*/ 	.short	0x0004
        /*0046*/ 	.short	0x0019
        /*0048*/ 	.byte	0x00, 0xf0, 0x05, 0x00


	//----- nvinfo : EIATTR_KPARAM_INFO
	.align		4
.L_363:
        /*004c*/ 	.byte	0x04, 0x17
        /*004e*/ 	.short	(.L_365 - .L_364)
.L_364:
        /*0050*/ 	.word	0x00000000
        /*0054*/ 	.short	0x0003
        /*0056*/ 	.short	0x0018
        /*0058*/ 	.byte	0x00, 0xf0, 0x05, 0x00


	//----- nvinfo : EIATTR_KPARAM_INFO
	.align		4
.L_365:
        /*005c*/ 	.byte	0x04, 0x17
        /*005e*/ 	.short	(.L_367 - .L_366)
.L_366:
        /*0060*/ 	.word	0x00000000
        /*0064*/ 	.short	0x0002
        /*0066*/ 	.short	0x0008
        /*0068*/ 	.byte	0x00, 0xf0, 0x41, 0x00


	//----- nvinfo : EIATTR_KPARAM_INFO
	.align		4
.L_367:
        /*006c*/ 	.byte	0x04, 0x17
        /*006e*/ 	.short	(.L_369 - .L_368)
.L_368:
        /*0070*/ 	.word	0x00000000
        /*0074*/ 	.short	0x0001
        /*0076*/ 	.short	0x0004
        /*0078*/ 	.byte	0x00, 0xf0, 0x05, 0x00


	//----- nvinfo : EIATTR_KPARAM_INFO
	.align		4
.L_369:
        /*007c*/ 	.byte	0x04, 0x17
        /*007e*/ 	.short	(.L_371 - .L_370)
.L_370:
        /*0080*/ 	.word	0x00000000
        /*0084*/ 	.short	0x0000
        /*0086*/ 	.short	0x0000
        /*0088*/ 	.byte	0x00, 0xf0, 0x11, 0x00


	//----- nvinfo : EIATTR_MAXREG_COUNT
	.align		4
.L_371:
        /*008c*/ 	.byte	0x03, 0x1b
        /*008e*/ 	.short	0x00ff


	//----- nvinfo : EIATTR_EXTERNS
	.align		4
        /*0090*/ 	.byte	0x04, 0x0f
        /*0092*/ 	.short	(.L_373 - .L_372)


	//   ....[0]....
	.align		4
.L_372:
        /*0094*/ 	.word	index@(__assertfail)


	//----- nvinfo : EIATTR_MERCURY_ISA_VERSION
	.align		4
.L_373:
        /*0098*/ 	.byte	0x03, 0x5f
        /*009a*/ 	.short	0x0000


	//----- nvinfo : EIATTR_SYSCALL_OFFSETS
	.align		4
        /*009c*/ 	.byte	0x04, 0x46
        /*009e*/ 	.short	(.L_375 - .L_374)


	//   ....[0]....
.L_374:
        /*00a0*/ 	.word	0x000010f0


	//   ....[1]....
        /*00a4*/ 	.word	0x00002230


	//   ....[2]....
        /*00a8*/ 	.word	0x00003380


	//   ....[3]....
        /*00ac*/ 	.word	0x000044a0


	//   ....[4]....
        /*00b0*/ 	.word	0x00005880


	//   ....[5]....
        /*00b4*/ 	.word	0x00006950


	//   ....[6]....
        /*00b8*/ 	.word	0x000079e0


	//   ....[7]....
        /*00bc*/ 	.word	0x00008a90


	//----- nvinfo : EIATTR_EXIT_INSTR_OFFSETS
	.align		4
.L_375:
        /*00c0*/ 	.byte	0x04, 0x1c
        /*00c2*/ 	.short	(.L_377 - .L_376)


	//   ....[0]....
.L_376:
        /*00c4*/ 	.word	0x00007a80


	//   ....[1]....
        /*00c8*/ 	.word	0x00007ba0


	//   ....[2]....
        /*00cc*/ 	.word	0x00007be0


	//   ....[3]....
        /*00d0*/ 	.word	0x00007c70


	//   ....[4]....
        /*00d4*/ 	.word	0x00007ca0


	//   ....[5]....
        /*00d8*/ 	.word	0x00007cd0


	//   ....[6]....
        /*00dc*/ 	.word	0x00007d80


	//   ....[7]....
        /*00e0*/ 	.word	0x00007de0


	//   ....[8]....
        /*00e4*/ 	.word	0x00007ec0


	//   ....[9]....
        /*00e8*/ 	.word	0x00007f50


	//   ....[10]....
        /*00ec*/ 	.word	0x00007f70


	//   ....[11]....
        /*00f0*/ 	.word	0x00008040


	//   ....[12]....
        /*00f4*/ 	.word	0x00008060


	//   ....[13]....
        /*00f8*/ 	.word	0x00008210


	//   ....[14]....
        /*00fc*/ 	.word	0x00008390


	//   ....[15]....
        /*0100*/ 	.word	0x000083f0


	//   ....[16]....
        /*0104*/ 	.word	0x000084a0


	//   ....[17]....
        /*0108*/ 	.word	0x00008640


	//   ....[18]....
        /*010c*/ 	.word	0x000087e0


	//   ....[19]....
        /*0110*/ 	.word	0x00008960


	//   ....[20]....
        /*0114*/ 	.word	0x00008aa0


	//   ....[21]....
        /*0118*/ 	.word	0x00008ad0


	//   ....[22]....
        /*011c*/ 	.word	0x00008b00


	//----- nvinfo : EIATTR_MAX_THREADS
	.align		4
.L_377:
        /*0120*/ 	.byte	0x04, 0x05
        /*0122*/ 	.short	(.L_379 - .L_378)
.L_378:
        /*0124*/ 	.word	0x00000080
        /*0128*/ 	.word	0x00000001
        /*012c*/ 	.word	0x00000001


	//----- nvinfo : EIATTR_CRS_STACK_SIZE
	.align		4
.L_379:
        /*0130*/ 	.byte	0x04, 0x1e
        /*0132*/ 	.short	(.L_381 - .L_380)
.L_380:
        /*0134*/ 	.word	0x00000000
.L_381:


//--------------------- .nv.info._ZN2at6native18elementwise_kernelILi128ELi2EZNS0_22gpu_kernel_impl_nocastIZZZNS0_16conj_kernel_cudaERNS_18TensorIteratorBaseEENKUlvE0_clEvENKUlvE9_clEvEUlN3c107complexIdEEE_EEvS4_RKT_EUliE_EEviT1_ --------------------------
	.section	.nv.info._ZN2at6native18elementwise_kernelILi128ELi2EZNS0_22gpu_kernel_impl_nocastIZZZNS0_16conj_kernel_cudaERNS_18TensorIteratorBaseEENKUlvE0_clEvENKUlvE9_clEvEUlN3c107complexIdEEE_EEvS4_RKT_EUliE_EEviT1_,"",@"SHT_CUDA_INFO"
	.sectionflags	@""
	.align	4


	//----- nvinfo : EIATTR_CUDA_API_VERSION
	.align		4
        /*0000*/ 	.byte	0x04, 0x37
        /*0002*/ 	.short	(.L_383 - .L_382)
.L_382:
        /*0004*/ 	.word	0x00000082


	//----- nvinfo : EIATTR_SW2861232_WAR
	.align		4
.L_383:
        /*0008*/ 	.byte	0x01, 0x35
	.zero		2


	//----- nvinfo : EIATTR_PARAM_CBANK
	.align		4
        /*000c*/ 	.byte	0x04, 0x0a
        /*000e*/ 	.short	(.L_385 - .L_384)
	.align		4
.L_384:
        /*0010*/ 	.word	index@(.nv.constant0._ZN2at6native18elementwise_kernelILi128ELi2EZNS0_22gpu_kernel_impl_nocastIZZZNS0_16conj_kernel_cudaERNS_18TensorIteratorBaseEENKUlvE0_clEvENKUlvE9_clEvEUlN3c107complexIdEEE_EEvS4_RKT_EUliE_EEviT1_)
        /*0014*/ 	.short	0x0160
        /*0016*/ 	.short	0x0220


	//----- nvinfo : EIATTR_CBANK_PARAM_SIZE
	.align		4
.L_385:
        /*0018*/ 	.byte	0x03, 0x19
        /*001a*/ 	.short	0x0220


	//----- nvinfo : EIATTR_KPARAM_INFO
	.align		4
        /*001c*/ 	.byte	0x04, 0x17
        /*001e*/ 	.short	(.L_387 - .L_386)
.L_386:
        /*0020*/ 	.word	0x00000000
        /*0024*/ 	.short	0x0001
        /*0026*/ 	.short	0x0008
        /*0028*/ 	.byte	0x00, 0xf0, 0x61, 0x08


	//----- nvinfo : EIATTR_KPARAM_INFO
	.align		4
.L_387:
        /*002c*/ 	.byte	0x04, 0x17
        /*002e*/ 	.short	(.L_389 - .L_388)
.L_388:
        /*0030*/ 	.word	0x00000000
        /*0034*/ 	.short	0x0000
        /*0036*/ 	.short	0x0000
        /*0038*/ 	.byte	0x00, 0xf0, 0x11, 0x00


	//----- nvinfo : EIATTR_MAXREG_COUNT
	.align		4
.L_389:
        /*003c*/ 	.byte	0x03, 0x1b
        /*003e*/ 	.short	0x0080


	//----- nvinfo : EIATTR_MERCURY_ISA_VERSION
	.align		4
        /*0040*/ 	.byte	0x03, 0x5f
        /*0042*/ 	.short	0x0000


	//----- nvinfo : EIATTR_EXIT_INSTR_OFFSETS
	.align		4
        /*0044*/ 	.byte	0x04, 0x1c
        /*0046*/ 	.short	(.L_391 - .L_390)


	//   ....[0]....
.L_390:
        /*0048*/ 	.word	0x00000f60


	//   ....[1]....
        /*004c*/ 	.word	0x00001e20


	//----- nvinfo : EIATTR_MAX_THREADS
	.align		4
.L_391:
        /*0050*/ 	.byte	0x04, 0x05
        /*0052*/ 	.short	(.L_393 - .L_392)
.L_392:
        /*0054*/ 	.word	0x00000080
        /*0058*/ 	.word	0x00000001
        /*005c*/ 	.word	0x00000001


	//----- nvinfo : EIATTR_CRS_STACK_SIZE
	.align		4
.L_393:
        /*0060*/ 	.byte	0x04, 0x1e
        /*0062*/ 	.short	(.L_395 - .L_394)
.L_394:
        /*0064*/ 	.word	0x00000000
.L_395:


//--------------------- .nv.info._ZN2at6native27unrolled_elementwise_kernelIZZZNS0_16conj_kernel_cudaERNS_18TensorIteratorBaseEENKUlvE0_clEvENKUlvE9_clEvEUlN3c107complexIdEEE_St5arrayIPcLm2EELi4E23TrivialOffsetCalculatorILi1EjESE_NS0_6memory15LoadWithoutCastENSF_16StoreWithoutCastEEEviT_T0_T2_T3_T4_T5_ --------------------------
	.section	.nv.info._ZN2at6native27unrolled_elementwise_kernelIZZZNS0_16conj_kernel_cudaERNS_18TensorIteratorBaseEENKUlvE0_clEvENKUlvE9_clEvEUlN3c107complexIdEEE_St5arrayIPcLm2EELi4E23TrivialOffsetCalculatorILi1EjESE_NS0_6memory15LoadWithoutCastENSF_16StoreWithoutCastEEEviT_T0_T2_T3_T4_T5_,"",@"SHT_CUDA_INFO"
	.sectionflags	@""
	.align	4


	//----- nvinfo : EIATTR_CUDA_API_VERSION
	.align		4
        /*0000*/ 	.byte	0x04, 0x37
        /*0002*/ 	.short	(.L_397 - .L_396)
.L_396:
        /*0004*/ 	.word	0x00000082


	//----- nvinfo : EIATTR_SW2861232_WAR
	.align		4
.L_397:
        /*0008*/ 	.byte	0x01, 0x35
	.zero		2


	//----- nvinfo : EIATTR_PARAM_CBANK
	.align		4
        /*000c*/ 	.byte	0x04, 0x0a
        /*000e*/ 	.short	(.L_399 - .L_398)
	.align		4
.L_398:
        /*0010*/ 	.word	index@(.nv.constant0._ZN2at6native27unrolled_elementwise_kernelIZZZNS0_16conj_kernel_cudaERNS_18TensorIteratorBaseEENKUlvE0_clEvENKUlvE9_clEvEUlN3c107complexIdEEE_St5arrayIPcLm2EELi4E23TrivialOffsetCalculatorILi1EjESE_NS0_6memory15LoadWithoutCastENSF_16StoreWithoutCastEEEviT_T0_T2_T3_T4_T5_)
        /*0014*/ 	.short	0x0160
        /*0016*/ 	.short	0x001c


	//----- nvinfo : EIATTR_CBANK_PARAM_SIZE
	.align		4
.L_399:
        /*0018*/ 	.byte	0x03, 0x19
        /*001a*/ 	.short	0x001c


	//----- nvinfo : EIATTR_KPARAM_INFO
	.align		4
        /*001c*/ 	.byte	0x04, 0x17
        /*001e*/ 	.short	(.L_401 - .L_400)
.L_400:
        /*0020*/ 	.word	0x00000000
        /*0024*/ 	.short	0x0006
        /*0026*/ 	.short	0x001b
        /*0028*/ 	.byte	0x00, 0xf0, 0x05, 0x00


	//----- nvinfo : EIATTR_KPARAM_INFO
	.align		4
.L_401:
        /*002c*/ 	.byte	0x04, 0x17
        /*002e*/ 	.short	(.L_403 - .L_402)
.L_402:
        /*0030*/ 	.word	0x00000000
        /*0034*/ 	.short	0x0005
        /*0036*/ 	.short	0x001a
        /*0038*/ 	.byte	0x00, 0xf0, 0x05, 0x00


	//----- nvinfo : EIATTR_KPARAM_INFO
	.align		4
.L_403:
        /*003c*/ 	.byte	0x04, 0x17
        /*003e*/ 	.short	(.L_405 - .L_404)
.L_404:
        /*0040*/ 	.word	0x00000000
        /*0044*/ 	.short	0x0004
        /*0046*/ 	.short	0x0019
        /*0048*/ 	.byte	0x00, 0xf0, 0x05, 0x00


	//----- nvinfo : EIATTR_KPARAM_INFO
	.align		4
.L_405:
        /*004c*/ 	.byte	0x04, 0x17
        /*004e*/ 	.short	(.L_407 - .L_406)
.L_406:
        /*0050*/ 	.word	0x00000000
        /*0054*/ 	.short	0x0003
        /*0056*/ 	.short	0x0018
        /*0058*/ 	.byte	0x00, 0xf0, 0x05, 0x00


	//----- nvinfo : EIATTR_KPARAM_INFO
	.align		4
.L_407:
        /*005c*/ 	.byte	0x04, 0x17
        /*005e*/ 	.short	(.L_409 - .L_408)
.L_408:
        /*0060*/ 	.word	0x00000000
        /*0064*/ 	.short	0x0002
        /*0066*/ 	.short	0x0008
        /*0068*/ 	.byte	0x00, 0xf0, 0x41, 0x00


	//----- nvinfo : EIATTR_KPARAM_INFO
	.align		4
.L_409:
        /*006c*/ 	.byte	0x04, 0x17
        /*006e*/ 	.short	(.L_411 - .L_410)
.L_410:
        /*0070*/ 	.word	0x00000000
        /*0074*/ 	.short	0x0001
        /*0076*/ 	.short	0x0004
        /*0078*/ 	.byte	0x00, 0xf0, 0x05, 0x00


	//----- nvinfo : EIATTR_KPARAM_INFO
	.align		4
.L_411:
        /*007c*/ 	.byte	0x04, 0x17
        /*007e*/ 	.short	(.L_413 - .L_412)
.L_412:
        /*0080*/ 	.word	0x00000000
        /*0084*/ 	.short	0x0000
        /*0086*/ 	.short	0x0000
        /*0088*/ 	.byte	0x00, 0xf0, 0x11, 0x00


	//----- nvinfo : EIATTR_MAXREG_COUNT
	.align		4
.L_413:
        /*008c*/ 	.byte	0x03, 0x1b
        /*008e*/ 	.short	0x00ff


	//----- nvinfo : EIATTR_MERCURY_ISA_VERSION
	.align		4
        /*0090*/ 	.byte	0x03, 0x5f
        /*0092*/ 	.short	0x0000


	//----- nvinfo : EIATTR_EXIT_INSTR_OFFSETS
	.align		4
        /*0094*/ 	.byte	0x04, 0x1c
        /*0096*/ 	.short	(.L_415 - .L_414)


	//   ....[0]....
.L_414:
        /*0098*/ 	.word	0x00000560


	//   ....[1]....
        /*009c*/ 	.word	0x000005f0


	//----- nvinfo : EIATTR_MAX_THREADS
	.align		4
.L_415:
        /*00a0*/ 	.byte	0x04, 0x05
        /*00a2*/ 	.short	(.L_417 - .L_416)
.L_416:
        /*00a4*/ 	.word	0x00000080
        /*00a8*/ 	.word	0x00000001
        /*00ac*/ 	.word	0x00000001


	//----- nvinfo : EIATTR_CRS_STACK_SIZE
	.align		4
.L_417:
        /*00b0*/ 	.byte	0x04, 0x1e
        /*00b2*/ 	.short	(.L_419 - .L_418)
.L_418:
        /*00b4*/ 	.word	0x00000000
.L_419:


//--------------------- .nv.info._ZN2at6native29vectorized_elementwise_kernelILi2EZZZNS0_16conj_kernel_cudaERNS_18TensorIteratorBaseEENKUlvE0_clEvENKUlvE9_clEvEUlN3c107complexIdEEE_St5arrayIPcLm2EEEEviT0_T1_ --------------------------
	.section	.nv.info._ZN2at6native29vectorized_elementwise_kernelILi2EZZZNS0_16conj_kernel_cudaERNS_18TensorIteratorBaseEENKUlvE0_clEvENKUlvE9_clEvEUlN3c107complexIdEEE_St5arrayIPcLm2EEEEviT0_T1_,"",@"SHT_CUDA_INFO"
	.sectionflags	@""
	.align	4


	//----- nvinfo : EIATTR_CUDA_API_VERSION
	.align		4
        /*0000*/ 	.byte	0x04, 0x37
        /*0002*/ 	.short	(.L_421 - .L_420)
.L_420:
        /*0004*/ 	.word	0x00000082


	//----- nvinfo : EIATTR_SW2861232_WAR
	.align		4
.L_421:
        /*0008*/ 	.byte	0x01, 0x35
	.zero		2


	//----- nvinfo : EIATTR_PARAM_CBANK
	.align		4
        /*000c*/ 	.byte	0x04, 0x0a
        /*000e*/ 	.short	(.L_423 - .L_422)
	.align		4
.L_422:
        /*0010*/ 	.word	index@(.nv.constant0._ZN2at6native29vectorized_elementwise_kernelILi2EZZZNS0_16conj_kernel_cudaERNS_18TensorIteratorBaseEENKUlvE0_clEvENKUlvE9_clEvEUlN3c107complexIdEEE_St5arrayIPcLm2EEEEviT0_T1_)
        /*0014*/ 	.short	0x0160
        /*0016*/ 	.short	0x0018


	//----- nvinfo : EIATTR_CBANK_PARAM_SIZE
	.align		4
.L_423:
        /*0018*/ 	.byte	0x03, 0x19
        /*001a*/ 	.short	0x0018


	//----- nvinfo : EIATTR_KPARAM_INFO
	.align		4
        /*001c*/ 	.byte	0x04, 0x17
        /*001e*/ 	.short	(.L_425 - .L_424)
.L_424:
        /*0020*/ 	.word	0x00000000
        /*0024*/ 	.short	0x0002
        /*0026*/ 	.short	0x0008
        /*0028*/ 	.byte	0x00, 0xf0, 0x41, 0x00


	//----- nvinfo : EIATTR_KPARAM_INFO
	.align		4
.L_425:
        /*002c*/ 	.byte	0x04, 0x17
        /*002e*/ 	.short	(.L_427 - .L_426)
.L_426:
        /*0030*/ 	.word	0x00000000
        /*0034*/ 	.short	0x0001
        /*0036*/ 	.short	0x0004
        /*0038*/ 	.byte	0x00, 0xf0, 0x05, 0x00


	//----- nvinfo : EIATTR_KPARAM_INFO
	.align		4
.L_427:
        /*003c*/ 	.byte	0x04, 0x17
        /*003e*/ 	.short	(.L_429 - .L_428)
.L_428:
        /*0040*/ 	.word	0x00000000
        /*0044*/ 	.short	0x0000
        /*0046*/ 	.short	0x0000
        /*0048*/ 	.byte	0x00, 0xf0, 0x11, 0x00


	//----- nvinfo : EIATTR_MAXREG_COUNT
	.align		4
.L_429:
        /*004c*/ 	.byte	0x03, 0x1b
        /*004e*/ 	.short	0x00ff


	//----- nvinfo : EIATTR_MERCURY_ISA_VERSION
	.align		4
        /*0050*/ 	.byte	0x03, 0x5f
        /*0052*/ 	.short	0x0000


	//----- nvinfo : EIATTR_EXIT_INSTR_OFFSETS
	.align		4
        /*0054*/ 	.byte	0x04, 0x1c
        /*0056*/ 	.short	(.L_431 - .L_430)


	//   ....[0]....
.L_430:
        /*0058*/ 	.word	0x000002c0


	//   ....[1]....
        /*005c*/ 	.word	0x00000e20


	//   ....[2]....
        /*0060*/ 	.word	0x00000e70


	//----- nvinfo : EIATTR_MAX_THREADS
	.align		4
.L_431:
        /*0064*/ 	.byte	0x04, 0x05
        /*0066*/ 	.short	(.L_433 - .L_432)
.L_432:
        /*0068*/ 	.word	0x00000080
        /*006c*/ 	.word	0x00000001
        /*0070*/ 	.word	0x00000001


	//----- nvinfo : EIATTR_CRS_STACK_SIZE
	.align		4
.L_433:
        /*0074*/ 	.byte	0x04, 0x1e
        /*0076*/ 	.short	(.L_435 - .L_434)
.L_434:
        /*0078*/ 	.word	0x00000000
.L_435:


//--------------------- .nv.info._ZN2at6native29vectorized_elementwise_kernelILi4EZZZNS0_16conj_kernel_cudaERNS_18TensorIteratorBaseEENKUlvE0_clEvENKUlvE9_clEvEUlN3c107complexIdEEE_St5arrayIPcLm2EEEEviT0_T1_ --------------------------
	.section	.nv.info._ZN2at6native29vectorized_elementwise_kernelILi4EZZZNS0_16conj_kernel_cudaERNS_18TensorIteratorBaseEENKUlvE0_clEvENKUlvE9_clEvEUlN3c107complexIdEEE_St5arrayIPcLm2EEEEviT0_T1_,"",@"SHT_CUDA_INFO"
	.sectionflags	@""
	.align	4


	//----- nvinfo : EIATTR_CUDA_API_VERSION
	.align		4
        /*0000*/ 	.byte	0x04, 0x37
        /*0002*/ 	.short	(.L_437 - .L_436)
.L_436:
        /*0004*/ 	.word	0x00000082


	//----- nvinfo : EIATTR_SW2861232_WAR
	.align		4
.L_437:
        /*0008*/ 	.byte	0x01, 0x35
	.zero		2


	//----- nvinfo : EIATTR_PARAM_CBANK
	.align		4
        /*000c*/ 	.byte	0x04, 0x0a
        /*000e*/ 	.short	(.L_439 - .L_438)
	.align		4
.L_438:
        /*0010*/ 	.word	index@(.nv.constant0._ZN2at6native29vectorized_elementwise_kernelILi4EZZZNS0_16conj_kernel_cudaERNS_18TensorIteratorBaseEENKUlvE0_clEvENKUlvE9_clEvEUlN3c107complexIdEEE_St5arrayIPcLm2EEEEviT0_T1_)
        /*0014*/ 	.short	0x0160
        /*0016*/ 	.short	0x0018


	//----- nvinfo : EIATTR_CBANK_PARAM_SIZE
	.align		4
.L_439:
        /*0018*/ 	.byte	0x03, 0x19
        /*001a*/ 	.short	0x0018


	//----- nvinfo : EIATTR_KPARAM_INFO
	.align		4
        /*001c*/ 	.byte	0x04, 0x17
        /*001e*/ 	.short	(.L_441 - .L_440)
.L_440:
        /*0020*/ 	.word	0x00000000
        /*0024*/ 	.short	0x0002
        /*0026*/ 	.short	0x0008
        /*0028*/ 	.byte	0x00, 0xf0, 0x41, 0x00


	//----- nvinfo : EIATTR_KPARAM_INFO
	.align		4
.L_441:
        /*002c*/ 	.byte	0x04, 0x17
        /*002e*/ 	.short	(.L_443 - .L_442)
.L_442:
        /*0030*/ 	.word	0x00000000
        /*0034*/ 	.short	0x0001
        /*0036*/ 	.short	0x0004
        /*0038*/ 	.byte	0x00, 0xf0, 0x05, 0x00


	//----- nvinfo : EIATTR_KPARAM_INFO
	.align		4
.L_443:
        /*003c*/ 	.byte	0x04, 0x17
        /*003e*/ 	.short	(.L_445 - .L_444)
.L_444:
        /*0040*/ 	.word	0x00000000
        /*0044*/ 	.short	0x0000
        /*0046*/ 	.short	0x0000
        /*0048*/ 	.byte	0x00, 0xf0, 0x11, 0x00


	//----- nvinfo : EIATTR_MAXREG_COUNT
	.align		4
.L_445:
        /*004c*/ 	.byte	0x03, 0x1b
        /*004e*/ 	.short	0x00ff


	//----- nvinfo : EIATTR_MERCURY_ISA_VERSION
	.align		4
        /*0050*/ 	.byte	0x03, 0x5f
        /*0052*/ 	.short	0x0000


	//----- nvinfo : EIATTR_EXIT_INSTR_OFFSETS
	.align		4
        /*0054*/ 	.byte	0x04, 0x1c
        /*0056*/ 	.short	(.L_447 - .L_446)


	//   ....[0]....
.L_446:
        /*0058*/ 	.word	0x000002c0


	//   ....[1]....
        /*005c*/ 	.word	0x00000e20


	//   ....[2]....
        /*0060*/ 	.word	0x00000e70


	//----- nvinfo : EIATTR_MAX_THREADS
	.align		4
.L_447:
        /*0064*/ 	.byte	0x04, 0x05
        /*0066*/ 	.short	(.L_449 - .L_448)
.L_448:
        /*0068*/ 	.word	0x00000080
        /*006c*/ 	.word	0x00000001
        /*0070*/ 	.word	0x00000001


	//----- nvinfo : EIATTR_CRS_STACK_SIZE
	.align		4
.L_449:
        /*0074*/ 	.byte	0x04, 0x1e
        /*0076*/ 	.short	(.L_451 - .L_450)
.L_450:
        /*0078*/ 	.word	0x00000000
.L_451:


//--------------------- .nv.info._ZN2at6native29vectorized_elementwise_kernelILi8EZZZNS0_16conj_kernel_cudaERNS_18TensorIteratorBaseEENKUlvE0_clEvENKUlvE9_clEvEUlN3c107complexIdEEE_St5arrayIPcLm2EEEEviT0_T1_ --------------------------
	.section	.nv.info._ZN2at6native29vectorized_elementwise_kernelILi8EZZZNS0_16conj_kernel_cudaERNS_18TensorIteratorBaseEENKUlvE0_clEvENKUlvE9_clEvEUlN3c107complexIdEEE_St5arrayIPcLm2EEEEviT0_T1_,"",@"SHT_CUDA_INFO"
	.sectionflags	@""
	.align	4


	//----- nvinfo : EIATTR_CUDA_API_VERSION
	.align		4
        /*0000*/ 	.byte	0x04, 0x37
        /*0002*/ 	.short	(.L_453 - .L_452)
.L_452:
        /*0004*/ 	.word	0x00000082


	//----- nvinfo : EIATTR_SW2861232_WAR
	.align		4
.L_453:
        /*0008*/ 	.byte	0x01, 0x35
	.zero		2


	//----- nvinfo : EIATTR_PARAM_CBANK
	.align		4
        /*000c*/ 	.byte	0x04, 0x0a
        /*000e*/ 	.short	(.L_455 - .L_454)
	.align		4
.L_454:
        /*0010*/ 	.word	index@(.nv.constant0._ZN2at6native29vectorized_elementwise_kernelILi8EZZZNS0_16conj_kernel_cudaERNS_18TensorIteratorBaseEENKUlvE0_clEvENKUlvE9_clEvEUlN3c107complexIdEEE_St5arrayIPcLm2EEEEviT0_T1_)
        /*0014*/ 	.short	0x0160
        /*0016*/ 	.short	0x0018


	//----- nvinfo : EIATTR_CBANK_PARAM_SIZE
	.align		4
.L_455:
        /*0018*/ 	.byte	0x03, 0x19
        /*001a*/ 	.short	0x0018


	//----- nvinfo : EIATTR_KPARAM_INFO
	.align		4
        /*001c*/ 	.byte	0x04, 0x17
        /*001e*/ 	.short	(.L_457 - .L_456)
.L_456:
        /*0020*/ 	.word	0x00000000
        /*0024*/ 	.short	0x0002
        /*0026*/ 	.short	0x0008
        /*0028*/ 	.byte	0x00, 0xf0, 0x41, 0x00


	//----- nvinfo : EIATTR_KPARAM_INFO
	.align		4
.L_457:
        /*002c*/ 	.byte	0x04, 0x17
        /*002e*/ 	.short	(.L_459 - .L_458)
.L_458:
        /*0030*/ 	.word	0x00000000
        /*0034*/ 	.short	0x0001
        /*0036*/ 	.short	0x0004
        /*0038*/ 	.byte	0x00, 0xf0, 0x05, 0x00


	//----- nvinfo : EIATTR_KPARAM_INFO
	.align		4
.L_459:
        /*003c*/ 	.byte	0x04, 0x17
        /*003e*/ 	.short	(.L_461 - .L_460)
.L_460:
        /*0040*/ 	.word	0x00000000
        /*0044*/ 	.short	0x0000
        /*0046*/ 	.short	0x0000
        /*0048*/ 	.byte	0x00, 0xf0, 0x11, 0x00


	//----- nvinfo : EIATTR_MAXREG_COUNT
	.align		4
.L_461:
        /*004c*/ 	.byte	0x03, 0x1b
        /*004e*/ 	.short	0x00ff


	//----- nvinfo : EIATTR_MERCURY_ISA_VERSION
	.align		4
        /*0050*/ 	.byte	0x03, 0x5f
        /*0052*/ 	.short	0x0000


	//----- nvinfo : EIATTR_EXIT_INSTR_OFFSETS
	.align		4
        /*0054*/ 	.byte	0x04, 0x1c
        /*0056*/ 	.short	(.L_463 - .L_462)


	//   ....[0]....
.L_462:
        /*0058*/ 	.word	0x00000010


	//----- nvinfo : EIATTR_MAX_THREADS
	.align		4
.L_463:
        /*005c*/ 	.byte	0x04, 0x05
        /*005e*/ 	.short	(.L_465 - .L_464)
.L_464:
        /*0060*/ 	.word	0x00000080
        /*0064*/ 	.word	0x00000001
        /*0068*/ 	.word	0x00000001
.L_465:


//--------------------- .nv.info._ZN2at6native18elementwise_kernelILi128ELi4EZNS0_15gpu_kernel_implIZZZNS0_17angle_kernel_cudaERNS_18TensorIteratorBaseEENKUlvE0_clEvENKUlvE0_clEvEUlfE_EEvS4_RKT_EUliE_EEviT1_ --------------------------
	.section	.nv.info._ZN2at6native18elementwise_kernelILi128ELi4EZNS0_15gpu_kernel_implIZZZNS0_17angle_kernel_cudaERNS_18TensorIteratorBaseEENKUlvE0_clEvENKUlvE0_clEvEUlfE_EEvS4_RKT_EUliE_EEviT1_,"",@"SHT_CUDA_INFO"
	.sectionflags	@""
	.align	4


	//----- nvinfo : EIATTR_CUDA_API_VERSION
	.align		4
        /*0000*/ 	.byte	0x04, 0x37
        /*0002*/ 	.short	(.L_467 - .L_466)
.L_466:
        /*0004*/ 	.word	0x00000082


	//----- nvinfo : EIATTR_SW2861232_WAR
	.align		4
.L_467:
        /*0008*/ 	.byte	0x01, 0x35
	.zero		2


	//----- nvinfo : EIATTR_PARAM_CBANK
	.align		4
        /*000c*/ 	.byte	0x04, 0x0a
        /*000e*/ 	.short	(.L_469 - .L_468)
	.align		4
.L_468:
        /*0010*/ 	.word	index@(.nv.constant0._ZN2at6native18elementwise_kernelILi128ELi4EZNS0_15gpu_kernel_implIZZZNS0_17angle_kernel_cudaERNS_18TensorIteratorBaseEENKUlvE0_clEvENKUlvE0_clEvEUlfE_EEvS4_RKT_EUliE_EEviT1_)
        /*0014*/ 	.short	0x0160
        /*0016*/ 	.short	0x0220


	//----- nvinfo : EIATTR_CBANK_PARAM_SIZE
	.align		4
.L_469:
        /*0018*/ 	.byte	0x03, 0x19
        /*001a*/ 	.short	0x0220


	//----- nvinfo : EIATTR_KPARAM_INFO
	.align		4
        /*001c*/ 	.byte	0x04, 0x17
        /*001e*/ 	.short	(.L_471 - .L_470)
.L_470:
        /*0020*/ 	.word	0x00000000
        /*0024*/ 	.short	0x0001
        /*0026*/ 	.short	0x0008
        /*0028*/ 	.byte	0x00, 0xf0, 0x61, 0x08


	//----- nvinfo : EIATTR_KPARAM_INFO
	.align		4
.L_471:
        /*002c*/ 	.byte	0x04, 0x17
        /*002e*/ 	.short	(.L_473 - .L_472)
.L_472:
        /*0030*/ 	.word	0x00000000
        /*0034*/ 	.short	0x0000
        /*0036*/ 	.short	0x0000
        /*0038*/ 	.byte	0x00, 0xf0, 0x11, 0x00


	//----- nvinfo : EIATTR_MAXREG_COUNT
	.align		4
.L_473:
        /*003c*/ 	.byte	0x03, 0x1b
        /*003e*/ 	.short	0x0080


	//----- nvinfo : EIATTR_EXTERNS
	.align		4
        /*0040*/ 	.byte	0x04, 0x0f
        /*0042*/ 	.short	(.L_475 - .L_474)


	//   ....[0]....
	.align		4
.L_474:
        /*0044*/ 	.word	index@(__assertfail)


	//----- nvinfo : EIATTR_MERCURY_ISA_VERSION
	.align		4
.L_475:
        /*0048*/ 	.byte	0x03, 0x5f
        /*004a*/ 	.short	0x0000


	//----- nvinfo : EIATTR_SYSCALL_OFFSETS
	.align		4
        /*004c*/ 	.byte	0x04, 0x46
        /*004e*/ 	.short	(.L_477 - .L_476)


	//   ....[0]....
.L_476:
        /*0050*/ 	.word	0x00001c50


	//   ....[1]....
        /*0054*/ 	.word	0x00002b10


	//   ....[2]....
        /*0058*/ 	.word	0x000047b0


	//   ....[3]....
        /*005c*/ 	.word	0x00005670


	//   ....[4]....
        /*0060*/ 	.word	0x000072e0


	//   ....[5]....
        /*0064*/ 	.word	0x000081a0


	//   ....[6]....
        /*0068*/ 	.word	0x00009e20


	//   ....[7]....
        /*006c*/ 	.word	0x0000ace0


	//----- nvinfo : EIATTR_EXIT_INSTR_OFFSETS
	.align		4
.L_477:
        /*0070*/ 	.byte	0x04, 0x1c
        /*0072*/ 	.short	(.L_479 - .L_478)


	//   ....[0]....
.L_478:
        /*0074*/ 	.word	0x00008240


	//   ....[1]....
        /*0078*/ 	.word	0x00009fd0


	//   ....[2]....
        /*007c*/ 	.word	0x0000a010


	//   ....[3]....
        /*0080*/ 	.word	0x0000a0a0


	//   ....[4]....
        /*0084*/ 	.word	0x0000a0d0


	//   ....[5]....
        /*0088*/ 	.word	0x0000a100


	//   ....[6]....
        /*008c*/ 	.word	0x0000a180


	//   ....[7]....
        /*0090*/ 	.word	0x0000a1b0


	//   ....[8]....
        /*0094*/ 	.word	0x0000a240


	//   ....[9]....
        /*0098*/ 	.word	0x0000a280


	//   ....[10]....
        /*009c*/ 	.word	0x0000a2c0


	//   ....[11]....
        /*00a0*/ 	.word	0x0000a380


	//   ....[12]....
        /*00a4*/ 	.word	0x0000a3d0


	//   ....[13]....
        /*00a8*/ 	.word	0x0000a550


	//   ....[14]....
        /*00ac*/ 	.word	0x0000a6a0


	//   ....[15]....
        /*00b0*/ 	.word	0x0000a6d0


	//   ....[16]....
        /*00b4*/ 	.word	0x0000a780


	//   ....[17]....
        /*00b8*/ 	.word	0x0000a8f0


	//   ....[18]....
        /*00bc*/ 	.word	0x0000aa60


	//   ....[19]....
        /*00c0*/ 	.word	0x0000abb0


	//   ....[20]....
        /*00c4*/ 	.word	0x0000acf0


	//   ....[21]....
        /*00c8*/ 	.word	0x0000ad20


	//   ....[22]....
        /*00cc*/ 	.word	0x0000ad50


	//----- nvinfo : EIATTR_MAX_THREADS
	.align		4
.L_479:
        /*00d0*/ 	.byte	0x04, 0x05
        /*00d2*/ 	.short	(.L_481 - .L_480)
.L_480:
        /*00d4*/ 	.word	0x00000080
        /*00d8*/ 	.word	0x00000001
        /*00dc*/ 	.word	0x00000001


	//----- nvinfo : EIATTR_CRS_STACK_SIZE
	.align		4
.L_481:
        /*00e0*/ 	.byte	0x04, 0x1e
        /*00e2*/ 	.short	(.L_483 - .L_482)
.L_482:
        /*00e4*/ 	.word	0x00000000
.L_483:


//--------------------- .nv.info._ZN2at6native27unrolled_elementwise_kernelIZZZNS0_17angle_kernel_cudaERNS_18TensorIteratorBaseEENKUlvE0_clEvENKUlvE0_clEvEUlfE_St5arrayIPcLm2EELi4E23TrivialOffsetCalculatorILi1EjESB_NS0_6memory12LoadWithCastILi1EEENSC_13StoreWithCastILi1EEEEEviT_T0_T2_T3_T4_T5_ --------------------------
	.section	.nv.info._ZN2at6native27unrolled_elementwise_kernelIZZZNS0_17angle_kernel_cudaERNS_18TensorIteratorBaseEENKUlvE0_clEvENKUlvE0_clEvEUlfE_St5arrayIPcLm2EELi4E23TrivialOffsetCalculatorILi1EjESB_NS0_6memory12LoadWithCastILi1EEENSC_13StoreWithCastILi1EEEEEviT_T0_T2_T3_T4_T5_,"",@"SHT_CUDA_INFO"
	.sectionflags	@""
	.align	4


	//----- nvinfo : EIATTR_CUDA_API_VERSION
	.align		4
        /*0000*/ 	.byte	0x04, 0x37
        /*0002*/ 	.short	(.L_485 - .L_484)
.L_484:
        /*0004*/ 	.word	0x00000082


	//----- nvinfo : EIATTR_SW2861232_WAR
	.align		4
.L_485:
        /*0008*/ 	.byte	0x01, 0x35
	.zero		2


	//----- nvinfo : EIATTR_PARAM_CBANK
	.align		4
        /*000c*/ 	.byte	0x04, 0x0a
        /*000e*/ 	.short	(.L_487 - .L_486)
	.align		4
.L_486:
        /*0010*/ 	.word	index@(.nv.constant0._ZN2at6native27unrolled_elementwise_kernelIZZZNS0_17angle_kernel_cudaERNS_18TensorIteratorBaseEENKUlvE0_clEvENKUlvE0_clEvEUlfE_St5arrayIPcLm2EELi4E23TrivialOffsetCalculatorILi1EjESB_NS0_6memory12LoadWithCastILi1EEENSC_13StoreWithCastILi1EEEEEviT_T0_T2_T3_T4_T5_)
        /*0014*/ 	.short	0x0160
        /*0016*/ 	.short	0x002c


	//----- nvinfo : EIATTR_CBANK_PARAM_SIZE
	.align		4
.L_487:
        /*0018*/ 	.byte	0x03, 0x19
        /*001a*/ 	.short	0x002c


	//----- nvinfo : EIATTR_KPARAM_INFO
	.align		4
        /*001c*/ 	.byte	0x04, 0x17
        /*001e*/ 	.short	(.L_489 - .L_488)
.L_488:
        /*0020*/ 	.word	0x00000000
        /*0024*/ 	.short	0x0006
        /*0026*/ 	.short	0x0024
        /*0028*/ 	.byte	0x00, 0xf0, 0x21, 0x00


	//----- nvinfo : EIATTR_KPARAM_INFO
	.align		4
.L_489:
        /*002c*/ 	.byte	0x04, 0x17
        /*002e*/ 	.short	(.L_491 - .L_490)
.L_490:
        /*0030*/ 	.word	0x00000000
        /*0034*/ 	.short	0x0005
        /*0036*/ 	.short	0x001c
        /*0038*/ 	.byte	0x00, 0xf0, 0x21, 0x00


	//----- nvinfo : EIATTR_KPARAM_INFO
	.align		4
.L_491:
        /*003c*/ 	.byte	0x04, 0x17
        /*003e*/ 	.short	(.L_493 - .L_492)
.L_492:
        /*0040*/ 	.word	0x00000000
        /*0044*/ 	.short	0x0004
        /*0046*/ 	.short	0x0019
        /*0048*/ 	.byte	0x00, 0xf0, 0x05, 0x00


	//----- nvinfo : EIATTR_KPARAM_INFO
	.align		4
.L_493:
        /*004c*/ 	.byte	0x04, 0x17
        /*004e*/ 	.short	(.L_495 - .L_494)
.L_494:
        /*0050*/ 	.word	0x00000000
        /*0054*/ 	.short	0x0003
        /*0056*/ 	.short	0x0018
        /*0058*/ 	.byte	0x00, 0xf0, 0x05, 0x00


	//----- nvinfo : EIATTR_KPARAM_INFO
	.align		4
.L_495:
        /*005c*/ 	.byte	0x04, 0x17
        /*005e*/ 	.short	(.L_497 - .L_496)
.L_496:
        /*0060*/ 	.word	0x00000000
        /*0064*/ 	.short	0x0002
        /*0066*/ 	.short	0x0008
        /*0068*/ 	.byte	0x00, 0xf0, 0x41, 0x00


	//----- nvinfo : EIATTR_KPARAM_INFO
	.align		4
.L_497:
        /*006c*/ 	.byte	0x04, 0x17
        /*006e*/ 	.short	(.L_499 - .L_498)
.L_498:
        /*0070*/ 	.word	0x00000000
        /*0074*/ 	.short	0x0001
        /*0076*/ 	.short	0x0004
        /*0078*/ 	.byte	0x00, 0xf0, 0x05, 0x00


	//----- nvinfo : EIATTR_KPARAM_INFO
	.align		4
.L_499:
        /*007c*/ 	.byte	0x04, 0x17
        /*007e*/ 	.short	(.L_501 - .L_500)
.L_500:
        /*0080*/ 	.word	0x00000000
        /*0084*/ 	.short	0x0000
        /*0086*/ 	.short	0x0000
        /*0088*/ 	.byte	0x00, 0xf0, 0x11, 0x00


	//----- nvinfo : EIATTR_MAXREG_COUNT
	.align		4
.L_501:
        /*008c*/ 	.byte	0x03, 0x1b
        /*008e*/ 	.short	0x00ff


	//----- nvinfo : EIATTR_EXTERNS
	.align		4
        /*0090*/ 	.byte	0x04, 0x0f
        /*0092*/ 	.short	(.L_503 - .L_502)


	//   ....[0]....
	.align		4
.L_502:
        /*0094*/ 	.word	index@(__assertfail)


	//----- nvinfo : EIATTR_MERCURY_ISA_VERSION
	.align		4
.L_503:
        /*0098*/ 	.byte	0x03, 0x5f
        /*009a*/ 	.short	0x0000


	//----- nvinfo : EIATTR_SYSCALL_OFFSETS
	.align		4
        /*009c*/ 	.byte	0x04, 0x46
        /*009e*/ 	.short	(.L_505 - .L_504)


	//   ....[0]....
.L_504:
        /*00a0*/ 	.word	0x00000e50


	//   ....[1]....
        /*00a4*/ 	.word	0x00001cd0


	//   ....[2]....
        /*00a8*/ 	.word	0x00002b60


	//   ....[3]....
        /*00ac*/ 	.word	0x00003990


	//   ....[4]....
        /*00b0*/ 	.word	0x00004b40


	//   ....[5]....
        /*00b4*/ 	.word	0x00005a50


	//   ....[6]....
        /*00b8*/ 	.word	0x00006920


	//   ....[7]....
        /*00bc*/ 	.word	0x000077f0


	//----- nvinfo : EIATTR_EXIT_INSTR_OFFSETS
	.align		4
.L_505:
        /*00c0*/ 	.byte	0x04, 0x1c
        /*00c2*/ 	.short	(.L_507 - .L_506)


	//   ....[0]....
.L_506:
        /*00c4*/ 	.word	0x000069c0


	//   ....[1]....
        /*00c8*/ 	.word	0x00006ae0


	//   ....[2]....
        /*00cc*/ 	.word	0x00006b20


	//   ....[3]....
        /*00d0*/ 	.word	0x00006bb0


	//   ....[4]....
        /*00d4*/ 	.word	0x00006be0


	//   ....[5]....
        /*00d8*/ 	.word	0x00006c10


	//   ....[6]....
        /*00dc*/ 	.word	0x00006c90


	//   ....[7]....
        /*00e0*/ 	.word	0x00006cc0


	//   ....[8]....
        /*00e4*/ 	.word	0x00006d50


	//   ....[9]....
        /*00e8*/ 	.word	0x00006d90


	//   ....[10]....
        /*00ec*/ 	.word	0x00006dd0


	//   ....[11]....
        /*00f0*/ 	.word	0x00006e90


	//   ....[12]....
        /*00f4*/ 	.word	0x00006ee0


	//   ....[13]....
        /*00f8*/ 	.word	0x00007060


	//   ....[14]....
        /*00fc*/ 	.word	0x000071b0


	//   ....[15]....
        /*0100*/ 	.word	0x000071e0


	//   ....[16]....
        /*0104*/ 	.word	0x00007290


	//   ....[17]....
        /*0108*/ 	.word	0x00007400


	//   ....[18]....
        /*010c*/ 	.word	0x00007570


	//   ....[19]....
        /*0110*/ 	.word	0x000076c0


	//   ....[20]....
        /*0114*/ 	.word	0x00007800


	//   ....[21]....
        /*0118*/ 	.word	0x00007830


	//   ....[22]....
        /*011c*/ 	.word	0x00007860


	//----- nvinfo : EIATTR_MAX_THREADS
	.align		4
.L_507:
        /*0120*/ 	.byte	0x04, 0x05
        /*0122*/ 	.short	(.L_509 - .L_508)
.L_508:
        /*0124*/ 	.word	0x00000080
        /*0128*/ 	.word	0x00000001
        /*012c*/ 	.word	0x00000001


	//----- nvinfo : EIATTR_CRS_STACK_SIZE
	.align		4
.L_509:
        /*0130*/ 	.byte	0x04, 0x1e
        /*0132*/ 	.short	(.L_511 - .L_510)
.L_510:
        /*0134*/ 	.word	0x00000000
.L_511:


//--------------------- .nv.info._ZN2at6native18elementwise_kernelILi128ELi2EZNS0_22gpu_kernel_impl_nocastIZZZNS0_17angle_kernel_cudaERNS_18TensorIteratorBaseEENKUlvE0_clEvENKUlvE0_clEvEUlfE_EEvS4_RKT_EUliE_EEviT1_ --------------------------
	.section	.nv.info._ZN2at6native18elementwise_kernelILi128ELi2EZNS0_22gpu_kernel_impl_nocastIZZZNS0_17angle_kernel_cudaERNS_18TensorIteratorBaseEENKUlvE0_clEvENKUlvE0_clEvEUlfE_EEvS4_RKT_EUliE_EEviT1_,"",@"SHT_CUDA_INFO"
	.sectionflags	@""
	.align	4


	//----- nvinfo : EIATTR_CUDA_API_VERSION
	.align		4
        /*0000*/ 	.byte	0x04, 0x37
        /*0002*/ 	.short	(.L_513 - .L_512)
.L_512:
        /*0004*/ 	.word	0x00000082


	//----- nvinfo : EIATTR_SW2861232_WAR
	.align		4
.L_513:
        /*0008*/ 	.byte	0x01, 0x35
	.zero		2


	//----- nvinfo : EIATTR_PARAM_CBANK
	.align		4
        /*000c*/ 	.byte	0x04, 0x0a
        /*000e*/ 	.short	(.L_515 - .L_514)
	.align		4
.L_514:
        /*0010*/ 	.word	index@(.nv.constant0._ZN2at6native18elementwise_kernelILi128ELi2EZNS0_22gpu_kernel_impl_nocastIZZZNS0_17angle_kernel_cudaERNS_18TensorIteratorBaseEENKUlvE0_clEvENKUlvE0_clEvEUlfE_EEvS4_RKT_EUliE_EEviT1_)
        /*0014*/ 	.short	0x0160
        /*0016*/ 	.short	0x0220


	//----- nvinfo : EIATTR_CBANK_PARAM_SIZE
	.align		4
.L_515:
        /*0018*/ 	.byte	0x03, 0x19
        /*001a*/ 	.short	0x0220


	//----- nvinfo : EIATTR_KPARAM_INFO
	.align		4
        /*001c*/ 	.byte	0x04, 0x17
        /*001e*/ 	.short	(.L_517 - .L_516)
.L_516:
        /*0020*/ 	.word	0x00000000
        /*0024*/ 	.short	0x0001
        /*0026*/ 	.short	0x0008
        /*0028*/ 	.byte	0x00, 0xf0, 0x61, 0x08


	//----- nvinfo : EIATTR_KPARAM_INFO
	.align		4
.L_517:
        /*002c*/ 	.byte	0x04, 0x17
        /*002e*/ 	.short	(.L_519 - .L_518)
.L_518:
        /*0030*/ 	.word	0x00000000
        /*0034*/ 	.short	0x0000
        /*0036*/ 	.short	0x0000
        /*0038*/ 	.byte	0x00, 0xf0, 0x11, 0x00


	//----- nvinfo : EIATTR_MAXREG_COUNT
	.align		4
.L_519:
        /*003c*/ 	.byte	0x03, 0x1b
        /*003e*/ 	.short	0x0080


	//----- nvinfo : EIATTR_MERCURY_ISA_VERSION
	.align		4
        /*0040*/ 	.byte	0x03, 0x5f
        /*0042*/ 	.short	0x0000


	//----- nvinfo : EIATTR_EXIT_INSTR_OFFSETS
	.align		4
        /*0044*/ 	.byte	0x04, 0x1c
        /*0046*/ 	.short	(.L_521 - .L_520)


	//   ....[0]....
.L_520:
        /*0048*/ 	.word	0x00000f80


	//   ....[1]....
        /*004c*/ 	.word	0x00001e60


	//----- nvinfo : EIATTR_MAX_THREADS
	.align		4
.L_521:
        /*0050*/ 	.byte	0x04, 0x05
        /*0052*/ 	.short	(.L_523 - .L_522)
.L_522:
        /*0054*/ 	.word	0x00000080
        /*0058*/ 	.word	0x00000001
        /*005c*/ 	.word	0x00000001


	//----- nvinfo : EIATTR_CRS_STACK_SIZE
	.align		4
.L_523:
        /*0060*/ 	.byte	0x04, 0x1e
        /*0062*/ 	.short	(.L_525 - .L_524)
.L_524:
        /*0064*/ 	.word	0x00000000
.L_525:


//--------------------- .nv.info._ZN2at6native27unrolled_elementwise_kernelIZZZNS0_17angle_kernel_cudaERNS_18TensorIteratorBaseEENKUlvE0_clEvENKUlvE0_clEvEUlfE_St5arrayIPcLm2EELi4E23TrivialOffsetCalculatorILi1EjESB_NS0_6memory15LoadWithoutCastENSC_16StoreWithoutCastEEEviT_T0_T2_T3_T4_T5_ --------------------------
	.section	.nv.info._ZN2at6native27unrolled_elementwise_kernelIZZZNS0_17angle_kernel_cudaERNS_18TensorIteratorBaseEENKUlvE0_clEvENKUlvE0_clEvEUlfE_St5arrayIPcLm2EELi4E23TrivialOffsetCalculatorILi1EjESB_NS0_6memory15LoadWithoutCastENSC_16StoreWithoutCastEEEviT_T0_T2_T3_T4_T5_,"",@"SHT_CUDA_INFO"
	.sectionflags	@""
	.align	4


	//----- nvinfo : EIATTR_CUDA_API_VERSION
	.align		4
        /*0000*/ 	.byte	0x04, 0x37
        /*0002*/ 	.short	(.L_527 - .L_526)
.L_526:
        /*0004*/ 	.word	0x00000082


	//----- nvinfo : EIATTR_SW2861232_WAR
	.align		4
.L_527:
        /*0008*/ 	.byte	0x01, 0x35
	.zero		2


	//----- nvinfo : EIATTR_PARAM_CBANK
	.align		4
        /*000c*/ 	.byte	0x04, 0x0a
        /*000e*/ 	.short	(.L_529 - .L_528)
	.align		4
.L_528:
        /*0010*/ 	.word	index@(.nv.constant0._ZN2at6native27unrolled_elementwise_kernelIZZZNS0_17angle_kernel_cudaERNS_18TensorIteratorBaseEENKUlvE0_clEvENKUlvE0_clEvEUlfE_St5arrayIPcLm2EELi4E23TrivialOffsetCalculatorILi1EjESB_NS0_6memory15LoadWithoutCastENSC_16StoreWithoutCastEEEviT_T0_T2_T3_T4_T5_)
        /*0014*/ 	.short	0x0160
        /*0016*/ 	.short	0x001c


	//----- nvinfo : EIATTR_CBANK_PARAM_SIZE
	.align		4
.L_529:
        /*0018*/ 	.byte	0x03, 0x19
        /*001a*/ 	.short	0x001c


	//----- nvinfo : EIATTR_KPARAM_INFO
	.align		4
        /*001c*/ 	.byte	0x04, 0x17
        /*001e*/ 	.short	(.L_531 - .L_530)
.L_530:
        /*0020*/ 	.word	0x00000000
        /*0024*/ 	.short	0x0006
        /*0026*/ 	.short	0x001b
        /*0028*/ 	.byte	0x00, 0xf0, 0x05, 0x00


	//----- nvinfo : EIATTR_KPARAM_INFO
	.align		4
.L_531:
        /*002c*/ 	.byte	0x04, 0x17
        /*002e*/ 	.short	(.L_533 - .L_532)
.L_532:
        /*0030*/ 	.word	0x00000000
        /*0034*/ 	.short	0x0005
        /*0036*/ 	.short	0x001a
        /*0038*/ 	.byte	0x00, 0xf0, 0x05, 0x00


	//----- nvinfo : EIATTR_KPARAM_INFO
	.align		4
.L_533:
        /*003c*/ 	.byte	0x04, 0x17
        /*003e*/ 	.short	(.L_535 - .L_534)
.L_534:
        /*0040*/ 	.word	0x00000000
        /*0044*/ 	.short	0x0004
        /*0046*/ 	.short	0x0019
        /*0048*/ 	.byte	0x00, 0xf0, 0x05, 0x00


	//----- nvinfo : EIATTR_KPARAM_INFO
	.align		4
.L_535:
        /*004c*/ 	.byte	0x04, 0x17
        /*004e*/ 	.short	(.L_537 - .L_536)
.L_536:
        /*0050*/ 	.word	0x00000000
        /*0054*/ 	.short	0x0003
        /*0056*/ 	.short	0x0018
        /*0058*/ 	.byte	0x00, 0xf0, 0x05, 0x00


	//----- nvinfo : EIATTR_KPARAM_INFO
	.align		4
.L_537:
        /*005c*/ 	.byte	0x04, 0x17
        /*005e*/ 	.short	(.L_539 - .L_538)
.L_538:
        /*0060*/ 	.word	0x00000000
        /*0064*/ 	.short	0x0002
        /*0066*/ 	.short	0x0008
        /*0068*/ 	.byte	0x00, 0xf0, 0x41, 0x00


	//----- nvinfo : EIATTR_KPARAM_INFO
	.align		4
.L_539:
        /*006c*/ 	.byte	0x04, 0x17
        /*006e*/ 	.short	(.L_541 - .L_540)
.L_540:
        /*0070*/ 	.word	0x00000000
        /*0074*/ 	.short	0x0001
        /*0076*/ 	.short	0x0004
        /*0078*/ 	.byte	0x00, 0xf0, 0x05, 0x00


	//----- nvinfo : EIATTR_KPARAM_INFO
	.align		4
.L_541:
        /*007c*/ 	.byte	0x04, 0x17
        /*007e*/ 	.short	(.L_543 - .L_542)
.L_542:
        /*0080*/ 	.word	0x00000000
        /*0084*/ 	.short	0x0000
        /*0086*/ 	.short	0x0000
        /*0088*/ 	.byte	0x00, 0xf0, 0x11, 0x00


	//----- nvinfo : EIATTR_MAXREG_COUNT
	.align		4
.L_543:
        /*008c*/ 	.byte	0x03, 0x1b
        /*008e*/ 	.short	0x00ff


	//----- nvinfo : EIATTR_MERCURY_ISA_VERSION
	.align		4
        /*0090*/ 	.byte	0x03, 0x5f
        /*0092*/ 	.short	0x0000


	//----- nvinfo : EIATTR_EXIT_INSTR_OFFSETS
	.align		4
        /*0094*/ 	.byte	0x04, 0x1c
        /*0096*/ 	.short	(.L_545 - .L_544)


	//   ....[0]....
.L_544:
        /*0098*/ 	.word	0x00000530


	//   ....[1]....
        /*009c*/ 	.word	0x00000580


	//----- nvinfo : EIATTR_MAX_THREADS
	.align		4
.L_545:
        /*00a0*/ 	.byte	0x04, 0x05
        /*00a2*/ 	.short	(.L_547 - .L_546)
.L_546:
        /*00a4*/ 	.word	0x00000080
        /*00a8*/ 	.word	0x00000001
        /*00ac*/ 	.word	0x00000001


	//----- nvinfo : EIATTR_CRS_STACK_SIZE
	.align		4
.L_547:
        /*00b0*/ 	.byte	0x04, 0x1e
        /*00b2*/ 	.short	(.L_549 - .L_548)
.L_548:
        /*00b4*/ 	.word	0x00000000
.L_549:


//--------------------- .nv.info._ZN2at6native29vectorized_elementwise_kernelILi2EZZZNS0_17angle_kernel_cudaERNS_18TensorIteratorBaseEENKUlvE0_clEvENKUlvE0_clEvEUlfE_St5arrayIPcLm2EEEEviT0_T1_ --------------------------
	.section	.nv.info._ZN2at6native29vectorized_elementwise_kernelILi2EZZZNS0_17angle_kernel_cudaERNS_18TensorIteratorBaseEENKUlvE0_clEvENKUlvE0_clEvEUlfE_St5arrayIPcLm2EEEEviT0_T1_,"",@"SHT_CUDA_INFO"
	.sectionflags	@""
	.align	4


	//----- nvinfo : EIATTR_CUDA_API_VERSION
	.align		4
        /*0000*/ 	.byte	0x04, 0x37
        /*0002*/ 	.short	(.L_551 - .L_550)
.L_550:
        /*0004*/ 	.word	0x00000082


	//----- nvinfo : EIATTR_SW2861232_WAR
	.align		4
.L_551:
        /*0008*/ 	.byte	0x01, 0x35
	.zero		2


	//----- nvinfo : EIATTR_PARAM_CBANK
	.align		4
        /*000c*/ 	.byte	0x04, 0x0a
        /*000e*/ 	.short	(.L_553 - .L_552)
	.align		4
.L_552:
        /*0010*/ 	.word	index@(.nv.constant0._ZN2at6native29vectorized_elementwise_kernelILi2EZZZNS0_17angle_kernel_cudaERNS_18TensorIteratorBaseEENKUlvE0_clEvENKUlvE0_clEvEUlfE_St5arrayIPcLm2EEEEviT0_T1_)
        /*0014*/ 	.short	0x0160
        /*0016*/ 	.short	0x0018


	//----- nvinfo : EIATTR_CBANK_PARAM_SIZE
	.align		4
.L_553:
        /*0018*/ 	.byte	0x03, 0x19
        /*001a*/ 	.short	0x0018


	//----- nvinfo : EIATTR_KPARAM_INFO
	.align		4
        /*001c*/ 	.byte	0x04, 0x17
        /*001e*/ 	.short	(.L_555 - .L_554)
.L_554:
        /*0020*/ 	.word	0x00000000
        /*0024*/ 	.short	0x0002
        /*0026*/ 	.short	0x0008
        /*0028*/ 	.byte	0x00, 0xf0, 0x41, 0x00


	//----- nvinfo : EIATTR_KPARAM_INFO
	.align		4
.L_555:
        /*002c*/ 	.byte	0x04, 0x17
        /*002e*/ 	.short	(.L_557 - .L_556)
.L_556:
        /*0030*/ 	.word	0x00000000
        /*0034*/ 	.short	0x0001
        /*0036*/ 	.short	0x0004
        /*0038*/ 	.byte	0x00, 0xf0, 0x05, 0x00


	//----- nvinfo : EIATTR_KPARAM_INFO
	.align		4
.L_557:
        /*003c*/ 	.byte	0x04, 0x17
        /*003e*/ 	.short	(.L_559 - .L_558)
.L_558:
        /*0040*/ 	.word	0x00000000
        /*0044*/ 	.short	0x0000
        /*0046*/ 	.short	0x0000
        /*0048*/ 	.byte	0x00, 0xf0, 0x11, 0x00


	//----- nvinfo : EIATTR_MAXREG_COUNT
	.align		4
.L_559:
        /*004c*/ 	.byte	0x03, 0x1b
        /*004e*/ 	.short	0x00ff


	//----- nvinfo : EIATTR_MERCURY_ISA_VERSION
	.align		4
        /*0050*/ 	.byte	0x03, 0x5f
        /*0052*/ 	.short	0x0000


	//----- nvinfo : EIATTR_EXIT_INSTR_OFFSETS
	.align		4
        /*0054*/ 	.byte	0x04, 0x1c
        /*0056*/ 	.short	(.L_561 - .L_560)


	//   ....[0]....
.L_560:
        /*0058*/ 	.word	0x000002d0


	//   ....[1]....
        /*005c*/ 	.word	0x00000d80


	//   ....[2]....
        /*0060*/ 	.word	0x00000dd0


	//----- nvinfo : EIATTR_MAX_THREADS
	.align		4
.L_561:
        /*0064*/ 	.byte	0x04, 0x05
        /*0066*/ 	.short	(.L_563 - .L_562)
.L_562:
        /*0068*/ 	.word	0x00000080
        /*006c*/ 	.word	0x00000001
        /*0070*/ 	.word	0x00000001


	//----- nvinfo : EIATTR_CRS_STACK_SIZE
	.align		4
.L_563:
        /*0074*/ 	.byte	0x04, 0x1e
        /*0076*/ 	.short	(.L_565 - .L_564)
.L_564:
        /*0078*/ 	.word	0x00000000
.L_565:


//--------------------- .nv.info._ZN2at6native29vectorized_elementwise_kernelILi4EZZZNS0_17angle_kernel_cudaERNS_18TensorIteratorBaseEENKUlvE0_clEvENKUlvE0_clEvEUlfE_St5arrayIPcLm2EEEEviT0_T1_ --------------------------
	.section	.nv.info._ZN2at6native29vectorized_elementwise_kernelILi4EZZZNS0_17angle_kernel_cudaERNS_18TensorIteratorBaseEENKUlvE0_clEvENKUlvE0_clEvEUlfE_St5arrayIPcLm2EEEEviT0_T1_,"",@"SHT_CUDA_INFO"
	.sectionflags	@""
	.align	4


	//----- nvinfo : EIATTR_CUDA_API_VERSION
	.align		4
        /*0000*/ 	.byte	0x04, 0x37
        /*0002*/ 	.short	(.L_567 - .L_566)
.L_566:
        /*0004*/ 	.word	0x00000082


	//----- nvinfo : EIATTR_SW2861232_WAR
	.align		4
.L_567:
        /*0008*/ 	.byte	0x01, 0x35
	.zero		2


	//----- nvinfo : EIATTR_PARAM_CBANK
	.align		4
        /*000c*/ 	.byte	0x04, 0x0a
        /*000e*/ 	.short	(.L_569 - .L_568)
	.align		4
.L_568:
        /*0010*/ 	.word	index@(.nv.constant0._ZN2at6native29vectorized_elementwise_kernelILi4EZZZNS0_17angle_kernel_cudaERNS_18TensorIteratorBaseEENKUlvE0_clEvENKUlvE0_clEvEUlfE_St5arrayIPcLm2EEEEviT0_T1_)
        /*0014*/ 	.short	0x0160
        /*0016*/ 	.short	0x0018


	//----- nvinfo : EIATTR_CBANK_PARAM_SIZE
	.align		4
.L_569:
        /*0018*/ 	.byte	0x03, 0x19
        /*001a*/ 	.short	0x0018


	//----- nvinfo : EIATTR_KPARAM_INFO
	.align		4
        /*001c*/ 	.byte	0x04, 0x17
        /*001e*/ 	.short	(.L_571 - .L_570)
.L_570:
        /*0020*/ 	.word	0x00000000
        /*0024*/ 	.short	0x0002
        /*0026*/ 	.short	0x0008
        /*0028*/ 	.byte	0x00, 0xf0, 0x41, 0x00


	//----- nvinfo : EIATTR_KPARAM_INFO
	.align		4
.L_571:
        /*002c*/ 	.byte	0x04, 0x17
        /*002e*/ 	.short	(.L_573 - .L_572)
.L_572:
        /*0030*/ 	.word	0x00000000
        /*0034*/ 	.short	0x0001
        /*0036*/ 	.short	0x0004
        /*0038*/ 	.byte	0x00, 0xf0, 0x05, 0x00


	//----- nvinfo : EIATTR_KPARAM_INFO
	.align		4
.L_573:
        /*003c*/ 	.byte	0x04, 0x17
        /*003e*/ 	.short	(.L_575 - .L_574)
.L_574:
        /*0040*/ 	.word	0x00000000
        /*0044*/ 	.short	0x0000
        /*0046*/ 	.short	0x0000
        /*0048*/ 	.byte	0x00, 0xf0, 0x11, 0x00


	//----- nvinfo : EIATTR_MAXREG_COUNT
	.align		4
.L_575:
        /*004c*/ 	.byte	0x03, 0x1b
        /*004e*/ 	.short	0x00ff


	//----- nvinfo : EIATTR_MERCURY_ISA_VERSION
	.align		4
        /*0050*/ 	.byte	0x03, 0x5f
        /*0052*/ 	.short	0x0000


	//----- nvinfo : EIATTR_EXIT_INSTR_OFFSETS
	.align		4
        /*0054*/ 	.byte	0x04, 0x1c
        /*0056*/ 	.short	(.L_577 - .L_576)


	//   ....[0]....
.L_576:
        /*0058*/ 	.word	0x00000290


	//   ....[1]....
        /*005c*/ 	.word	0x00000d40


	//   ....[2]....
        /*0060*/ 	.word	0x00000d90


	//----- nvinfo : EIATTR_MAX_THREADS
	.align		4
.L_577:
        /*0064*/ 	.byte	0x04, 0x05
        /*0066*/ 	.short	(.L_579 - .L_578)
.L_578:
        /*0068*/ 	.word	0x00000080
        /*006c*/ 	.word	0x00000001
        /*0070*/ 	.word	0x00000001


	//----- nvinfo : EIATTR_CRS_STACK_SIZE
	.align		4
.L_579:
        /*0074*/ 	.byte	0x04, 0x1e
        /*0076*/ 	.short	(.L_581 - .L_580)
.L_580:
        /*0078*/ 	.word	0x00000000
.L_581:


//--------------------- .nv.info._ZN2at6native29vectorized_elementwise_kernelILi8EZZZNS0_17angle_kernel_cudaERNS_18TensorIteratorBaseEENKUlvE0_clEvENKUlvE0_clEvEUlfE_St5arrayIPcLm2EEEEviT0_T1_ --------------------------
	.section	.nv.info._ZN2at6native29vectorized_elementwise_kernelILi8EZZZNS0_17angle_kernel_cudaERNS_18TensorIteratorBaseEENKUlvE0_clEvENKUlvE0_clEvEUlfE_St5arrayIPcLm2EEEEviT0_T1_,"",@"SHT_CUDA_INFO"
	.sectionflags	@""
	.align	4


	//----- nvinfo : EIATTR_CUDA_API_VERSION
	.align		4
        /*0000*/ 	.byte	0x04, 0x37
        /*0002*/ 	.short	(.L_583 - .L_582)
.L_582:
        /*0004*/ 	.word	0x00000082


	//----- nvinfo : EIATTR_SW2861232_WAR
	.align		4
.L_583:
        /*0008*/ 	.byte	0x01, 0x35
	.zero		2


	//----- nvinfo : EIATTR_PARAM_CBANK
	.align		4
        /*000c*/ 	.byte	0x04, 0x0a
        /*000e*/ 	.short	(.L_585 - .L_584)
	.align		4
.L_584:
        /*0010*/ 	.word	index@(.nv.constant0._ZN2at6native29vectorized_elementwise_kernelILi8EZZZNS0_17angle_kernel_cudaERNS_18TensorIteratorBaseEENKUlvE0_clEvENKUlvE0_clEvEUlfE_St5arrayIPcLm2EEEEviT0_T1_)
        /*0014*/ 	.short	0x0160
        /*0016*/ 	.short	0x0018


	//----- nvinfo : EIATTR_CBANK_PARAM_SIZE
	.align		4
.L_585:
        /*0018*/ 	.byte	0x03, 0x19
        /*001a*/ 	.short	0x0018


	//----- nvinfo : EIATTR_KPARAM_INFO
	.align		4
        /*001c*/ 	.byte	0x04, 0x17
        /*001e*/ 	.short	(.L_587 - .L_586)
.L_586:
        /*0020*/ 	.word	0x00000000
        /*0024*/ 	.short	0x0002
        /*0026*/ 	.short	0x0008
        /*0028*/ 	.byte	0x00, 0xf0, 0x41, 0x00


	//----- nvinfo : EIATTR_KPARAM_INFO
	.align		4
.L_587:
        /*002c*/ 	.byte	0x04, 0x17
        /*002e*/ 	.short	(.L_589 - .L_588)
.L_588:
        /*0030*/ 	.word	0x00000000
        /*0034*/ 	.short	0x0001
        /*0036*/ 	.short	0x0004
        /*0038*/ 	.byte	0x00, 0xf0, 0x05, 0x00


	//----- nvinfo : EIATTR_KPARAM_INFO
	.align		4
.L_589:
        /*003c*/ 	.byte	0x04, 0x17
        /*003e*/ 	.short	(.L_591 - .L_590)
.L_590:
        /*0040*/ 	.word	0x00000000
        /*0044*/ 	.short	0x0000
        /*0046*/ 	.short	0x0000
        /*0048*/ 	.byte	0x00, 0xf0, 0x11, 0x00


	//----- nvinfo : EIATTR_MAXREG_COUNT
	.align		4
.L_591:
        /*004c*/ 	.byte	0x03, 0x1b
        /*004e*/ 	.short	0x00ff


	//----- nvinfo : EIATTR_MERCURY_ISA_VERSION
	.align		4
        /*0050*/ 	.byte	0x03, 0x5f
        /*0052*/ 	.short	0x0000


	//----- nvinfo : EIATTR_EXIT_INSTR_OFFSETS
	.align		4
        /*0054*/ 	.byte	0x04, 0x1c
        /*0056*/ 	.short	(.L_593 - .L_592)


	//   ....[0]....
.L_592:
        /*0058*/ 	.word	0x00000010


	//----- nvinfo : EIATTR_MAX_THREADS
	.align		4
.L_593:
        /*005c*/ 	.byte	0x04, 0x05
        /*005e*/ 	.short	(.L_595 - .L_594)
.L_594:
        /*0060*/ 	.word	0x00000080
        /*0064*/ 	.word	0x00000001
        /*0068*/ 	.word	0x00000001
.L_595:


//--------------------- .nv.info._ZN2at6native18elementwise_kernelILi128ELi4EZNS0_15gpu_kernel_implIZZZNS0_17angle_kernel_cudaERNS_18TensorIteratorBaseEENKUlvE0_clEvENKUlvE_clEvEUldE_EEvS4_RKT_EUliE_EEviT1_ --------------------------
	.section	.nv.info._ZN2at6native18elementwise_kernelILi128ELi4EZNS0_15gpu_kernel_implIZZZNS0_17angle_kernel_cudaERNS_18TensorIteratorBaseEENKUlvE0_clEvENKUlvE_clEvEUldE_EEvS4_RKT_EUliE_EEviT1_,"",@"SHT_CUDA_INFO"
	.sectionflags	@""
	.align	4


	//----- nvinfo : EIATTR_CUDA_API_VERSION
	.align		4
        /*0000*/ 	.byte	0x04, 0x37
        /*0002*/ 	.short	(.L_597 - .L_596)
.L_596:
        /*0004*/ 	.word	0x00000082


	//----- nvinfo : EIATTR_SW2861232_WAR
	.align		4
.L_597:
        /*0008*/ 	.byte	0x01, 0x35
	.zero		2


	//----- nvinfo : EIATTR_PARAM_CBANK
	.align		4
        /*000c*/ 	.byte	0x04, 0x0a
        /*000e*/ 	.short	(.L_599 - .L_598)
	.align		4
.L_598:
        /*0010*/ 	.word	index@(.nv.constant0._ZN2at6native18elementwise_kernelILi128ELi4EZNS0_15gpu_kernel_implIZZZNS0_17angle_kernel_cudaERNS_18TensorIteratorBaseEENKUlvE0_clEvENKUlvE_clEvEUldE_EEvS4_RKT_EUliE_EEviT1_)
        /*0014*/ 	.short	0x0160
        /*0016*/ 	.short	0x0220


	//----- nvinfo : EIATTR_CBANK_PARAM_SIZE
	.align		4
.L_599:
        /*0018*/ 	.byte	0x03, 0x19
        /*001a*/ 	.short	0x0220


	//----- nvinfo : EIATTR_KPARAM_INFO
	.align		4
        /*001c*/ 	.byte	0x04, 0x17
        /*001e*/ 	.short	(.L_601 - .L_600)
.L_600:
        /*0020*/ 	.word	0x00000000
        /*0024*/ 	.short	0x0001
        /*0026*/ 	.short	0x0008
        /*0028*/ 	.byte	0x00, 0xf0, 0x61, 0x08


	//----- nvinfo : EIATTR_KPARAM_INFO
	.align		4
.L_601:
        /*002c*/ 	.byte	0x04, 0x17
        /*002e*/ 	.short	(.L_603 - .L_602)
.L_602:
        /*0030*/ 	.word	0x00000000
        /*0034*/ 	.short	0x0000
        /*0036*/ 	.short	0x0000
        /*0038*/ 	.byte	0x00, 0xf0, 0x11, 0x00


	//----- nvinfo : EIATTR_MAXREG_COUNT
	.align		4
.L_603:
        /*003c*/ 	.byte	0x03, 0x1b
        /*003e*/ 	.short	0x0080


	//----- nvinfo : EIATTR_EXTERNS
	.align		4
        /*0040*/ 	.byte	0x04, 0x0f
        /*0042*/ 	.short	(.L_605 - .L_604)


	//   ....[0]....
	.align		4
.L_604:
        /*0044*/ 	.word	index@(__assertfail)


	//----- nvinfo : EIATTR_MERCURY_ISA_VERSION
	.align		4
.L_605:
        /*0048*/ 	.byte	0x03, 0x5f
        /*004a*/ 	.short	0x0000


	//----- nvinfo : EIATTR_SYSCALL_OFFSETS
	.align		4
        /*004c*/ 	.byte	0x04, 0x46
        /*004e*/ 	.short	(.L_607 - .L_606)


	//   ....[0]....
.L_606:
        /*0050*/ 	.word	0x00001d90


	//   ....[1]....
        /*0054*/ 	.word	0x00002e00


	//   ....[2]....
        /*0058*/ 	.word	0x00004be0


	//   ....[3]....
        /*005c*/ 	.word	0x00005c50


	//   ....[4]....
        /*0060*/ 	.word	0x00007a00


	//   ....[5]....
        /*0064*/ 	.word	0x00008a70


	//   ....[6]....
        /*0068*/ 	.word	0x0000a830


	//   ....[7]....
        /*006c*/ 	.word	0x0000b8a0


	//----- nvinfo : EIATTR_EXIT_INSTR_OFFSETS
	.align		4
.L_607:
        /*0070*/ 	.byte	0x04, 0x1c
        /*0072*/ 	.short	(.L_609 - .L_608)


	//   ....[0]....
.L_608:
        /*0074*/ 	.word	0x00008b10


	//   ....[1]....
        /*0078*/ 	.word	0x0000a9f0


	//   ....[2]....
        /*007c*/ 	.word	0x0000aa30


	//   ....[3]....
        /*0080*/ 	.word	0x0000aac0


	//   ....[4]....
        /*0084*/ 	.word	0x0000aaf0


	//   ....[5]....
        /*0088*/ 	.word	0x0000ab20


	//   ....[6]....
        /*008c*/ 	.word	0x0000abd0


	//   ....[7]....
        /*0090*/ 	.word	0x0000ac30


	//   ....[8]....
        /*0094*/ 	.word	0x0000acf0


	//   ....[9]....
        /*0098*/ 	.word	0x0000ad60


	//   ....[10]....
        /*009c*/ 	.word	0x0000ad80


	//   ....[11]....
        /*00a0*/ 	.word	0x0000ae40


	//   ....[12]....
        /*00a4*/ 	.word	0x0000ae70


	//   ....[13]....
        /*00a8*/ 	.word	0x0000b020


	//   ....[14]....
        /*00ac*/ 	.word	0x0000b1a0


	//   ....[15]....
        /*00b0*/ 	.word	0x0000b200


	//   ....[16]....
        /*00b4*/ 	.word	0x0000b2b0


	//   ....[17]....
        /*00b8*/ 	.word	0x0000b450


	//   ....[18]....
        /*00bc*/ 	.word	0x0000b5f0


	//   ....[19]....
        /*00c0*/ 	.word	0x0000b770


	//   ....[20]....
        /*00c4*/ 	.word	0x0000b8b0


	//   ....[21]....
        /*00c8*/ 	.word	0x0000b8e0


	//   ....[22]....
        /*00cc*/ 	.word	0x0000b910


	//----- nvinfo : EIATTR_MAX_THREADS
	.align		4
.L_609:
        /*00d0*/ 	.byte	0x04, 0x05
        /*00d2*/ 	.short	(.L_611 - .L_610)
.L_610:
        /*00d4*/ 	.word	0x00000080
        /*00d8*/ 	.word	0x00000001
        /*00dc*/ 	.word	0x00000001


	//----- nvinfo : EIATTR_CRS_STACK_SIZE
	.align		4
.L_611:
        /*00e0*/ 	.byte	0x04, 0x1e
        /*00e2*/ 	.short	(.L_613 - .L_612)
.L_612:
        /*00e4*/ 	.word	0x00000000
.L_613:


//--------------------- .nv.info._ZN2at6native27unrolled_elementwise_kernelIZZZNS0_17angle_kernel_cudaERNS_18TensorIteratorBaseEENKUlvE0_clEvENKUlvE_clEvEUldE_St5arrayIPcLm2EELi4E23TrivialOffsetCalculatorILi1EjESB_NS0_6memory12LoadWithCastILi1EEENSC_13StoreWithCastILi1EEEEEviT_T0_T2_T3_T4_T5_ --------------------------
	.section	.nv.info._ZN2at6native27unrolled_elementwise_kernelIZZZNS0_17angle_kernel_cudaERNS_18TensorIteratorBaseEENKUlvE0_clEvENKUlvE_clEvEUldE_St5arrayIPcLm2EELi4E23TrivialOffsetCalculatorILi1EjESB_NS0_6memory12LoadWithCastILi1EEENSC_13StoreWithCastILi1EEEEEviT_T0_T2_T3_T4_T5_,"",@"SHT_CUDA_INFO"
	.sectionflags	@""
	.align	4


	//----- nvinfo : EIATTR_CUDA_API_VERSION
	.align		4
        /*0000*/ 	.byte	0x04, 0x37
        /*0002*/ 	.short	(.L_615 - .L_614)
.L_614:
        /*0004*/ 	.word	0x00000082


	//----- nvinfo : EIATTR_SW2861232_WAR
	.align		4
.L_615:
        /*0008*/ 	.byte	0x01, 0x35
	.zero		2


	//----- nvinfo : EIATTR_PARAM_CBANK
	.align		4
        /*000c*/ 	.byte	0x04, 0x0a
        /*000e*/ 	.short	(.L_617 - .L_616)
	.align		4
.L_616:
        /*0010*/ 	.word	index@(.nv.constant0._ZN2at6native27unrolled_elementwise_kernelIZZZNS0_17angle_kernel_cudaERNS_18TensorIteratorBaseEENKUlvE0_clEvENKUlvE_clEvEUldE_St5arrayIPcLm2EELi4E23TrivialOffsetCalculatorILi1EjESB_NS0_6memory12LoadWithCastILi1EEENSC_13StoreWithCastILi1EEEEEviT_T0_T2_T3_T4_T5_)
        /*0014*/ 	.short	0x0160
        /*0016*/ 	.short	0x002c


	//----- nvinfo : EIATTR_CBANK_PARAM_SIZE
	.align		4
.L_617:
        /*0018*/ 	.byte	0x03, 0x19
        /*001a*/ 	.short	0x002c


	//----- nvinfo : EIATTR_KPARAM_INFO
	.align		4
        /*001c*/ 	.byte	0x04, 0x17
        /*001e*/ 	.short	(.L_619 - .L_618)
.L_618:
        /*0020*/ 	.word	0x00000000
        /*0024*/ 	.short	0x0006
        /*0026*/ 	.short	0x0024
        /*0028*/ 	.byte	0x00, 0xf0, 0x21, 0x00


	//----- nvinfo : EIATTR_KPARAM_INFO
	.align		4
.L_619:
        /*002c*/ 	.byte	0x04, 0x17
        /*002e*/ 	.short	(.L_621 - .L_620)
.L_620:
        /*0030*/ 	.word	0x00000000
        /*0034*/ 	.short	0x0005
        /*0036*/ 	.short	0x001c
        /*0038*/ 	.byte	0x00, 0xf0, 0x21, 0x00


	//----- nvinfo : EIATTR_KPARAM_INFO
	.align		4
.L_621:
        /*003c*/ 	.byte	0x04, 0x17
        /*003e*/ 	.short	(.L_623 - .L_622)
.L_622:
        /*0040*/ 	.word	0x00000000
        /*0044*/ 	.short	0x0004
        /*0046*/ 	.short	0x0019
        /*0048*/ 	.byte	0x00, 0xf0, 0x05, 0x00


	//----- nvinfo : EIATTR_KPARAM_INFO
	.align		4
.L_623:
        /*004c*/ 	.byte	0x04, 0x17
        /*004e*/ 	.short	(.L_625 - .L_624)
.L_624:
        /*0050*/ 	.word	0x00000000
        /*0054*/ 	.short	0x0003
        /*0056*/ 	.short	0x0018
        /*0058*/ 	.byte	0x00, 0xf0, 0x05, 0x00


	//----- nvinfo : EIATTR_KPARAM_INFO
	.align		4
.L_625:
        /*005c*/ 	.byte	0x04, 0x17
        /*005e*/ 	.short	(.L_627 - .L_626)
.L_626:
        /*0060*/ 	.word	0x00000000
        /*0064*/ 	.short	0x0002
        /*0066*/ 	.short	0x0008
        /*0068*/ 	.byte	0x00, 0xf0, 0x41, 0x00


	//----- nvinfo : EIATTR_KPARAM_INFO
	.align		4
.L_627:
        /*006c*/ 	.byte	0x04, 0x17
        /*006e*/ 	.short	(.L_629 - .L_628)
.L_628:
        /*0070*/ 	.word	0x00000000
        /*0074*/ 	.short	0x0001
        /*0076*/ 	.short	0x0004
        /*0078*/ 	.byte	0x00, 0xf0, 0x05, 0x00


	//----- nvinfo : EIATTR_KPARAM_INFO
	.align		4
.L_629:
        /*007c*/ 	.byte	0x04, 0x17
        /*007e*/ 	.short	(.L_631 - .L_630)
.L_630:
        /*0080*/ 	.word	0x00000000
        /*0084*/ 	.short	0x0000
        /*0086*/ 	.short	0x0000
        /*0088*/ 	.byte	0x00, 0xf0, 0x11, 0x00


	//----- nvinfo : EIATTR_MAXREG_COUNT
	.align		4
.L_631:
        /*008c*/ 	.byte	0x03, 0x1b
        /*008e*/ 	.short	0x00ff


	//----- nvinfo : EIATTR_EXTERNS
	.align		4
        /*0090*/ 	.byte	0x04, 0x0f
        /*0092*/ 	.short	(.L_633 - .L_632)


	//   ....[0]....
	.align		4
.L_632:
        /*0094*/ 	.word	index@(__assertfail)


	//----- nvinfo : EIATTR_MERCURY_ISA_VERSION
	.align		4
.L_633:
        /*0098*/ 	.byte	0x03, 0x5f
        /*009a*/ 	.short	0x0000


	//----- nvinfo : EIATTR_SYSCALL_OFFSETS
	.align		4
        /*009c*/ 	.byte	0x04, 0x46
        /*009e*/ 	.short	(.L_635 - .L_634)


	//   ....[0]....
.L_634:
        /*00a0*/ 	.word	0x00000f90


	//   ....[1]....
        /*00a4*/ 	.word	0x00001f40


	//   ....[2]....
        /*00a8*/ 	.word	0x00002f00


	//   ....[3]....
        /*00ac*/ 	.word	0x00003e90


	//   ....[4]....
        /*00b0*/ 	.word	0x00005270


	//   ....[5]....
        /*00b4*/ 	.word	0x00006300


	//   ....[6]....
        /*00b8*/ 	.word	0x00007350


	//   ....[7]....
        /*00bc*/ 	.word	0x000083c0


	//----- nvinfo : EIATTR_EXIT_INSTR_OFFSETS
	.align		4
.L_635:
        /*00c0*/ 	.byte	0x04, 0x1c
        /*00c2*/ 	.short	(.L_637 - .L_636)


	//   ....[0]....
.L_636:
        /*00c4*/ 	.word	0x000073f0


	//   ....[1]....
        /*00c8*/ 	.word	0x00007510


	//   ....[2]....
        /*00cc*/ 	.word	0x00007550


	//   ....[3]....
        /*00d0*/ 	.word	0x000075e0


	//   ....[4]....
        /*00d4*/ 	.word	0x00007610


	//   ....[5]....
        /*00d8*/ 	.word	0x00007640


	//   ....[6]....
        /*00dc*/ 	.word	0x000076f0


	//   ....[7]....
        /*00e0*/ 	.word	0x00007750


	//   ....[8]....
        /*00e4*/ 	.word	0x00007810


	//   ....[9]....
        /*00e8*/ 	.word	0x00007880


	//   ....[10]....
        /*00ec*/ 	.word	0x000078a0


	//   ....[11]....
        /*00f0*/ 	.word	0x00007960


	//   ....[12]....
        /*00f4*/ 	.word	0x00007990


	//   ....[13]....
        /*00f8*/ 	.word	0x00007b40


	//   ....[14]....
        /*00fc*/ 	.word	0x00007cc0


	//   ....[15]....
        /*0100*/ 	.word	0x00007d20


	//   ....[16]....
        /*0104*/ 	.word	0x00007dd0


	//   ....[17]....
        /*0108*/ 	.word	0x00007f70


	//   ....[18]....
        /*010c*/ 	.word	0x00008110


	//   ....[19]....
        /*0110*/ 	.word	0x00008290


	//   ....[20]....
        /*0114*/ 	.word	0x000083d0


	//   ....[21]....
        /*0118*/ 	.word	0x00008400


	//   ....[22]....
        /*011c*/ 	.word	0x00008430


	//----- nvinfo : EIATTR_MAX_THREADS
	.align		4
.L_637:
        /*0120*/ 	.byte	0x04, 0x05
        /*0122*/ 	.short	(.L_639 - .L_638)
.L_638:
        /*0124*/ 	.word	0x00000080
        /*0128*/ 	.word	0x00000001
        /*012c*/ 	.word	0x00000001


	//----- nvinfo : EIATTR_CRS_STACK_SIZE
	.align		4
.L_639:
        /*0130*/ 	.byte	0x04, 0x1e
        /*0132*/ 	.short	(.L_641 - .L_640)
.L_640:
        /*0134*/ 	.word	0x00000000
.L_641:


//--------------------- .nv.info._ZN2at6native18elementwise_kernelILi128ELi2EZNS0_22gpu_kernel_impl_nocastIZZZNS0_17angle_kernel_cudaERNS_18TensorIteratorBaseEENKUlvE0_clEvENKUlvE_clEvEUldE_EEvS4_RKT_EUliE_EEviT1_ --------------------------
	.section	.nv.info._ZN2at6native18elementwise_kernelILi128ELi2EZNS0_22gpu_kernel_impl_nocastIZZZNS0_17angle_kernel_cudaERNS_18TensorIteratorBaseEENKUlvE0_clEvENKUlvE_clEvEUldE_EEvS4_RKT_EUliE_EEviT1_,"",@"SHT_CUDA_INFO"
	.sectionflags	@""
	.align	4


	//----- nvinfo : EIATTR_CUDA_API_VERSION
	.align		4
        /*0000*/ 	.byte	0x04, 0x37
        /*0002*/ 	.short	(.L_643 - .L_642)
.L_642:
        /*0004*/ 	.word	0x00000082


	//----- nvinfo : EIATTR_SW2861232_WAR
	.align		4
.L_643:
        /*0008*/ 	.byte	0x01, 0x35
	.zero		2


	//----- nvinfo : EIATTR_PARAM_CBANK
	.align		4
        /*000c*/ 	.byte	0x04, 0x0a
        /*000e*/ 	.short	(.L_645 - .L_644)
	.align		4
.L_644:
        /*0010*/ 	.word	index@(.nv.constant0._ZN2at6native18elementwise_kernelILi128ELi2EZNS0_22gpu_kernel_impl_nocastIZZZNS0_17angle_kernel_cudaERNS_18TensorIteratorBaseEENKUlvE0_clEvENKUlvE_clEvEUldE_EEvS4_RKT_EUliE_EEviT1_)
        /*0014*/ 	.short	0x0160
        /*0016*/ 	.short	0x0220


	//----- nvinfo : EIATTR_CBANK_PARAM_SIZE
	.align		4
.L_645:
        /*0018*/ 	.byte	0x03, 0x19
        /*001a*/ 	.short	0x0220


	//----- nvinfo : EIATTR_KPARAM_INFO
	.align		4
        /*001c*/ 	.byte	0x04, 0x17
        /*001e*/ 	.short	(.L_647 - .L_646)
.L_646:
        /*0020*/ 	.word	0x00000000
        /*0024*/ 	.short	0x0001
        /*0026*/ 	.short	0x0008
        /*0028*/ 	.byte	0x00, 0xf0, 0x61, 0x08


	//----- nvinfo : EIATTR_KPARAM_INFO
	.align		4
.L_647:
        /*002c*/ 	.byte	0x04, 0x17
        /*002e*/ 	.short	(.L_649 - .L_648)
.L_648:
        /*0030*/ 	.word	0x00000000
        /*0034*/ 	.short	0x0000
        /*0036*/ 	.short	0x0000
        /*0038*/ 	.byte	0x00, 0xf0, 0x11, 0x00


	//----- nvinfo : EIATTR_MAXREG_COUNT
	.align		4
.L_649:
        /*003c*/ 	.byte	0x03, 0x1b
        /*003e*/ 	.short	0x0080


	//----- nvinfo : EIATTR_MERCURY_ISA_VERSION
	.align		4
        /*0040*/ 	.byte	0x03, 0x5f
        /*0042*/ 	.short	0x0000


	//----- nvinfo : EIATTR_EXIT_INSTR_OFFSETS
	.align		4
        /*0044*/ 	.byte	0x04, 0x1c
        /*0046*/ 	.short	(.L_651 - .L_650)


	//   ....[0]....
.L_650:
        /*0048*/ 	.word	0x00000fb0


	//   ....[1]....
        /*004c*/ 	.word	0x00001ec0


	//----- nvinfo : EIATTR_MAX_THREADS
	.align		4
.L_651:
        /*0050*/ 	.byte	0x04, 0x05
        /*0052*/ 	.short	(.L_653 - .L_652)
.L_652:
        /*0054*/ 	.word	0x00000080
        /*0058*/ 	.word	0x00000001
        /*005c*/ 	.word	0x00000001


	//----- nvinfo : EIATTR_CRS_STACK_SIZE
	.align		4
.L_653:
        /*0060*/ 	.byte	0x04, 0x1e
        /*0062*/ 	.short	(.L_655 - .L_654)
.L_654:
        /*0064*/ 	.word	0x00000000
.L_655:


//--------------------- .nv.info._ZN2at6native27unrolled_elementwise_kernelIZZZNS0_17angle_kernel_cudaERNS_18TensorIteratorBaseEENKUlvE0_clEvENKUlvE_clEvEUldE_St5arrayIPcLm2EELi4E23TrivialOffsetCalculatorILi1EjESB_NS0_6memory15LoadWithoutCastENSC_16StoreWithoutCastEEEviT_T0_T2_T3_T4_T5_ --------------------------
	.section	.nv.info._ZN2at6native27unrolled_elementwise_kernelIZZZNS0_17angle_kernel_cudaERNS_18TensorIteratorBaseEENKUlvE0_clEvENKUlvE_clEvEUldE_St5arrayIPcLm2EELi4E23TrivialOffsetCalculatorILi1EjESB_NS0_6memory15LoadWithoutCastENSC_16StoreWithoutCastEEEviT_T0_T2_T3_T4_T5_,"",@"SHT_CUDA_INFO"
	.sectionflags	@""
	.align	4


	//----- nvinfo : EIATTR_CUDA_API_VERSION
	.align		4
        /*0000*/ 	.byte	0x04, 0x37
        /*0002*/ 	.short	(.L_657 - .L_656)
.L_656:
        /*0004*/ 	.word	0x00000082


	//----- nvinfo : EIATTR_SW2861232_WAR
	.align		4
.L_657:
        /*0008*/ 	.byte	0x01, 0x35
	.zero		2


	//----- nvinfo : EIATTR_PARAM_CBANK
	.align		4
        /*000c*/ 	.byte	0x04, 0x0a
        /*000e*/ 	.short	(.L_659 - .L_658)
	.align		4
.L_658:
        /*0010*/ 	.word	index@(.nv.constant0._ZN2at6native27unrolled_elementwise_kernelIZZZNS0_17angle_kernel_cudaERNS_18TensorIteratorBaseEENKUlvE0_clEvENKUlvE_clEvEUldE_St5arrayIPcLm2EELi4E23TrivialOffsetCalculatorILi1EjESB_NS0_6memory15LoadWithoutCastENSC_16StoreWithoutCastEEEviT_T0_T2_T3_T4_T5_)
        /*0014*/ 	.short	0x0160
        /*0016*/ 	.short	0x001c


	//----- nvinfo : EIATTR_CBANK_PARAM_SIZE
	.align		4
.L_659:
        /*0018*/ 	.byte	0x03, 0x19
        /*001a*/ 	.short	0x001c


	//----- nvinfo : EIATTR_KPARAM_INFO
	.align		4
        /*001c*/ 	.byte	0x04, 0x17
        /*001e*/ 	.short	(.L_661 - .L_660)
.L_660:
        /*0020*/ 	.word	0x00000000
        /*0024*/ 	.short	0x0006
        /*0026*/ 	.short	0x001b
        /*0028*/ 	.byte	0x00, 0xf0, 0x05, 0x00


	//----- nvinfo : EIATTR_KPARAM_INFO
	.align		4
.L_661:
        /*002c*/ 	.byte	0x04, 0x17
        /*002e*/ 	.short	(.L_663 - .L_662)
.L_662:
        /*0030*/ 	.word	0x00000000
        /*0034*/ 	.short	0x0005
        /*0036*/ 	.short	0x001a
        /*0038*/ 	.byte	0x00, 0xf0, 0x05, 0x00


	//----- nvinfo : EIATTR_KPARAM_INFO
	.align		4
.L_663:
        /*003c*/ 	.byte	0x04, 0x17
        /*003e*/ 	.short	(.L_665 - .L_664)
.L_664:
        /*0040*/ 	.word	0x00000000
        /*0044*/ 	.short	0x0004
        /*0046*/ 	.short	0x0019
        /*0048*/ 	.byte	0x00, 0xf0, 0x05, 0x00


	//----- nvinfo : EIATTR_KPARAM_INFO
	.align		4
.L_665:
        /*004c*/ 	.byte	0x04, 0x17
        /*004e*/ 	.short	(.L_667 - .L_666)
.L_666:
        /*0050*/ 	.word	0x00000000
        /*0054*/ 	.short	0x0003
        /*0056*/ 	.short	0x0018
        /*0058*/ 	.byte	0x00, 0xf0, 0x05, 0x00


	//----- nvinfo : EIATTR_KPARAM_INFO
	.align		4
.L_667:
        /*005c*/ 	.byte	0x04, 0x17
        /*005e*/ 	.short	(.L_669 - .L_668)
.L_668:
        /*0060*/ 	.word	0x00000000
        /*0064*/ 	.short	0x0002
        /*0066*/ 	.short	0x0008
        /*0068*/ 	.byte	0x00, 0xf0, 0x41, 0x00


	//----- nvinfo : EIATTR_KPARAM_INFO
	.align		4
.L_669:
        /*006c*/ 	.byte	0x04, 0x17
        /*006e*/ 	.short	(.L_671 - .L_670)
.L_670:
        /*0070*/ 	.word	0x00000000
        /*0074*/ 	.short	0x0001
        /*0076*/ 	.short	0x0004
        /*0078*/ 	.byte	0x00, 0xf0, 0x05, 0x00


	//----- nvinfo : EIATTR_KPARAM_INFO
	.align		4
.L_671:
        /*007c*/ 	.byte	0x04, 0x17
        /*007e*/ 	.short	(.L_673 - .L_672)
.L_672:
        /*0080*/ 	.word	0x00000000
        /*0084*/ 	.short	0x0000
        /*0086*/ 	.short	0x0000
        /*0088*/ 	.byte	0x00, 0xf0, 0x11, 0x00


	//----- nvinfo : EIATTR_MAXREG_COUNT
	.align		4
.L_673:
        /*008c*/ 	.byte	0x03, 0x1b
        /*008e*/ 	.short	0x00ff


	//----- nvinfo : EIATTR_MERCURY_ISA_VERSION
	.align		4
        /*0090*/ 	.byte	0x03, 0x5f
        /*0092*/ 	.short	0x0000


	//----- nvinfo : EIATTR_EXIT_INSTR_OFFSETS
	.align		4
        /*0094*/ 	.byte	0x04, 0x1c
        /*0096*/ 	.short	(.L_675 - .L_674)


	//   ....[0]....
.L_674:
        /*0098*/ 	.word	0x00000540


	//   ....[1]....
        /*009c*/ 	.word	0x000005c0


	//----- nvinfo : EIATTR_MAX_THREADS
	.align		4
.L_675:
        /*00a0*/ 	.byte	0x04, 0x05
        /*00a2*/ 	.short	(.L_677 - .L_676)
.L_676:
        /*00a4*/ 	.word	0x00000080
        /*00a8*/ 	.word	0x00000001
        /*00ac*/ 	.word	0x00000001


	//----- nvinfo : EIATTR_CRS_STACK_SIZE
	.align		4
.L_677:
        /*00b0*/ 	.byte	0x04, 0x1e
        /*00b2*/ 	.short	(.L_679 - .L_678)
.L_678:
        /*00b4*/ 	.word	0x00000000
.L_679:


//--------------------- .nv.info._ZN2at6native29vectorized_elementwise_kernelILi2EZZZNS0_17angle_kernel_cudaERNS_18TensorIteratorBaseEENKUlvE0_clEvENKUlvE_clEvEUldE_St5arrayIPcLm2EEEEviT0_T1_ --------------------------
	.section	.nv.info._ZN2at6native29vectorized_elementwise_kernelILi2EZZZNS0_17angle_kernel_cudaERNS_18TensorIteratorBaseEENKUlvE0_clEvENKUlvE_clEvEUldE_St5arrayIPcLm2EEEEviT0_T1_,"",@"SHT_CUDA_INFO"
	.sectionflags	@""
	.align	4


	//----- nvinfo : EIATTR_CUDA_API_VERSION
	.align		4
        /*0000*/ 	.byte	0x04, 0x37
        /*0002*/ 	.short	(.L_681 - .L_680)
.L_680:
        /*0004*/ 	.word	0x00000082


	//----- nvinfo : EIATTR_SW2861232_WAR
	.align		4
.L_681:
        /*0008*/ 	.byte	0x01, 0x35
	.zero		2


	//----- nvinfo : EIATTR_PARAM_CBANK
	.align		4
        /*000c*/ 	.byte	0x04, 0x0a
        /*000e*/ 	.short	(.L_683 - .L_682)
	.align		4
.L_682:
        /*0010*/ 	.word	index@(.nv.constant0._ZN2at6native29vectorized_elementwise_kernelILi2EZZZNS0_17angle_kernel_cudaERNS_18TensorIteratorBaseEENKUlvE0_clEvENKUlvE_clEvEUldE_St5arrayIPcLm2EEEEviT0_T1_)
        /*0014*/ 	.short	0x0160
        /*0016*/ 	.short	0x0018


	//----- nvinfo : EIATTR_CBANK_PARAM_SIZE
	.align		4
.L_683:
        /*0018*/ 	.byte	0x03, 0x19
        /*001a*/ 	.short	0x0018


	//----- nvinfo : EIATTR_KPARAM_INFO
	.align		4
        /*001c*/ 	.byte	0x04, 0x17
        /*001e*/ 	.short	(.L_685 - .L_684)
.L_684:
        /*0020*/ 	.word	0x00000000
        /*0024*/ 	.short	0x0002
        /*0026*/ 	.short	0x0008
        /*0028*/ 	.byte	0x00, 0xf0, 0x41, 0x00


	//----- nvinfo : EIATTR_KPARAM_INFO
	.align		4
.L_685:
        /*002c*/ 	.byte	0x04, 0x17
        /*002e*/ 	.short	(.L_687 - .L_686)
.L_686:
        /*0030*/ 	.word	0x00000000
        /*0034*/ 	.short	0x0001
        /*0036*/ 	.short	0x0004
        /*0038*/ 	.byte	0x00, 0xf0, 0x05, 0x00


	//----- nvinfo : EIATTR_KPARAM_INFO
	.align		4
.L_687:
        /*003c*/ 	.byte	0x04, 0x17
        /*003e*/ 	.short	(.L_689 - .L_688)
.L_688:
        /*0040*/ 	.word	0x00000000
        /*0044*/ 	.short	0x0000
        /*0046*/ 	.short	0x0000
        /*0048*/ 	.byte	0x00, 0xf0, 0x11, 0x00


	//----- nvinfo : EIATTR_MAXREG_COUNT
	.align		4
.L_689:
        /*004c*/ 	.byte	0x03, 0x1b
        /*004e*/ 	.short	0x00ff


	//----- nvinfo : EIATTR_MERCURY_ISA_VERSION
	.align		4
        /*0050*/ 	.byte	0x03, 0x5f
        /*0052*/ 	.short	0x0000


	//----- nvinfo : EIATTR_EXIT_INSTR_OFFSETS
	.align		4
        /*0054*/ 	.byte	0x04, 0x1c
        /*0056*/ 	.short	(.L_691 - .L_690)


	//   ....[0]....
.L_690:
        /*0058*/ 	.word	0x00000530


	//   ....[1]....
        /*005c*/ 	.word	0x00001040


	//   ....[2]....
        /*0060*/ 	.word	0x00001090


	//----- nvinfo : EIATTR_MAX_THREADS
	.align		4
.L_691:
        /*0064*/ 	.byte	0x04, 0x05
        /*0066*/ 	.short	(.L_693 - .L_692)
.L_692:
        /*0068*/ 	.word	0x00000080
        /*006c*/ 	.word	0x00000001
        /*0070*/ 	.word	0x00000001


	//----- nvinfo : EIATTR_CRS_STACK_SIZE
	.align		4
.L_693:
        /*0074*/ 	.byte	0x04, 0x1e
        /*0076*/ 	.short	(.L_695 - .L_694)
.L_694:
        /*0078*/ 	.word	0x00000000
.L_695:


//--------------------- .nv.info._ZN2at6native29vectorized_elementwise_kernelILi4EZZZNS0_17angle_kernel_cudaERNS_18TensorIteratorBaseEENKUlvE0_clEvENKUlvE_clEvEUldE_St5arrayIPcLm2EEEEviT0_T1_ --------------------------
	.section	.nv.info._ZN2at6native29vectorized_elementwise_kernelILi4EZZZNS0_17angle_kernel_cudaERNS_18TensorIteratorBaseEENKUlvE0_clEvENKUlvE_clEvEUldE_St5arrayIPcLm2EEEEviT0_T1_,"",@"SHT_CUDA_INFO"
	.sectionflags	@""
	.align	4


	//----- nvinfo : EIATTR_CUDA_API_VERSION
	.align		4
        /*0000*/ 	.byte	0x04, 0x37
        /*0002*/ 	.short	(.L_697 - .L_696)
.L_696:
        /*0004*/ 	.word	0x00000082


	//----- nvinfo : EIATTR_SW2861232_WAR
	.align		4
.L_697:
        /*0008*/ 	.byte	0x01, 0x35
	.zero		2


	//----- nvinfo : EIATTR_PARAM_CBANK
	.align		4
        /*000c*/ 	.byte	0x04, 0x0a
        /*000e*/ 	.short	(.L_699 - .L_698)
	.align		4
.L_698:
        /*0010*/ 	.word	index@(.nv.constant0._ZN2at6native29vectorized_elementwise_kernelILi4EZZZNS0_17angle_kernel_cudaERNS_18TensorIteratorBaseEENKUlvE0_clEvENKUlvE_clEvEUldE_St5arrayIPcLm2EEEEviT0_T1_)
        /*0014*/ 	.short	0x0160
        /*0016*/ 	.short	0x0018


	//----- nvinfo : EIATTR_CBANK_PARAM_SIZE
	.align		4
.L_699:
        /*0018*/ 	.byte	0x03, 0x19
        /*001a*/ 	.short	0x0018


	//----- nvinfo : EIATTR_KPARAM_INFO
	.align		4
        /*001c*/ 	.byte	0x04, 0x17
        /*001e*/ 	.short	(.L_701 - .L_700)
.L_700:
        /*0020*/ 	.word	0x00000000
        /*0024*/ 	.short	0x0002
        /*0026*/ 	.short	0x0008
        /*0028*/ 	.byte	0x00, 0xf0, 0x41, 0x00


	//----- nvinfo : EIATTR_KPARAM_INFO
	.align		4
.L_701:
        /*002c*/ 	.byte	0x04, 0x17
        /*002e*/ 	.short	(.L_703 - .L_702)
.L_702:
        /*0030*/ 	.word	0x00000000
        /*0034*/ 	.short	0x0001
        /*0036*/ 	.short	0x0004
        /*0038*/ 	.byte	0x00, 0xf0, 0x05, 0x00


	//----- nvinfo : EIATTR_KPARAM_INFO
	.align		4
.L_703:
        /*003c*/ 	.byte	0x04, 0x17
        /*003e*/ 	.short	(.L_705 - .L_704)
.L_704:
        /*0040*/ 	.word	0x00000000
        /*0044*/ 	.short	0x0000
        /*0046*/ 	.short	0x0000
        /*0048*/ 	.byte	0x00, 0xf0, 0x11, 0x00


	//----- nvinfo : EIATTR_MAXREG_COUNT
	.align		4
.L_705:
        /*004c*/ 	.byte	0x03, 0x1b
        /*004e*/ 	.short	0x00ff


	//----- nvinfo : EIATTR_MERCURY_ISA_VERSION
	.align		4
        /*0050*/ 	.byte	0x03, 0x5f
        /*0052*/ 	.short	0x0000


	//----- nvinfo : EIATTR_EXIT_INSTR_OFFSETS
	.align		4
        /*0054*/ 	.byte	0x04, 0x1c
        /*0056*/ 	.short	(.L_707 - .L_706)


	//   ....[0]....
.L_706:
        /*0058*/ 	.word	0x00000530


	//   ....[1]....
        /*005c*/ 	.word	0x00001040


	//   ....[2]....
        /*0060*/ 	.word	0x00001090


	//----- nvinfo : EIATTR_MAX_THREADS
	.align		4
.L_707:
        /*0064*/ 	.byte	0x04, 0x05
        /*0066*/ 	.short	(.L_709 - .L_708)
.L_708:
        /*0068*/ 	.word	0x00000080
        /*006c*/ 	.word	0x00000001
        /*0070*/ 	.word	0x00000001


	//----- nvinfo : EIATTR_CRS_STACK_SIZE
	.align		4
.L_709:
        /*0074*/ 	.byte	0x04, 0x1e
        /*0076*/ 	.short	(.L_711 - .L_710)
.L_710:
        /*0078*/ 	.word	0x00000000
.L_711:


//--------------------- .nv.info._ZN2at6native29vectorized_elementwise_kernelILi8EZZZNS0_17angle_kernel_cudaERNS_18TensorIteratorBaseEENKUlvE0_clEvENKUlvE_clEvEUldE_St5arrayIPcLm2EEEEviT0_T1_ --------------------------
	.section	.nv.info._ZN2at6native29vectorized_elementwise_kernelILi8EZZZNS0_17angle_kernel_cudaERNS_18TensorIteratorBaseEENKUlvE0_clEvENKUlvE_clEvEUldE_St5arrayIPcLm2EEEEviT0_T1_,"",@"SHT_CUDA_INFO"
	.sectionflags	@""
	.align	4


	//----- nvinfo : EIATTR_CUDA_API_VERSION
	.align		4
        /*0000*/ 	.byte	0x04, 0x37
        /*0002*/ 	.short	(.L_713 - .L_712)
.L_712:
        /*0004*/ 	.word	0x00000082


	//----- nvinfo : EIATTR_SW2861232_WAR
	.align		4
.L_713:
        /*0008*/ 	.byte	0x01, 0x35
	.zero		2


	//----- nvinfo : EIATTR_PARAM_CBANK
	.align		4
        /*000c*/ 	.byte	0x04, 0x0a
        /*000e*/ 	.short	(.L_715 - .L_714)
	.align		4
.L_714:
        /*0010*/ 	.word	index@(.nv.constant0._ZN2at6native29vectorized_elementwise_kernelILi8EZZZNS0_17angle_kernel_cudaERNS_18TensorIteratorBaseEENKUlvE0_clEvENKUlvE_clEvEUldE_St5arrayIPcLm2EEEEviT0_T1_)
        /*0014*/ 	.short	0x0160
        /*0016*/ 	.short	0x0018


	//----- nvinfo : EIATTR_CBANK_PARAM_SIZE
	.align		4
.L_715:
        /*0018*/ 	.byte	0x03, 0x19
        /*001a*/ 	.short	0x0018


	//----- nvinfo : EIATTR_KPARAM_INFO
	.align		4
        /*001c*/ 	.byte	0x04, 0x17
        /*001e*/ 	.short	(.L_717 - .L_716)
.L_716:
        /*0020*/ 	.word	0x00000000
        /*0024*/ 	.short	0x0002
        /*0026*/ 	.short	0x0008
        /*0028*/ 	.byte	0x00, 0xf0, 0x41, 0x00


	//----- nvinfo : EIATTR_KPARAM_INFO
	.align		4
.L_717:
        /*002c*/ 	.byte	0x04, 0x17
        /*002e*/ 	.short	(.L_719 - .L_718)
.L_718:
        /*0030*/ 	.word	0x00000000
        /*0034*/ 	.short	0x0001
        /*0036*/ 	.short	0x0004
        /*0038*/ 	.byte	0x00, 0xf0, 0x05, 0x00


	//----- nvinfo : EIATTR_KPARAM_INFO
	.align		4
.L_719:
        /*003c*/ 	.byte	0x04, 0x17
        /*003e*/ 	.short	(.L_721 - .L_720)
.L_720:
        /*0040*/ 	.word	0x00000000
        /*0044*/ 	.short	0x0000
        /*0046*/ 	.short	0x0000
        /*0048*/ 	.byte	0x00, 0xf0, 0x11, 0x00


	//----- nvinfo : EIATTR_MAXREG_COUNT
	.align		4
.L_721:
        /*004c*/ 	.byte	0x03, 0x1b
        /*004e*/ 	.short	0x00ff


	//----- nvinfo : EIATTR_MERCURY_ISA_VERSION
	.align		4
        /*0050*/ 	.byte	0x03, 0x5f
        /*0052*/ 	.short	0x0000


	//----- nvinfo : EIATTR_EXIT_INSTR_OFFSETS
	.align		4
        /*0054*/ 	.byte	0x04, 0x1c
        /*0056*/ 	.short	(.L_723 - .L_722)


	//   ....[0]....
.L_722:
        /*0058*/ 	.word	0x00000010


	//----- nvinfo : EIATTR_MAX_THREADS
	.align		4
.L_723:
        /*005c*/ 	.byte	0x04, 0x05
        /*005e*/ 	.short	(.L_725 - .L_724)
.L_724:
        /*0060*/ 	.word	0x00000080
        /*0064*/ 	.word	0x00000001
        /*0068*/ 	.word	0x00000001
.L_725:


//--------------------- .nv.callgraph             --------------------------
	.section	.nv.callgraph,"",@"SHT_CUDA_CALLGRAPH"
	.align	4
	.sectionentsize	8
	.align		4
        /*0000*/ 	.word	0x00000000
	.align		4
        /*0004*/ 	.word	0xffffffff
	.align		4
        /*0008*/ 	.word	index@(_ZN2at6native18elementwise_kernelILi128ELi4EZNS0_15gpu_kernel_implIZZZNS0_16conj_kernel_cudaERNS_18TensorIteratorBaseEENKUlvE0_clEvENKUlvE10_clEvEUlN3c107complexIfEEE_EEvS4_RKT_EUliE_EEviT1_)
	.align		4
        /*000c*/ 	.word	index@(__assertfail)
	.align		4
        /*0010*/ 	.word	index@(_ZN2at6native27unrolled_elementwise_kernelIZZZNS0_16conj_kernel_cudaERNS_18TensorIteratorBaseEENKUlvE0_clEvENKUlvE10_clEvEUlN3c107complexIfEEE_St5arrayIPcLm2EELi4E23TrivialOffsetCalculatorILi1EjESE_NS0_6memory12LoadWithCastILi1EEENSF_13StoreWithCastILi1EEEEEviT_T0_T2_T3_T4_T5_)
	.align		4
        /*0014*/ 	.word	index@(__assertfail)
	.align		4
        /*0018*/ 	.word	index@(_ZN2at6native18elementwise_kernelILi128ELi4EZNS0_15gpu_kernel_implIZZZNS0_16conj_kernel_cudaERNS_18TensorIteratorBaseEENKUlvE0_clEvENKUlvE9_clEvEUlN3c107complexIdEEE_EEvS4_RKT_EUliE_EEviT1_)
	.align		4
        /*001c*/ 	.word	index@(__assertfail)
	.align		4
        /*0020*/ 	.word	index@(_ZN2at6native27unrolled_elementwise_kernelIZZZNS0_16conj_kernel_cudaERNS_18TensorIteratorBaseEENKUlvE0_clEvENKUlvE9_clEvEUlN3c107complexIdEEE_St5arrayIPcLm2EELi4E23TrivialOffsetCalculatorILi1EjESE_NS0_6memory12LoadWithCastILi1EEENSF_13StoreWithCastILi1EEEEEviT_T0_T2_T3_T4_T5_)
	.align		4
        /*0024*/ 	.word	index@(__assertfail)
	.align		4
        /*0028*/ 	.word	index@(_ZN2at6native18elementwise_kernelILi128ELi4EZNS0_15gpu_kernel_implIZZZNS0_17angle_kernel_cudaERNS_18TensorIteratorBaseEENKUlvE0_clEvENKUlvE0_clEvEUlfE_EEvS4_RKT_EUliE_EEviT1_)
	.align		4
        /*002c*/ 	.word	index@(__assertfail)
	.align		4
        /*0030*/ 	.word	index@(_ZN2at6native27unrolled_elementwise_kernelIZZZNS0_17angle_kernel_cudaERNS_18TensorIteratorBaseEENKUlvE0_clEvENKUlvE0_clEvEUlfE_St5arrayIPcLm2EELi4E23TrivialOffsetCalculatorILi1EjESB_NS0_6memory12LoadWithCastILi1EEENSC_13StoreWithCastILi1EEEEEviT_T0_T2_T3_T4_T5_)
	.align		4
        /*0034*/ 	.word	index@(__assertfail)
	.align		4
        /*0038*/ 	.word	index@(_ZN2at6native18elementwise_kernelILi128ELi4EZNS0_15gpu_kernel_implIZZZNS0_17angle_kernel_cudaERNS_18TensorIteratorBaseEENKUlvE0_clEvENKUlvE_clEvEUldE_EEvS4_RKT_EUliE_EEviT1_)
	.align		4
        /*003c*/ 	.word	index@(__assertfail)
	.align		4
        /*0040*/ 	.word	index@(_ZN2at6native27unrolled_elementwise_kernelIZZZNS0_17angle_kernel_cudaERNS_18TensorIteratorBaseEENKUlvE0_clEvENKUlvE_clEvEUldE_St5arrayIPcLm2EELi4E23TrivialOffsetCalculatorILi1EjESB_NS0_6memory12LoadWithCastILi1EEENSC_13StoreWithCastILi1EEEEEviT_T0_T2_T3_T4_T5_)
	.align		4
        /*0044*/ 	.word	index@(__assertfail)
	.align		4
        /*0048*/ 	.word	0x00000000
	.align		4
        /*004c*/ 	.word	0xfffffffe
	.align		4
        /*0050*/ 	.word	0x00000000
	.align		4
        /*0054*/ 	.word	0xfffffffd
	.align		4
        /*0058*/ 	.word	0x00000000
	.align		4
        /*005c*/ 	.word	0xfffffffc


//--------------------- .nv.rel.action            --------------------------
	.section	.nv.rel.action,"",@"SHT_CUDA_RELOCINFO"
	.align	8
	.sectionentsize	8
        /*0000*/ 	.byte	0x73, 0x00, 0x00, 0x00, 0x00, 0x00, 0x00, 0x00, 0x00, 0x00, 0x00, 0x11, 0x25, 0x00, 0x05, 0x36


//--------------------- .nv.constant4             --------------------------
	.section	.nv.constant4,"a",@progbits
	.align	8
	.align		8
.nv.constant4:
        /*0000*/ 	.dword	__assertfail
	.align		8
        /*0008*/ 	.dword	__unnamed_1
	.align		8
        /*0010*/ 	.dword	__unnamed_2
	.align		8
        /*0018*/ 	.dword	__unnamed_3
	.align		8
        /*0020*/ 	.dword	__unnamed_4
	.align		8
        /*0028*/ 	.dword	__unnamed_5
	.align		8
        /*0030*/ 	.dword	__unnamed_6
	.align		8
        /*0038*/ 	.dword	__unnamed_7
	.align		8
        /*0040*/ 	.dword	__unnamed_8
	.align		8
        /*0048*/ 	.dword	_ZN53_INTERNAL_d1c050ad_22_UnaryComplexKernels_cu_215f5bdc4cuda3std3__45__cpo5beginE
	.align		8
        /*0050*/ 	.dword	_ZN53_INTERNAL_d1c050ad_22_UnaryComplexKernels_cu_215f5bdc4cuda3std3__45__cpo3endE
	.align		8
        /*0058*/ 	.dword	_ZN53_INTERNAL_d1c050ad_22_UnaryComplexKernels_cu_215f5bdc4cuda3std3__45__cpo6cbeginE
	.align		8
        /*0060*/ 	.dword	_ZN53_INTERNAL_d1c050ad_22_UnaryComplexKernels_cu_215f5bdc4cuda3std3__45__cpo4cendE
	.align		8
        /*0068*/ 	.dword	_ZN53_INTERNAL_d1c050ad_22_UnaryComplexKernels_cu_215f5bdc4cuda3std3__45__cpo6rbeginE
	.align		8
        /*0070*/ 	.dword	_ZN53_INTERNAL_d1c050ad_22_UnaryComplexKernels_cu_215f5bdc4cuda3std3__45__cpo4rendE
	.align		8
        /*0078*/ 	.dword	_ZN53_INTERNAL_d1c050ad_22_UnaryComplexKernels_cu_215f5bdc4cuda3std3__45__cpo7crbeginE
	.align		8
        /*0080*/ 	.dword	_ZN53_INTERNAL_d1c050ad_22_UnaryComplexKernels_cu_215f5bdc4cuda3std3__45__cpo5crendE
	.align		8
        /*0088*/ 	.dword	_ZN53_INTERNAL_d1c050ad_22_UnaryComplexKernels_cu_215f5bdc4cuda3std3__455_GLOBAL__N__d1c050ad_22_UnaryComplexKernels_cu_215f5bdc6ignoreE
	.align		8
        /*0090*/ 	.dword	_ZN53_INTERNAL_d1c050ad_22_UnaryComplexKernels_cu_215f5bdc4cuda3std3__419piecewise_constructE
	.align		8
        /*0098*/ 	.dword	_ZN53_INTERNAL_d1c050ad_22_UnaryComplexKernels_cu_215f5bdc4cuda3std3__48in_placeE
	.align		8
        /*00a0*/ 	.dword	_ZN53_INTERNAL_d1c050ad_22_UnaryComplexKernels_cu_215f5bdc4cuda3std3__420unreachable_sentinelE
	.align		8
        /*00a8*/ 	.dword	_ZN53_INTERNAL_d1c050ad_22_UnaryComplexKernels_cu_215f5bdc4cuda3std6ranges3__45__cpo4swapE
	.align		8
        /*00b0*/ 	.dword	_ZN53_INTERNAL_d1c050ad_22_UnaryComplexKernels_cu_215f5bdc4cuda3std6ranges3__45__cpo9iter_moveE
	.align		8
        /*00b8*/ 	.dword	_ZN53_INTERNAL_d1c050ad_22_UnaryComplexKernels_cu_215f5bdc4cuda3std6ranges3__45__cpo5beginE
	.align		8
        /*00c0*/ 	.dword	_ZN53_INTERNAL_d1c050ad_22_UnaryComplexKernels_cu_215f5bdc4cuda3std6ranges3__45__cpo3endE
	.align		8
        /*00c8*/ 	.dword	_ZN53_INTERNAL_d1c050ad_22_UnaryComplexKernels_cu_215f5bdc4cuda3std6ranges3__45__cpo6cbeginE
	.align		8
        /*00d0*/ 	.dword	_ZN53_INTERNAL_d1c050ad_22_UnaryComplexKernels_cu_215f5bdc4cuda3std6ranges3__45__cpo4cendE
	.align		8
        /*00d8*/ 	.dword	_ZN53_INTERNAL_d1c050ad_22_UnaryComplexKernels_cu_215f5bdc4cuda3std6ranges3__45__cpo7advanceE
	.align		8
        /*00e0*/ 	.dword	_ZN53_INTERNAL_d1c050ad_22_UnaryComplexKernels_cu_215f5bdc4cuda3std6ranges3__45__cpo9iter_swapE
	.align		8
        /*00e8*/ 	.dword	_ZN53_INTERNAL_d1c050ad_22_UnaryComplexKernels_cu_215f5bdc4cuda3std6ranges3__45__cpo4nextE
	.align		8
        /*00f0*/ 	.dword	_ZN53_INTERNAL_d1c050ad_22_UnaryComplexKernels_cu_215f5bdc4cuda3std6ranges3__45__cpo4prevE
	.align		8
        /*00f8*/ 	.dword	_ZN53_INTERNAL_d1c050ad_22_UnaryComplexKernels_cu_215f5bdc4cuda3std6ranges3__45__cpo4dataE
	.align		8
        /*0100*/ 	.dword	_ZN53_INTERNAL_d1c050ad_22_UnaryComplexKernels_cu_215f5bdc4cuda3std6ranges3__45__cpo5cdataE
	.align		8
        /*0108*/ 	.dword	_ZN53_INTERNAL_d1c050ad_22_UnaryComplexKernels_cu_215f5bdc4cuda3std6ranges3__45__cpo4sizeE
	.align		8
        /*0110*/ 	.dword	_ZN53_INTERNAL_d1c050ad_22_UnaryComplexKernels_cu_215f5bdc4cuda3std6ranges3__45__cpo5ssizeE
	.align		8
        /*0118*/ 	.dword	_ZN53_INTERNAL_d1c050ad_22_UnaryComplexKernels_cu_215f5bdc4cuda3std6ranges3__45__cpo8distanceE
	.align		8
        /*0120*/ 	.dword	_ZN53_INTERNAL_d1c050ad_22_UnaryComplexKernels_cu_215f5bdc6thrust23THRUST_300001_SM_800_NS6system6detail10sequential3seqE
	.align		8
        /*0128*/ 	.dword	$str$6
	.align		8
        /*0130*/ 	.dword	$str$7


//--------------------- .nv.constant2._ZN2at6native18elementwise_kernelILi128ELi4EZNS0_15gpu_kernel_implIZZZNS0_16conj_kernel_cudaERNS_18TensorIteratorBaseEENKUlvE0_clEvENKUlvE10_clEvEUlN3c107complexIfEEE_EEvS4_RKT_EUliE_EEviT1_ --------------------------
	.section	.nv.constant2._ZN2at6native18elementwise_kernelILi128ELi4EZNS0_15gpu_kernel_implIZZZNS0_16conj_kernel_cudaERNS_18TensorIteratorBaseEENKUlvE0_clEvENKUlvE10_clEvEUlN3c107complexIfEEE_EEvS4_RKT_EUliE_EEviT1_,"a",@progbits
	.sectionflags	@""
	.align	4
.nv.constant2._ZN2at6native18elementwise_kernelILi128ELi4EZNS0_15gpu_kernel_implIZZZNS0_16conj_kernel_cudaERNS_18TensorIteratorBaseEENKUlvE0_clEvENKUlvE10_clEvEUlN3c107complexIfEEE_EEvS4_RKT_EUliE_EEviT1_:
        /*0000*/ 	.byte	0x00, 0x00, 0x00, 0xf0, 0xff, 0xff, 0x0f, 0x38


//--------------------- .nv.constant0._ZN2at6native18elementwise_kernelILi128ELi4EZNS0_15gpu_kernel_implIZZZNS0_16conj_kernel_cudaERNS_18TensorIteratorBaseEENKUlvE0_clEvENKUlvE10_clEvEUlN3c107complexIfEEE_EEvS4_RKT_EUliE_EEviT1_ --------------------------
	.section	.nv.constant0._ZN2at6native18elementwise_kernelILi128ELi4EZNS0_15gpu_kernel_implIZZZNS0_16conj_kernel_cudaERNS_18TensorIteratorBaseEENKUlvE0_clEvENKUlvE10_clEvEUlN3c107complexIfEEE_EEvS4_RKT_EUliE_EEviT1_,"a",@progbits
	.sectionflags	@""
	.align	4
.nv.constant0._ZN2at6native18elementwise_kernelILi128ELi4EZNS0_15gpu_kernel_implIZZZNS0_16conj_kernel_cudaERNS_18TensorIteratorBaseEENKUlvE0_clEvENKUlvE10_clEvEUlN3c107complexIfEEE_EEvS4_RKT_EUliE_EEviT1_:
	.zero		896


//--------------------- .nv.constant2._ZN2at6native27unrolled_elementwise_kernelIZZZNS0_16conj_kernel_cudaERNS_18TensorIteratorBaseEENKUlvE0_clEvENKUlvE10_clEvEUlN3c107complexIfEEE_St5arrayIPcLm2EELi4E23TrivialOffsetCalculatorILi1EjESE_NS0_6memory12LoadWithCastILi1EEENSF_13StoreWithCastILi1EEEEEviT_T0_T2_T3_T4_T5_ --------------------------
	.section	.nv.constant2._ZN2at6native27unrolled_elementwise_kernelIZZZNS0_16conj_kernel_cudaERNS_18TensorIteratorBaseEENKUlvE0_clEvENKUlvE10_clEvEUlN3c107complexIfEEE_St5arrayIPcLm2EELi4E23TrivialOffsetCalculatorILi1EjESE_NS0_6memory12LoadWithCastILi1EEENSF_13StoreWithCastILi1EEEEEviT_T0_T2_T3_T4_T5_,"a",@progbits
	.sectionflags	@""
	.align	4
.nv.constant2._ZN2at6native27unrolled_elementwise_kernelIZZZNS0_16conj_kernel_cudaERNS_18TensorIteratorBaseEENKUlvE0_clEvENKUlvE10_clEvEUlN3c107complexIfEEE_St5arrayIPcLm2EELi4E23TrivialOffsetCalculatorILi1EjESE_NS0_6memory12LoadWithCastILi1EEENSF_13StoreWithCastILi1EEEEEviT_T0_T2_T3_T4_T5_:
        /*0000*/ 	.byte	0x00, 0x00, 0x00, 0xf0, 0xff, 0xff, 0x0f, 0x38


//--------------------- .nv.constant0._ZN2at6native27unrolled_elementwise_kernelIZZZNS0_16conj_kernel_cudaERNS_18TensorIteratorBaseEENKUlvE0_clEvENKUlvE10_clEvEUlN3c107complexIfEEE_St5arrayIPcLm2EELi4E23TrivialOffsetCalculatorILi1EjESE_NS0_6memory12LoadWithCastILi1EEENSF_13StoreWithCastILi1EEEEEviT_T0_T2_T3_T4_T5_ --------------------------
	.section	.nv.constant0._ZN2at6native27unrolled_elementwise_kernelIZZZNS0_16conj_kernel_cudaERNS_18TensorIteratorBaseEENKUlvE0_clEvENKUlvE10_clEvEUlN3c107complexIfEEE_St5arrayIPcLm2EELi4E23TrivialOffsetCalculatorILi1EjESE_NS0_6memory12LoadWithCastILi1EEENSF_13StoreWithCastILi1EEEEEviT_T0_T2_T3_T4_T5_,"a",@progbits
	.sectionflags	@""
	.align	4
.nv.constant0._ZN2at6native27unrolled_elementwise_kernelIZZZNS0_16conj_kernel_cudaERNS_18TensorIteratorBaseEENKUlvE0_clEvENKUlvE10_clEvEUlN3c107complexIfEEE_St5arrayIPcLm2EELi4E23TrivialOffsetCalculatorILi1EjESE_NS0_6memory12LoadWithCastILi1EEENSF_13StoreWithCastILi1EEEEEviT_T0_T2_T3_T4_T5_:
	.zero		396


//--------------------- .nv.constant0._ZN2at6native18elementwise_kernelILi128ELi2EZNS0_22gpu_kernel_impl_nocastIZZZNS0_16conj_kernel_cudaERNS_18TensorIteratorBaseEENKUlvE0_clEvENKUlvE10_clEvEUlN3c107complexIfEEE_EEvS4_RKT_EUliE_EEviT1_ --------------------------
	.section	.nv.constant0._ZN2at6native18elementwise_kernelILi128ELi2EZNS0_22gpu_kernel_impl_nocastIZZZNS0_16conj_kernel_cudaERNS_18TensorIteratorBaseEENKUlvE0_clEvENKUlvE10_clEvEUlN3c107complexIfEEE_EEvS4_RKT_EUliE_EEviT1_,"a",@progbits
	.sectionflags	@""
	.align	4
.nv.constant0._ZN2at6native18elementwise_kernelILi128ELi2EZNS0_22gpu_kernel_impl_nocastIZZZNS0_16conj_kernel_cudaERNS_18TensorIteratorBaseEENKUlvE0_clEvENKUlvE10_clEvEUlN3c107complexIfEEE_EEvS4_RKT_EUliE_EEviT1_:
	.zero		896


//--------------------- .nv.constant0._ZN2at6native27unrolled_elementwise_kernelIZZZNS0_16conj_kernel_cudaERNS_18TensorIteratorBaseEENKUlvE0_clEvENKUlvE10_clEvEUlN3c107complexIfEEE_St5arrayIPcLm2EELi4E23TrivialOffsetCalculatorILi1EjESE_NS0_6memory15LoadWithoutCastENSF_16StoreWithoutCastEEEviT_T0_T2_T3_T4_T5_ --------------------------
	.section	.nv.constant0._ZN2at6native27unrolled_elementwise_kernelIZZZNS0_16conj_kernel_cudaERNS_18TensorIteratorBaseEENKUlvE0_clEvENKUlvE10_clEvEUlN3c107complexIfEEE_St5arrayIPcLm2EELi4E23TrivialOffsetCalculatorILi1EjESE_NS0_6memory15LoadWithoutCastENSF_16StoreWithoutCastEEEviT_T0_T2_T3_T4_T5_,"a",@progbits
	.sectionflags	@""
	.align	4
.nv.constant0._ZN2at6native27unrolled_elementwise_kernelIZZZNS0_16conj_kernel_cudaERNS_18TensorIteratorBaseEENKUlvE0_clEvENKUlvE10_clEvEUlN3c107complexIfEEE_St5arrayIPcLm2EELi4E23TrivialOffsetCalculatorILi1EjESE_NS0_6memory15LoadWithoutCastENSF_16StoreWithoutCastEEEviT_T0_T2_T3_T4_T5_:
	.zero		380


//--------------------- .nv.constant0._ZN2at6native29vectorized_elementwise_kernelILi2EZZZNS0_16conj_kernel_cudaERNS_18TensorIteratorBaseEENKUlvE0_clEvENKUlvE10_clEvEUlN3c107complexIfEEE_St5arrayIPcLm2EEEEviT0_T1_ --------------------------
	.section	.nv.constant0._ZN2at6native29vectorized_elementwise_kernelILi2EZZZNS0_16conj_kernel_cudaERNS_18TensorIteratorBaseEENKUlvE0_clEvENKUlvE10_clEvEUlN3c107complexIfEEE_St5arrayIPcLm2EEEEviT0_T1_,"a",@progbits
	.sectionflags	@""
	.align	4
.nv.constant0._ZN2at6native29vectorized_elementwise_kernelILi2EZZZNS0_16conj_kernel_cudaERNS_18TensorIteratorBaseEENKUlvE0_clEvENKUlvE10_clEvEUlN3c107complexIfEEE_St5arrayIPcLm2EEEEviT0_T1_:
	.zero		376


//--------------------- .nv.constant0._ZN2at6native29vectorized_elementwise_kernelILi4EZZZNS0_16conj_kernel_cudaERNS_18TensorIteratorBaseEENKUlvE0_clEvENKUlvE10_clEvEUlN3c107complexIfEEE_St5arrayIPcLm2EEEEviT0_T1_ --------------------------
	.section	.nv.constant0._ZN2at6native29vectorized_elementwise_kernelILi4EZZZNS0_16conj_kernel_cudaERNS_18TensorIteratorBaseEENKUlvE0_clEvENKUlvE10_clEvEUlN3c107complexIfEEE_St5arrayIPcLm2EEEEviT0_T1_,"a",@progbits
	.sectionflags	@""
	.align	4
.nv.constant0._ZN2at6native29vectorized_elementwise_kernelILi4EZZZNS0_16conj_kernel_cudaERNS_18TensorIteratorBaseEENKUlvE0_clEvENKUlvE10_clEvEUlN3c107complexIfEEE_St5arrayIPcLm2EEEEviT0_T1_:
	.zero		376


//--------------------- .nv.constant0._ZN2at6native29vectorized_elementwise_kernelILi8EZZZNS0_16conj_kernel_cudaERNS_18TensorIteratorBaseEENKUlvE0_clEvENKUlvE10_clEvEUlN3c107complexIfEEE_St5arrayIPcLm2EEEEviT0_T1_ --------------------------
	.section	.nv.constant0._ZN2at6native29vectorized_elementwise_kernelILi8EZZZNS0_16conj_kernel_cudaERNS_18TensorIteratorBaseEENKUlvE0_clEvENKUlvE10_clEvEUlN3c107complexIfEEE_St5arrayIPcLm2EEEEviT0_T1_,"a",@progbits
	.sectionflags	@""
	.align	4
.nv.constant0._ZN2at6native29vectorized_elementwise_kernelILi8EZZZNS0_16conj_kernel_cudaERNS_18TensorIteratorBaseEENKUlvE0_clEvENKUlvE10_clEvEUlN3c107complexIfEEE_St5arrayIPcLm2EEEEviT0_T1_:
	.zero		376


//--------------------- .nv.constant2._ZN2at6native18elementwise_kernelILi128ELi4EZNS0_15gpu_kernel_implIZZZNS0_16conj_kernel_cudaERNS_18TensorIteratorBaseEENKUlvE0_clEvENKUlvE9_clEvEUlN3c107complexIdEEE_EEvS4_RKT_EUliE_EEviT1_ --------------------------
	.section	.nv.constant2._ZN2at6native18elementwise_kernelILi128ELi4EZNS0_15gpu_kernel_implIZZZNS0_16conj_kernel_cudaERNS_18TensorIteratorBaseEENKUlvE0_clEvENKUlvE9_clEvEUlN3c107complexIdEEE_EEvS4_RKT_EUliE_EEviT1_,"a",@progbits
	.sectionflags	@""
	.align	4
.nv.constant2._ZN2at6native18elementwise_kernelILi128ELi4EZNS0_15gpu_kernel_implIZZZNS0_16conj_kernel_cudaERNS_18TensorIteratorBaseEENKUlvE0_clEvENKUlvE9_clEvEUlN3c107complexIdEEE_EEvS4_RKT_EUliE_EEviT1_:
        /*0000*/ 	.byte	0x00, 0x00, 0x00, 0xf0, 0xff, 0xff, 0x0f, 0x38


//--------------------- .nv.constant0._ZN2at6native18elementwise_kernelILi128ELi4EZNS0_15gpu_kernel_implIZZZNS0_16conj_kernel_cudaERNS_18TensorIteratorBaseEENKUlvE0_clEvENKUlvE9_clEvEUlN3c107complexIdEEE_EEvS4_RKT_EUliE_EEviT1_ --------------------------
	.section	.nv.constant0._ZN2at6native18elementwise_kernelILi128ELi4EZNS0_15gpu_kernel_implIZZZNS0_16conj_kernel_cudaERNS_18TensorIteratorBaseEENKUlvE0_clEvENKUlvE9_clEvEUlN3c107complexIdEEE_EEvS4_RKT_EUliE_EEviT1_,"a",@progbits
	.sectionflags	@""
	.align	4
.nv.constant0._ZN2at6native18elementwise_kernelILi128ELi4EZNS0_15gpu_kernel_implIZZZNS0_16conj_kernel_cudaERNS_18TensorIteratorBaseEENKUlvE0_clEvENKUlvE9_clEvEUlN3c107complexIdEEE_EEvS4_RKT_EUliE_EEviT1_:
	.zero		896


//--------------------- .nv.constant2._ZN2at6native27unrolled_elementwise_kernelIZZZNS0_16conj_kernel_cudaERNS_18TensorIteratorBaseEENKUlvE0_clEvENKUlvE9_clEvEUlN3c107complexIdEEE_St5arrayIPcLm2EELi4E23TrivialOffsetCalculatorILi1EjESE_NS0_6memory12LoadWithCastILi1EEENSF_13StoreWithCastILi1EEEEEviT_T0_T2_T3_T4_T5_ --------------------------
	.section	.nv.constant2._ZN2at6native27unrolled_elementwise_kernelIZZZNS0_16conj_kernel_cudaERNS_18TensorIteratorBaseEENKUlvE0_clEvENKUlvE9_clEvEUlN3c107complexIdEEE_St5arrayIPcLm2EELi4E23TrivialOffsetCalculatorILi1EjESE_NS0_6memory12LoadWithCastILi1EEENSF_13StoreWithCastILi1EEEEEviT_T0_T2_T3_T4_T5_,"a",@progbits
	.sectionflags	@""
	.align	4
.nv.constant2._ZN2at6native27unrolled_elementwise_kernelIZZZNS0_16conj_kernel_cudaERNS_18TensorIteratorBaseEENKUlvE0_clEvENKUlvE9_clEvEUlN3c107complexIdEEE_St5arrayIPcLm2EELi4E23TrivialOffsetCalculatorILi1EjESE_NS0_6memory12LoadWithCastILi1EEENSF_13StoreWithCastILi1EEEEEviT_T0_T2_T3_T4_T5_:
        /*0000*/ 	.byte	0x00, 0x00, 0x00, 0xf0, 0xff, 0xff, 0x0f, 0x38


//--------------------- .nv.constant0._ZN2at6native27unrolled_elementwise_kernelIZZZNS0_16conj_kernel_cudaERNS_18TensorIteratorBaseEENKUlvE0_clEvENKUlvE9_clEvEUlN3c107complexIdEEE_St5arrayIPcLm2EELi4E23TrivialOffsetCalculatorILi1EjESE_NS0_6memory12LoadWithCastILi1EEENSF_13StoreWithCastILi1EEEEEviT_T0_T2_T3_T4_T5_ --------------------------
	.section	.nv.constant0._ZN2at6native27unrolled_elementwise_kernelIZZZNS0_16conj_kernel_cudaERNS_18TensorIteratorBaseEENKUlvE0_clEvENKUlvE9_clEvEUlN3c107complexIdEEE_St5arrayIPcLm2EELi4E23TrivialOffsetCalculatorILi1EjESE_NS0_6memory12LoadWithCastILi1EEENSF_13StoreWithCastILi1EEEEEviT_T0_T2_T3_T4_T5_,"a",@progbits
	.sectionflags	@""
	.align	4
.nv.constant0._ZN2at6native27unrolled_elementwise_kernelIZZZNS0_16conj_kernel_cudaERNS_18TensorIteratorBaseEENKUlvE0_clEvENKUlvE9_clEvEUlN3c107complexIdEEE_St5arrayIPcLm2EELi4E23TrivialOffsetCalculatorILi1EjESE_NS0_6memory12LoadWithCastILi1EEENSF_13StoreWithCastILi1EEEEEviT_T0_T2_T3_T4_T5_:
	.zero		396


//--------------------- .nv.constant0._ZN2at6native18elementwise_kernelILi128ELi2EZNS0_22gpu_kernel_impl_nocastIZZZNS0_16conj_kernel_cudaERNS_18TensorIteratorBaseEENKUlvE0_clEvENKUlvE9_clEvEUlN3c107complexIdEEE_EEvS4_RKT_EUliE_EEviT1_ --------------------------
	.section	.nv.constant0._ZN2at6native18elementwise_kernelILi128ELi2EZNS0_22gpu_kernel_impl_nocastIZZZNS0_16conj_kernel_cudaERNS_18TensorIteratorBaseEENKUlvE0_clEvENKUlvE9_clEvEUlN3c107complexIdEEE_EEvS4_RKT_EUliE_EEviT1_,"a",@progbits
	.sectionflags	@""
	.align	4
.nv.constant0._ZN2at6native18elementwise_kernelILi128ELi2EZNS0_22gpu_kernel_impl_nocastIZZZNS0_16conj_kernel_cudaERNS_18TensorIteratorBaseEENKUlvE0_clEvENKUlvE9_clEvEUlN3c107complexIdEEE_EEvS4_RKT_EUliE_EEviT1_:
	.zero		896


//--------------------- .nv.constant0._ZN2at6native27unrolled_elementwise_kernelIZZZNS0_16conj_kernel_cudaERNS_18TensorIteratorBaseEENKUlvE0_clEvENKUlvE9_clEvEUlN3c107complexIdEEE_St5arrayIPcLm2EELi4E23TrivialOffsetCalculatorILi1EjESE_NS0_6memory15LoadWithoutCastENSF_16StoreWithoutCastEEEviT_T0_T2_T3_T4_T5_ --------------------------
	.section	.nv.constant0._ZN2at6native27unrolled_elementwise_kernelIZZZNS0_16conj_kernel_cudaERNS_18TensorIteratorBaseEENKUlvE0_clEvENKUlvE9_clEvEUlN3c107complexIdEEE_St5arrayIPcLm2EELi4E23TrivialOffsetCalculatorILi1EjESE_NS0_6memory15LoadWithoutCastENSF_16StoreWithoutCastEEEviT_T0_T2_T3_T4_T5_,"a",@progbits
	.sectionflags	@""
	.align	4
.nv.constant0._ZN2at6native27unrolled_elementwise_kernelIZZZNS0_16conj_kernel_cudaERNS_18TensorIteratorBaseEENKUlvE0_clEvENKUlvE9_clEvEUlN3c107complexIdEEE_St5arrayIPcLm2EELi4E23TrivialOffsetCalculatorILi1EjESE_NS0_6memory15LoadWithoutCastENSF_16StoreWithoutCastEEEviT_T0_T2_T3_T4_T5_:
	.zero		380


//--------------------- .nv.constant0._ZN2at6native29vectorized_elementwise_kernelILi2EZZZNS0_16conj_kernel_cudaERNS_18TensorIteratorBaseEENKUlvE0_clEvENKUlvE9_clEvEUlN3c107complexIdEEE_St5arrayIPcLm2EEEEviT0_T1_ --------------------------
	.section	.nv.constant0._ZN2at6native29vectorized_elementwise_kernelILi2EZZZNS0_16conj_kernel_cudaERNS_18TensorIteratorBaseEENKUlvE0_clEvENKUlvE9_clEvEUlN3c107complexIdEEE_St5arrayIPcLm2EEEEviT0_T1_,"a",@progbits
	.sectionflags	@""
	.align	4
.nv.constant0._ZN2at6native29vectorized_elementwise_kernelILi2EZZZNS0_16conj_kernel_cudaERNS_18TensorIteratorBaseEENKUlvE0_clEvENKUlvE9_clEvEUlN3c107complexIdEEE_St5arrayIPcLm2EEEEviT0_T1_:
	.zero		376


//--------------------- .nv.constant0._ZN2at6native29vectorized_elementwise_kernelILi4EZZZNS0_16conj_kernel_cudaERNS_18TensorIteratorBaseEENKUlvE0_clEvENKUlvE9_clEvEUlN3c107complexIdEEE_St5arrayIPcLm2EEEEviT0_T1_ --------------------------
	.section	.nv.constant0._ZN2at6native29vectorized_elementwise_kernelILi4EZZZNS0_16conj_kernel_cudaERNS_18TensorIteratorBaseEENKUlvE0_clEvENKUlvE9_clEvEUlN3c107complexIdEEE_St5arrayIPcLm2EEEEviT0_T1_,"a",@progbits
	.sectionflags	@""
	.align	4
.nv.constant0._ZN2at6native29vectorized_elementwise_kernelILi4EZZZNS0_16conj_kernel_cudaERNS_18TensorIteratorBaseEENKUlvE0_clEvENKUlvE9_clEvEUlN3c107complexIdEEE_St5arrayIPcLm2EEEEviT0_T1_:
	.zero		376


//--------------------- .nv.constant0._ZN2at6native29vectorized_elementwise_kernelILi8EZZZNS0_16conj_kernel_cudaERNS_18TensorIteratorBaseEENKUlvE0_clEvENKUlvE9_clEvEUlN3c107complexIdEEE_St5arrayIPcLm2EEEEviT0_T1_ --------------------------
	.section	.nv.constant0._ZN2at6native29vectorized_elementwise_kernelILi8EZZZNS0_16conj_kernel_cudaERNS_18TensorIteratorBaseEENKUlvE0_clEvENKUlvE9_clEvEUlN3c107complexIdEEE_St5arrayIPcLm2EEEEviT0_T1_,"a",@progbits
	.sectionflags	@""
	.align	4
.nv.constant0._ZN2at6native29vectorized_elementwise_kernelILi8EZZZNS0_16conj_kernel_cudaERNS_18TensorIteratorBaseEENKUlvE0_clEvENKUlvE9_clEvEUlN3c107complexIdEEE_St5arrayIPcLm2EEEEviT0_T1_:
	.zero		376


//--------------------- .nv.constant2._ZN2at6native18elementwise_kernelILi128ELi4EZNS0_15gpu_kernel_implIZZZNS0_17angle_kernel_cudaERNS_18TensorIteratorBaseEENKUlvE0_clEvENKUlvE0_clEvEUlfE_EEvS4_RKT_EUliE_EEviT1_ --------------------------
	.section	.nv.constant2._ZN2at6native18elementwise_kernelILi128ELi4EZNS0_15gpu_kernel_implIZZZNS0_17angle_kernel_cudaERNS_18TensorIteratorBaseEENKUlvE0_clEvENKUlvE0_clEvEUlfE_EEvS4_RKT_EUliE_EEviT1_,"a",@progbits
	.sectionflags	@""
	.align	4
.nv.constant2._ZN2at6native18elementwise_kernelILi128ELi4EZNS0_15gpu_kernel_implIZZZNS0_17angle_kernel_cudaERNS_18TensorIteratorBaseEENKUlvE0_clEvENKUlvE0_clEvEUlfE_EEvS4_RKT_EUliE_EEviT1_:
        /*0000*/ 	.byte	0x00, 0x00, 0x00, 0xf0, 0xff, 0xff, 0x0f, 0x38


//--------------------- .nv.constant0._ZN2at6native18elementwise_kernelILi128ELi4EZNS0_15gpu_kernel_implIZZZNS0_17angle_kernel_cudaERNS_18TensorIteratorBaseEENKUlvE0_clEvENKUlvE0_clEvEUlfE_EEvS4_RKT_EUliE_EEviT1_ --------------------------
	.section	.nv.constant0._ZN2at6native18elementwise_kernelILi128ELi4EZNS0_15gpu_kernel_implIZZZNS0_17angle_kernel_cudaERNS_18TensorIteratorBaseEENKUlvE0_clEvENKUlvE0_clEvEUlfE_EEvS4_RKT_EUliE_EEviT1_,"a",@progbits
	.sectionflags	@""
	.align	4
.nv.constant0._ZN2at6native18elementwise_kernelILi128ELi4EZNS0_15gpu_kernel_implIZZZNS0_17angle_kernel_cudaERNS_18TensorIteratorBaseEENKUlvE0_clEvENKUlvE0_clEvEUlfE_EEvS4_RKT_EUliE_EEviT1_:
	.zero		896


//--------------------- .nv.constant2._ZN2at6native27unrolled_elementwise_kernelIZZZNS0_17angle_kernel_cudaERNS_18TensorIteratorBaseEENKUlvE0_clEvENKUlvE0_clEvEUlfE_St5arrayIPcLm2EELi4E23TrivialOffsetCalculatorILi1EjESB_NS0_6memory12LoadWithCastILi1EEENSC_13StoreWithCastILi1EEEEEviT_T0_T2_T3_T4_T5_ --------------------------
	.section	.nv.constant2._ZN2at6native27unrolled_elementwise_kernelIZZZNS0_17angle_kernel_cudaERNS_18TensorIteratorBaseEENKUlvE0_clEvENKUlvE0_clEvEUlfE_St5arrayIPcLm2EELi4E23TrivialOffsetCalculatorILi1EjESB_NS0_6memory12LoadWithCastILi1EEENSC_13StoreWithCastILi1EEEEEviT_T0_T2_T3_T4_T5_,"a",@progbits
	.sectionflags	@""
	.align	4
.nv.constant2._ZN2at6native27unrolled_elementwise_kernelIZZZNS0_17angle_kernel_cudaERNS_18TensorIteratorBaseEENKUlvE0_clEvENKUlvE0_clEvEUlfE_St5arrayIPcLm2EELi4E23TrivialOffsetCalculatorILi1EjESB_NS0_6memory12LoadWithCastILi1EEENSC_13StoreWithCastILi1EEEEEviT_T0_T2_T3_T4_T5_:
        /*0000*/ 	.byte	0x00, 0x00, 0x00, 0xf0, 0xff, 0xff, 0x0f, 0x38


//--------------------- .nv.constant0._ZN2at6native27unrolled_elementwise_kernelIZZZNS0_17angle_kernel_cudaERNS_18TensorIteratorBaseEENKUlvE0_clEvENKUlvE0_clEvEUlfE_St5arrayIPcLm2EELi4E23TrivialOffsetCalculatorILi1EjESB_NS0_6memory12LoadWithCastILi1EEENSC_13StoreWithCastILi1EEEEEviT_T0_T2_T3_T4_T5_ --------------------------
	.section	.nv.constant0._ZN2at6native27unrolled_elementwise_kernelIZZZNS0_17angle_kernel_cudaERNS_18TensorIteratorBaseEENKUlvE0_clEvENKUlvE0_clEvEUlfE_St5arrayIPcLm2EELi4E23TrivialOffsetCalculatorILi1EjESB_NS0_6memory12LoadWithCastILi1EEENSC_13StoreWithCastILi1EEEEEviT_T0_T2_T3_T4_T5_,"a",@progbits
	.sectionflags	@""
	.align	4
.nv.constant0._ZN2at6native27unrolled_elementwise_kernelIZZZNS0_17angle_kernel_cudaERNS_18TensorIteratorBaseEENKUlvE0_clEvENKUlvE0_clEvEUlfE_St5arrayIPcLm2EELi4E23TrivialOffsetCalculatorILi1EjESB_NS0_6memory12LoadWithCastILi1EEENSC_13StoreWithCastILi1EEEEEviT_T0_T2_T3_T4_T5_:
	.zero		396


//--------------------- .nv.constant0._ZN2at6native18elementwise_kernelILi128ELi2EZNS0_22gpu_kernel_impl_nocastIZZZNS0_17angle_kernel_cudaERNS_18TensorIteratorBaseEENKUlvE0_clEvENKUlvE0_clEvEUlfE_EEvS4_RKT_EUliE_EEviT1_ --------------------------
	.section	.nv.constant0._ZN2at6native18elementwise_kernelILi128ELi2EZNS0_22gpu_kernel_impl_nocastIZZZNS0_17angle_kernel_cudaERNS_18TensorIteratorBaseEENKUlvE0_clEvENKUlvE0_clEvEUlfE_EEvS4_RKT_EUliE_EEviT1_,"a",@progbits
	.sectionflags	@""
	.align	4
.nv.constant0._ZN2at6native18elementwise_kernelILi128ELi2EZNS0_22gpu_kernel_impl_nocastIZZZNS0_17angle_kernel_cudaERNS_18TensorIteratorBaseEENKUlvE0_clEvENKUlvE0_clEvEUlfE_EEvS4_RKT_EUliE_EEviT1_:
	.zero		896


//--------------------- .nv.constant0._ZN2at6native27unrolled_elementwise_kernelIZZZNS0_17angle_kernel_cudaERNS_18TensorIteratorBaseEENKUlvE0_clEvENKUlvE0_clEvEUlfE_St5arrayIPcLm2EELi4E23TrivialOffsetCalculatorILi1EjESB_NS0_6memory15LoadWithoutCastENSC_16StoreWithoutCastEEEviT_T0_T2_T3_T4_T5_ --------------------------
	.section	.nv.constant0._ZN2at6native27unrolled_elementwise_kernelIZZZNS0_17angle_kernel_cudaERNS_18TensorIteratorBaseEENKUlvE0_clEvENKUlvE0_clEvEUlfE_St5arrayIPcLm2EELi4E23TrivialOffsetCalculatorILi1EjESB_NS0_6memory15LoadWithoutCastENSC_16StoreWithoutCastEEEviT_T0_T2_T3_T4_T5_,"a",@progbits
	.sectionflags	@""
	.align	4
.nv.constant0._ZN2at6native27unrolled_elementwise_kernelIZZZNS0_17angle_kernel_cudaERNS_18TensorIteratorBaseEENKUlvE0_clEvENKUlvE0_clEvEUlfE_St5arrayIPcLm2EELi4E23TrivialOffsetCalculatorILi1EjESB_NS0_6memory15LoadWithoutCastENSC_16StoreWithoutCastEEEviT_T0_T2_T3_T4_T5_:
	.zero		380


//--------------------- .nv.constant0._ZN2at6native29vectorized_elementwise_kernelILi2EZZZNS0_17angle_kernel_cudaERNS_18TensorIteratorBaseEENKUlvE0_clEvENKUlvE0_clEvEUlfE_St5arrayIPcLm2EEEEviT0_T1_ --------------------------
	.section	.nv.constant0._ZN2at6native29vectorized_elementwise_kernelILi2EZZZNS0_17angle_kernel_cudaERNS_18TensorIteratorBaseEENKUlvE0_clEvENKUlvE0_clEvEUlfE_St5arrayIPcLm2EEEEviT0_T1_,"a",@progbits
	.sectionflags	@""
	.align	4
.nv.constant0._ZN2at6native29vectorized_elementwise_kernelILi2EZZZNS0_17angle_kernel_cudaERNS_18TensorIteratorBaseEENKUlvE0_clEvENKUlvE0_clEvEUlfE_St5arrayIPcLm2EEEEviT0_T1_:
	.zero		376


//--------------------- .nv.constant0._ZN2at6native29vectorized_elementwise_kernelILi4EZZZNS0_17angle_kernel_cudaERNS_18TensorIteratorBaseEENKUlvE0_clEvENKUlvE0_clEvEUlfE_St5arrayIPcLm2EEEEviT0_T1_ --------------------------
	.section	.nv.constant0._ZN2at6native29vectorized_elementwise_kernelILi4EZZZNS0_17angle_kernel_cudaERNS_18TensorIteratorBaseEENKUlvE0_clEvENKUlvE0_clEvEUlfE_St5arrayIPcLm2EEEEviT0_T1_,"a",@progbits
	.sectionflags	@""
	.align	4
.nv.constant0._ZN2at6native29vectorized_elementwise_kernelILi4EZZZNS0_17angle_kernel_cudaERNS_18TensorIteratorBaseEENKUlvE0_clEvENKUlvE0_clEvEUlfE_St5arrayIPcLm2EEEEviT0_T1_:
	.zero		376


//--------------------- .nv.constant0._ZN2at6native29vectorized_elementwise_kernelILi8EZZZNS0_17angle_kernel_cudaERNS_18TensorIteratorBaseEENKUlvE0_clEvENKUlvE0_clEvEUlfE_St5arrayIPcLm2EEEEviT0_T1_ --------------------------
	.section	.nv.constant0._ZN2at6native29vectorized_elementwise_kernelILi8EZZZNS0_17angle_kernel_cudaERNS_18TensorIteratorBaseEENKUlvE0_clEvENKUlvE0_clEvEUlfE_St5arrayIPcLm2EEEEviT0_T1_,"a",@progbits
	.sectionflags	@""
	.align	4
.nv.constant0._ZN2at6native29vectorized_elementwise_kernelILi8EZZZNS0_17angle_kernel_cudaERNS_18TensorIteratorBaseEENKUlvE0_clEvENKUlvE0_clEvEUlfE_St5arrayIPcLm2EEEEviT0_T1_:
	.zero		376


//--------------------- .nv.constant2._ZN2at6native18elementwise_kernelILi128ELi4EZNS0_15gpu_kernel_implIZZZNS0_17angle_kernel_cudaERNS_18TensorIteratorBaseEENKUlvE0_clEvENKUlvE_clEvEUldE_EEvS4_RKT_EUliE_EEviT1_ --------------------------
	.section	.nv.constant2._ZN2at6native18elementwise_kernelILi128ELi4EZNS0_15gpu_kernel_implIZZZNS0_17angle_kernel_cudaERNS_18TensorIteratorBaseEENKUlvE0_clEvENKUlvE_clEvEUldE_EEvS4_RKT_EUliE_EEviT1_,"a",@progbits
	.sectionflags	@""
	.align	4
.nv.constant2._ZN2at6native18elementwise_kernelILi128ELi4EZNS0_15gpu_kernel_implIZZZNS0_17angle_kernel_cudaERNS_18TensorIteratorBaseEENKUlvE0_clEvENKUlvE_clEvEUldE_EEvS4_RKT_EUliE_EEviT1_:
        /*0000*/ 	.byte	0x00, 0x00, 0x00, 0xf0, 0xff, 0xff, 0x0f, 0x38


//--------------------- .nv.constant0._ZN2at6native18elementwise_kernelILi128ELi4EZNS0_15gpu_kernel_implIZZZNS0_17angle_kernel_cudaERNS_18TensorIteratorBaseEENKUlvE0_clEvENKUlvE_clEvEUldE_EEvS4_RKT_EUliE_EEviT1_ --------------------------
	.section	.nv.constant0._ZN2at6native18elementwise_kernelILi128ELi4EZNS0_15gpu_kernel_implIZZZNS0_17angle_kernel_cudaERNS_18TensorIteratorBaseEENKUlvE0_clEvENKUlvE_clEvEUldE_EEvS4_RKT_EUliE_EEviT1_,"a",@progbits
	.sectionflags	@""
	.align	4
.nv.constant0._ZN2at6native18elementwise_kernelILi128ELi4EZNS0_15gpu_kernel_implIZZZNS0_17angle_kernel_cudaERNS_18TensorIteratorBaseEENKUlvE0_clEvENKUlvE_clEvEUldE_EEvS4_RKT_EUliE_EEviT1_:
	.zero		896


//--------------------- .nv.constant2._ZN2at6native27unrolled_elementwise_kernelIZZZNS0_17angle_kernel_cudaERNS_18TensorIteratorBaseEENKUlvE0_clEvENKUlvE_clEvEUldE_St5arrayIPcLm2EELi4E23TrivialOffsetCalculatorILi1EjESB_NS0_6memory12LoadWithCastILi1EEENSC_13StoreWithCastILi1EEEEEviT_T0_T2_T3_T4_T5_ --------------------------
	.section	.nv.constant2._ZN2at6native27unrolled_elementwise_kernelIZZZNS0_17angle_kernel_cudaERNS_18TensorIteratorBaseEENKUlvE0_clEvENKUlvE_clEvEUldE_St5arrayIPcLm2EELi4E23TrivialOffsetCalculatorILi1EjESB_NS0_6memory12LoadWithCastILi1EEENSC_13StoreWithCastILi1EEEEEviT_T0_T2_T3_T4_T5_,"a",@progbits
	.sectionflags	@""
	.align	4
.nv.constant2._ZN2at6native27unrolled_elementwise_kernelIZZZNS0_17angle_kernel_cudaERNS_18TensorIteratorBaseEENKUlvE0_clEvENKUlvE_clEvEUldE_St5arrayIPcLm2EELi4E23TrivialOffsetCalculatorILi1EjESB_NS0_6memory12LoadWithCastILi1EEENSC_13StoreWithCastILi1EEEEEviT_T0_T2_T3_T4_T5_:
        /*0000*/ 	.byte	0x00, 0x00, 0x00, 0xf0, 0xff, 0xff, 0x0f, 0x38


//--------------------- .nv.constant0._ZN2at6native27unrolled_elementwise_kernelIZZZNS0_17angle_kernel_cudaERNS_18TensorIteratorBaseEENKUlvE0_clEvENKUlvE_clEvEUldE_St5arrayIPcLm2EELi4E23TrivialOffsetCalculatorILi1EjESB_NS0_6memory12LoadWithCastILi1EEENSC_13StoreWithCastILi1EEEEEviT_T0_T2_T3_T4_T5_ --------------------------
	.section	.nv.constant0._ZN2at6native27unrolled_elementwise_kernelIZZZNS0_17angle_kernel_cudaERNS_18TensorIteratorBaseEENKUlvE0_clEvENKUlvE_clEvEUldE_St5arrayIPcLm2EELi4E23TrivialOffsetCalculatorILi1EjESB_NS0_6memory12LoadWithCastILi1EEENSC_13StoreWithCastILi1EEEEEviT_T0_T2_T3_T4_T5_,"a",@progbits
	.sectionflags	@""
	.align	4
.nv.constant0._ZN2at6native27unrolled_elementwise_kernelIZZZNS0_17angle_kernel_cudaERNS_18TensorIteratorBaseEENKUlvE0_clEvENKUlvE_clEvEUldE_St5arrayIPcLm2EELi4E23TrivialOffsetCalculatorILi1EjESB_NS0_6memory12LoadWithCastILi1EEENSC_13StoreWithCastILi1EEEEEviT_T0_T2_T3_T4_T5_:
	.zero		396


//--------------------- .nv.constant0._ZN2at6native18elementwise_kernelILi128ELi2EZNS0_22gpu_kernel_impl_nocastIZZZNS0_17angle_kernel_cudaERNS_18TensorIteratorBaseEENKUlvE0_clEvENKUlvE_clEvEUldE_EEvS4_RKT_EUliE_EEviT1_ --------------------------
	.section	.nv.constant0._ZN2at6native18elementwise_kernelILi128ELi2EZNS0_22gpu_kernel_impl_nocastIZZZNS0_17angle_kernel_cudaERNS_18TensorIteratorBaseEENKUlvE0_clEvENKUlvE_clEvEUldE_EEvS4_RKT_EUliE_EEviT1_,"a",@progbits
	.sectionflags	@""
	.align	4
.nv.constant0._ZN2at6native18elementwise_kernelILi128ELi2EZNS0_22gpu_kernel_impl_nocastIZZZNS0_17angle_kernel_cudaERNS_18TensorIteratorBaseEENKUlvE0_clEvENKUlvE_clEvEUldE_EEvS4_RKT_EUliE_EEviT1_:
	.zero		896


//--------------------- .nv.constant0._ZN2at6native27unrolled_elementwise_kernelIZZZNS0_17angle_kernel_cudaERNS_18TensorIteratorBaseEENKUlvE0_clEvENKUlvE_clEvEUldE_St5arrayIPcLm2EELi4E23TrivialOffsetCalculatorILi1EjESB_NS0_6memory15LoadWithoutCastENSC_16StoreWithoutCastEEEviT_T0_T2_T3_T4_T5_ --------------------------
	.section	.nv.constant0._ZN2at6native27unrolled_elementwise_kernelIZZZNS0_17angle_kernel_cudaERNS_18TensorIteratorBaseEENKUlvE0_clEvENKUlvE_clEvEUldE_St5arrayIPcLm2EELi4E23TrivialOffsetCalculatorILi1EjESB_NS0_6memory15LoadWithoutCastENSC_16StoreWithoutCastEEEviT_T0_T2_T3_T4_T5_,"a",@progbits
	.sectionflags	@""
	.align	4
.nv.constant0._ZN2at6native27unrolled_elementwise_kernelIZZZNS0_17angle_kernel_cudaERNS_18TensorIteratorBaseEENKUlvE0_clEvENKUlvE_clEvEUldE_St5arrayIPcLm2EELi4E23TrivialOffsetCalculatorILi1EjESB_NS0_6memory15LoadWithoutCastENSC_16StoreWithoutCastEEEviT_T0_T2_T3_T4_T5_:
	.zero		380


//--------------------- .nv.constant0._ZN2at6native29vectorized_elementwise_kernelILi2EZZZNS0_17angle_kernel_cudaERNS_18TensorIteratorBaseEENKUlvE0_clEvENKUlvE_clEvEUldE_St5arrayIPcLm2EEEEviT0_T1_ --------------------------
	.section	.nv.constant0._ZN2at6native29vectorized_elementwise_kernelILi2EZZZNS0_17angle_kernel_cudaERNS_18TensorIteratorBaseEENKUlvE0_clEvENKUlvE_clEvEUldE_St5arrayIPcLm2EEEEviT0_T1_,"a",@progbits
	.sectionflags	@""
	.align	4
.nv.constant0._ZN2at6native29vectorized_elementwise_kernelILi2EZZZNS0_17angle_kernel_cudaERNS_18TensorIteratorBaseEENKUlvE0_clEvENKUlvE_clEvEUldE_St5arrayIPcLm2EEEEviT0_T1_:
	.zero		376


//--------------------- .nv.constant0._ZN2at6native29vectorized_elementwise_kernelILi4EZZZNS0_17angle_kernel_cudaERNS_18TensorIteratorBaseEENKUlvE0_clEvENKUlvE_clEvEUldE_St5arrayIPcLm2EEEEviT0_T1_ --------------------------
	.section	.nv.constant0._ZN2at6native29vectorized_elementwise_kernelILi4EZZZNS0_17angle_kernel_cudaERNS_18TensorIteratorBaseEENKUlvE0_clEvENKUlvE_clEvEUldE_St5arrayIPcLm2EEEEviT0_T1_,"a",@progbits
	.sectionflags	@""
	.align	4
.nv.constant0._ZN2at6native29vectorized_elementwise_kernelILi4EZZZNS0_17angle_kernel_cudaERNS_18TensorIteratorBaseEENKUlvE0_clEvENKUlvE_clEvEUldE_St5arrayIPcLm2EEEEviT0_T1_:
	.zero		376


//--------------------- .nv.constant0._ZN2at6native29vectorized_elementwise_kernelILi8EZZZNS0_17angle_kernel_cudaERNS_18TensorIteratorBaseEENKUlvE0_clEvENKUlvE_clEvEUldE_St5arrayIPcLm2EEEEviT0_T1_ --------------------------
	.section	.nv.constant0._ZN2at6native29vectorized_elementwise_kernelILi8EZZZNS0_17angle_kernel_cudaERNS_18TensorIteratorBaseEENKUlvE0_clEvENKUlvE_clEvEUldE_St5arrayIPcLm2EEEEviT0_T1_,"a",@progbits
	.sectionflags	@""
	.align	4
.nv.constant0._ZN2at6native29vectorized_elementwise_kernelILi8EZZZNS0_17angle_kernel_cudaERNS_18TensorIteratorBaseEENKUlvE0_clEvENKUlvE_clEvEUldE_St5arrayIPcLm2EEEEviT0_T1_:
	.zero		376


//--------------------- .text._ZN2at6native18elementwise_kernelILi128ELi4EZNS0_15gpu_kernel_implIZZZNS0_16conj_kernel_cudaERNS_18TensorIteratorBaseEENKUlvE0_clEvENKUlvE10_clEvEUlN3c107complexIfEEE_EEvS4_RKT_EUliE_EEviT1_ --------------------------
	.section	.text._ZN2at6native18elementwise_kernelILi128ELi4EZNS0_15gpu_kernel_implIZZZNS0_16conj_kernel_cudaERNS_18TensorIteratorBaseEENKUlvE0_clEvENKUlvE10_clEvEUlN3c107complexIfEEE_EEvS4_RKT_EUliE_EEviT1_,"ax",@progbits
	.sectioninfo	@"SHI_REGISTERS=26"
	.align	128
        .global         _ZN2at6native18elementwise_kernelILi128ELi4EZNS0_15gpu_kernel_implIZZZNS0_16conj_kernel_cudaERNS_18TensorIteratorBaseEENKUlvE0_clEvENKUlvE10_clEvEUlN3c107complexIfEEE_EEvS4_RKT_EUliE_EEviT1_
        .type           _ZN2at6native18elementwise_kernelILi128ELi4EZNS0_15gpu_kernel_implIZZZNS0_16conj_kernel_cudaERNS_18TensorIteratorBaseEENKUlvE0_clEvENKUlvE10_clEvEUlN3c107complexIfEEE_EEvS4_RKT_EUliE_EEviT1_,@function
        .size           _ZN2at6native18elementwise_kernelILi128ELi4EZNS0_15gpu_kernel_implIZZZNS0_16conj_kernel_cudaERNS_18TensorIteratorBaseEENKUlvE0_clEvENKUlvE10_clEvEUlN3c107complexIfEEE_EEvS4_RKT_EUliE_EEviT1_,(.L_x_2194 - _ZN2at6native18elementwise_kernelILi128ELi4EZNS0_15gpu_kernel_implIZZZNS0_16conj_kernel_cudaERNS_18TensorIteratorBaseEENKUlvE0_clEvENKUlvE10_clEvEUlN3c107complexIfEEE_EEvS4_RKT_EUliE_EEviT1_)
        .other          _ZN2at6native18elementwise_kernelILi128ELi4EZNS0_15gpu_kernel_implIZZZNS0_16conj_kernel_cudaERNS_18TensorIteratorBaseEENKUlvE0_clEvENKUlvE10_clEvEUlN3c107complexIfEEE_EEvS4_RKT_EUliE_EEviT1_,@"STO_CUDA_ENTRY STV_DEFAULT"
_ZN2at6native18elementwise_kernelILi128ELi4EZNS0_15gpu_kernel_implIZZZNS0_16conj_kernel_cudaERNS_18TensorIteratorBaseEENKUlvE0_clEvENKUlvE10_clEvEUlN3c107complexIfEEE_EEvS4_RKT_EUliE_EEviT1_:
.text._ZN2at6native18elementwise_kernelILi128ELi4EZNS0_15gpu_kernel_implIZZZNS0_16conj_kernel_cudaERNS_18TensorIteratorBaseEENKUlvE0_clEvENKUlvE10_clEvEUlN3c107complexIfEEE_EEvS4_RKT_EUliE_EEviT1_:
[----:B------:R-:W-:Y:S02]  /*0000*/  IMAD.MOV.U32 R1, RZ, RZ, c[0x0][0x28] ;  /* 0x00000a00ff017624 */ /* 0x000fe400078e00ff */
[----:B------:R-:W0:Y:S01]  /*0010*/  S2R R18, SR_CTAID.X ;  /* 0x0000000000127919 */ /* 0x000e220000002500 */
[----:B------:R-:W-:Y:S01]  /*0020*/  ULDC.64 UR36, c[0x0][0x118] ;  /* 0x0000460000247ab9 */ /* 0x000fe20000000a00 */
[----:B------:R-:W-:Y:S02]  /*0030*/  BSSY B7, `(.L_x_0) ;  /* 0x00002cc000077945 */ /* 0x000fe40003800000 */
[----:B------:R-:W0:Y:S02]  /*0040*/  S2R R23, SR_TID.X ;  /* 0x0000000000177919 */ /* 0x000e240000002100 */
[----:B0-----:R-:W-:-:S05]  /*0050*/  IMAD R19, R18, 0x200, R23 ;  /* 0x0000020012137824 */ /* 0x001fca00078e0217 */
[----:B------:R-:W-:-:S13]  /*0060*/  ISETP.GE.AND P0, PT, R19, c[0x0][0x160], PT ;  /* 0x0000580013007a0c */ /* 0x000fda0003f06270 */
[----:B------:R-:W-:Y:S05]  /*0070*/  @P0 BRA `(.L_x_1) ;  /* 0x00002c7000000947 */ /* 0x000fea0003800000 */
[----:B------:R-:W-:Y:S01]  /*0080*/  ISETP.NE.AND P0, PT, RZ, c[0x0][0x168], PT ;  /* 0x00005a00ff007a0c */ /* 0x000fe20003f05270 */
[----:B------:R-:W-:Y:S02]  /*0090*/  IMAD.MOV.U32 R0, RZ, RZ, RZ ;  /* 0x000000ffff007224 */ /* 0x000fe400078e00ff */
[----:B------:R-:W-:-:S10]  /*00a0*/  IMAD.MOV.U32 R16, RZ, RZ, RZ ;  /* 0x000000ffff107224 */ /* 0x000fd400078e00ff */
[----:B------:R-:W-:Y:S05]  /*00b0*/  @!P0 BRA `(.L_x_2) ;  /* 0x00000e0000008947 */ /* 0x000fea0003800000 */
[----:B------:R-:W-:Y:S02]  /*00c0*/  IMAD.MOV.U32 R2, RZ, RZ, RZ ;  /* 0x000000ffff027224 */ /* 0x000fe400078e00ff */
[----:B------:R-:W-:Y:S02]  /*00d0*/  IMAD.MOV.U32 R3, RZ, RZ, R19 ;  /* 0x000000ffff037224 */ /* 0x000fe400078e0013 */
[----:B------:R-:W-:Y:S02]  /*00e0*/  IMAD.MOV.U32 R6, RZ, RZ, c[0x0][0x168] ;  /* 0x00005a00ff067624 */ /* 0x000fe400078e00ff */
[----:B------:R-:W-:-:S03]  /*00f0*/  IMAD.HI.U32 R2, R19, c[0x0][0x170], R2 ;  /* 0x00005c0013027a27 */ /* 0x000fc600078e0002 */
[----:B------:R-:W-:Y:S02]  /*0100*/  ISETP.NE.AND P0, PT, R6, 0x1, PT ;  /* 0x000000010600780c */ /* 0x000fe40003f05270 */
[----:B------:R-:W-:-:S05]  /*0110*/  SHF.R.U32.HI R3, RZ, c[0x0][0x174], R2 ;  /* 0x00005d00ff037a19 */ /* 0x000fca0000011602 */
[----:B------:R-:W-:-:S04]  /*0120*/  IMAD.MOV R0, RZ, RZ, -R3 ;  /* 0x000000ffff007224 */ /* 0x000fc800078e0a03 */
[----:B------:R-:W-:-:S04]  /*0130*/  IMAD R0, R0, c[0x0][0x16c], R19 ;  /* 0x00005b0000007a24 */ /* 0x000fc800078e0213 */
[C---:B------:R-:W-:Y:S02]  /*0140*/  IMAD R16, R0.reuse, c[0x0][0x298], RZ ;  /* 0x0000a60000107a24 */ /* 0x040fe400078e02ff */
[----:B------:R-:W-:Y:S01]  /*0150*/  IMAD R0, R0, c[0x0][0x29c], RZ ;  /* 0x0000a70000007a24 */ /* 0x000fe200078e02ff */
[----:B------:R-:W-:Y:S05]  /*0160*/  @!P0 BRA `(.L_x_2) ;  /* 0x00000d5000008947 */ /* 0x000fea0003800000 */
[----:B------:R-:W-:Y:S01]  /*0170*/  IMAD.MOV.U32 R2, RZ, RZ, RZ ;  /* 0x000000ffff027224 */ /* 0x000fe200078e00ff */
[----:B------:R-:W-:-:S03]  /*0180*/  ISETP.NE.AND P0, PT, R6, 0x2, PT ;  /* 0x000000020600780c */ /* 0x000fc60003f05270 */
[----:B------:R-:W-:-:S05]  /*0190*/  IMAD.HI.U32 R4, R3, c[0x0][0x17c], R2 ;  /* 0x00005f0003047a27 */ /* 0x000fca00078e0002 */
[----:B------:R-:W-:-:S05]  /*01a0*/  SHF.R.U32.HI R5, RZ, c[0x0][0x180], R4 ;  /* 0x00006000ff057a19 */ /* 0x000fca0000011604 */
[----:B------:R-:W-:-:S04]  /*01b0*/  IMAD.MOV R2, RZ, RZ, -R5 ;  /* 0x000000ffff027224 */ /* 0x000fc800078e0a05 */
[----:B------:R-:W-:-:S04]  /*01c0*/  IMAD R3, R2, c[0x0][0x178], R3 ;  /* 0x00005e0002037a24 */ /* 0x000fc800078e0203 */
[C---:B------:R-:W-:Y:S02]  /*01d0*/  IMAD R16, R3.reuse, c[0x0][0x2a0], R16 ;  /* 0x0000a80003107a24 */ /* 0x040fe400078e0210 */
[----:B------:R-:W-:Y:S01]  /*01e0*/  IMAD R0, R3, c[0x0][0x2a4], R0 ;  /* 0x0000a90003007a24 */ /* 0x000fe200078e0200 */
        /* <DEDUP_REMOVED lines=190> */
[----:B------:R-:W-:Y:S01]  /*0dd0*/  ISETP.NE.AND P0, PT, R6, 0x18, PT ;  /* 0x000000180600780c */ /* 0x000fe20003f05270 */
[----:B------:R-:W-:-:S04]  /*0de0*/  IMAD.MOV.U32 R2, RZ, RZ, RZ ;  /* 0x000000ffff027224 */ /* 0x000fc800078e00ff */
[----:B------:R-:W-:-:S05]  /*0df0*/  IMAD.HI.U32 R4, R3, c[0x0][0x284], R2 ;  /* 0x0000a10003047a27 */ /* 0x000fca00078e0002 */
[----:B------:R-:W-:-:S03]  /*0e00*/  SHF.R.U32.HI R5, RZ, c[0x0][0x288], R4 ;  /* 0x0000a200ff057a19 */ /* 0x000fc60000011604 */
[----:B------:R-:W-:Y:S02]  /*0e10*/  @P0 IMAD.MOV.U32 R4, RZ, RZ, RZ ;  /* 0x000000ffff040224 */ /* 0x000fe400078e00ff */
[--C-:B------:R-:W-:Y:S02]  /*0e20*/  IMAD.MOV R7, RZ, RZ, -R5.reuse ;  /* 0x000000ffff077224 */ /* 0x100fe400078e0a05 */
[----:B------:R-:W-:-:S04]  /*0e30*/  @P0 IMAD.HI.U32 R2, R5, c[0x0][0x290], R4 ;  /* 0x0000a40005020a27 */ /* 0x000fc800078e0004 */
[----:B------:R-:W-:Y:S01]  /*0e40*/  IMAD R3, R7, c[0x0][0x280], R3 ;  /* 0x0000a00007037a24 */ /* 0x000fe200078e0203 */
[----:B------:R-:W-:-:S03]  /*0e50*/  @P0 SHF.R.U32.HI R2, RZ, c[0x0][0x294], R2 ;  /* 0x0000a500ff020a19 */ /* 0x000fc60000011602 */
[C---:B------:R-:W-:Y:S02]  /*0e60*/  IMAD R16, R3.reuse, c[0x0][0x350], R16 ;  /* 0x0000d40003107a24 */ /* 0x040fe400078e0210 */
[----:B------:R-:W-:Y:S02]  /*0e70*/  @P0 IMAD.MOV R4, RZ, RZ, -R2 ;  /* 0x000000ffff040224 */ /* 0x000fe400078e0a02 */
[----:B------:R-:W-:Y:S02]  /*0e80*/  IMAD R0, R3, c[0x0][0x354], R0 ;  /* 0x0000d50003007a24 */ /* 0x000fe400078e0200 */
[----:B------:R-:W-:-:S04]  /*0e90*/  @P0 IMAD R5, R4, c[0x0][0x28c], R5 ;  /* 0x0000a30004050a24 */ /* 0x000fc800078e0205 */
[C---:B------:R-:W-:Y:S02]  /*0ea0*/  @P0 IMAD R16, R5.reuse, c[0x0][0x358], R16 ;  /* 0x0000d60005100a24 */ /* 0x040fe400078e0210 */
[----:B------:R-:W-:Y:S02]  /*0eb0*/  @P0 IMAD R0, R5, c[0x0][0x35c], R0 ;  /* 0x0000d70005000a24 */ /* 0x000fe400078e0200 */
.L_x_2:
[----:B------:R-:W0:Y:S01]  /*0ec0*/  LDC.U8 R3, c[0x0][0x372] ;  /* 0x0000dc80ff037b82 */ /* 0x000e220000000000 */
[----:B------:R-:W-:Y:S01]  /*0ed0*/  IADD3 R16, P1, R16, c[0x0][0x360], RZ ;  /* 0x0000d80010107a10 */ /* 0x000fe20007f3e0ff */
[----:B------:R-:W-:Y:S01]  /*0ee0*/  BSSY B6, `(.L_x_3) ;  /* 0x00000f5000067945 */ /* 0x000fe20003800000 */
[----:B------:R-:W-:-:S03]  /*0ef0*/  IADD3 R4, P2, R0, c[0x0][0x368], RZ ;  /* 0x0000da0000047a10 */ /* 0x000fc60007f5e0ff */
[----:B------:R-:W-:Y:S02]  /*0f00*/  IMAD.X R17, RZ, RZ, c[0x0][0x364], P1 ;  /* 0x0000d900ff117624 */ /* 0x000fe400008e06ff */
[----:B------:R-:W-:Y:S01]  /*0f10*/  IMAD.X R5, RZ, RZ, c[0x0][0x36c], P2 ;  /* 0x0000db00ff057624 */ /* 0x000fe200010e06ff */
[----:B0-----:R-:W-:-:S04]  /*0f20*/  PRMT R2, R3, 0x9910, RZ ;  /* 0x0000991003027816 */ /* 0x001fc800000000ff */
[----:B------:R-:W-:-:S13]  /*0f30*/  ISETP.GT.AND P0, PT, R2, 0x9, PT ;  /* 0x000000090200780c */ /* 0x000fda0003f04270 */
[----:B------:R-:W-:Y:S05]  /*0f40*/  @P0 BRA `(.L_x_4) ;  /* 0x0000041000000947 */ /* 0x000fea0003800000 */
[----:B------:R-:W-:-:S13]  /*0f50*/  ISETP.GT.AND P0, PT, R2, 0x4, PT ;  /* 0x000000040200780c */ /* 0x000fda0003f04270 */
[----:B------:R-:W-:Y:S05]  /*0f60*/  @P0 BRA `(.L_x_5) ;  /* 0x0000020000000947 */ /* 0x000fea0003800000 */
[----:B------:R-:W-:-:S13]  /*0f70*/  ISETP.GT.AND P0, PT, R2, 0x1, PT ;  /* 0x000000010200780c */ /* 0x000fda0003f04270 */
[----:B------:R-:W-:Y:S05]  /*0f80*/  @P0 BRA `(.L_x_6) ;  /* 0x000000c000000947 */ /* 0x000fea0003800000 */
[----:B------:R-:W-:-:S13]  /*0f90*/  ISETP.NE.AND P0, PT, R3, RZ, PT ;  /* 0x000000ff0300720c */ /* 0x000fda0003f05270 */
[----:B------:R-:W-:Y:S05]  /*0fa0*/  @!P0 BRA `(.L_x_7) ;  /* 0x0000006000008947 */ /* 0x000fea0003800000 */
[----:B------:R-:W-:-:S13]  /*0fb0*/  ISETP.NE.AND P0, PT, R2, 0x1, PT ;  /* 0x000000010200780c */ /* 0x000fda0003f05270 */
[----:B------:R-:W-:Y:S05]  /*0fc0*/  @P0 BRA `(.L_x_8) ;  /* 0x00000ca000000947 */ /* 0x000fea0003800000 */
[----:B------:R-:W2:Y:S01]  /*0fd0*/  LDG.E.S8 R2, [R4.64] ;  /* 0x0000002404027981 */ /* 0x000ea2000c1e1300 */
[----:B------:R-:W-:Y:S01]  /*0fe0*/  IMAD.MOV.U32 R3, RZ, RZ, RZ ;  /* 0x000000ffff037224 */ /* 0x000fe200078e00ff */
[----:B--2---:R-:W0:Y:S01]  /*0ff0*/  I2F.S16 R2, R2 ;  /* 0x0000000200027306 */ /* 0x004e220000101400 */
[----:B------:R-:W-:Y:S05]  /*1000*/  BRA `(.L_x_9) ;  /* 0x00000e2000007947 */ /* 0x000fea0003800000 */
.L_x_7:
[----:B------:R-:W2:Y:S01]  /*1010*/  LDG.E.U8 R2, [R4.64] ;  /* 0x0000002404027981 */ /* 0x000ea2000c1e1100 */
[----:B------:R-:W-:Y:S01]  /*1020*/  IMAD.MOV.U32 R3, RZ, RZ, RZ ;  /* 0x000000ffff037224 */ /* 0x000fe200078e00ff */
[----:B--2---:R-:W0:Y:S01]  /*1030*/  I2F.U16 R2, R2 ;  /* 0x0000000200027306 */ /* 0x004e220000101000 */
[----:B------:R-:W-:Y:S05]  /*1040*/  BRA `(.L_x_9) ;  /* 0x00000de000007947 */ /* 0x000fea0003800000 */
.L_x_6:
[----:B------:R-:W-:-:S13]  /*1050*/  ISETP.NE.AND P0, PT, R2, 0x2, PT ;  /* 0x000000020200780c */ /* 0x000fda0003f05270 */
[----:B------:R-:W-:Y:S05]  /*1060*/  @!P0 BRA `(.L_x_10) ;  /* 0x000000c000008947 */ /* 0x000fea0003800000 */
[----:B------:R-:W-:-:S13]  /*1070*/  ISETP.NE.AND P0, PT, R2, 0x3, PT ;  /* 0x000000030200780c */ /* 0x000fda0003f05270 */
[----:B------:R-:W-:Y:S05]  /*1080*/  @!P0 BRA `(.L_x_11) ;  /* 0x0000006000008947 */ /* 0x000fea0003800000 */
[----:B------:R-:W-:-:S13]  /*1090*/  ISETP.NE.AND P0, PT, R2, 0x4, PT ;  /* 0x000000040200780c */ /* 0x000fda0003f05270 */
[----:B------:R-:W-:Y:S05]  /*10a0*/  @P0 BRA `(.L_x_8) ;  /* 0x00000bc000000947 */ /* 0x000fea0003800000 */
[----:B------:R-:W2:Y:S01]  /*10b0*/  LDG.E.64 R4, [R4.64] ;  /* 0x0000002404047981 */ /* 0x000ea2000c1e1b00 */
[----:B------:R-:W-:Y:S01]  /*10c0*/  IMAD.MOV.U32 R3, RZ, RZ, RZ ;  /* 0x000000ffff037224 */ /* 0x000fe200078e00ff */
[----:B--2---:R0:W1:Y:S01]  /*10d0*/  I2F.S64 R2, R4 ;  /* 0x0000000400027312 */ /* 0x0040620000301400 */
[----:B------:R-:W-:Y:S05]  /*10e0*/  BRA `(.L_x_9) ;  /* 0x00000d4000007947 */ /* 0x000fea0003800000 */
.L_x_11:
[----:B------:R-:W2:Y:S01]  /*10f0*/  LDG.E R2, [R4.64] ;  /* 0x0000002404027981 */ /* 0x000ea2000c1e1900 */
[----:B------:R-:W-:Y:S01]  /*1100*/  IMAD.MOV.U32 R3, RZ, RZ, RZ ;  /* 0x000000ffff037224 */ /* 0x000fe200078e00ff */
[----:B--2---:R-:W0:Y:S01]  /*1110*/  I2F R2, R2 ;  /* 0x0000000200027306 */ /* 0x004e220000201400 */
[----:B------:R-:W-:Y:S05]  /*1120*/  BRA `(.L_x_9) ;  /* 0x00000d0000007947 */ /* 0x000fea0003800000 */
.L_x_10:
[----:B------:R-:W2:Y:S01]  /*1130*/  LDG.E.U16 R2, [R4.64] ;  /* 0x0000002404027981 */ /* 0x000ea2000c1e1500 */
[----:B------:R-:W-:Y:S01]  /*1140*/  IMAD.MOV.U32 R3, RZ, RZ, RZ ;  /* 0x000000ffff037224 */ /* 0x000fe200078e00ff */
[----:B--2---:R-:W0:Y:S01]  /*1150*/  I2F.S16 R2, R2 ;  /* 0x0000000200027306 */ /* 0x004e220000101400 */
[----:B------:R-:W-:Y:S05]  /*1160*/  BRA `(.L_x_9) ;  /* 0x00000cc000007947 */ /* 0x000fea0003800000 */
.L_x_5:
[----:B------:R-:W-:-:S13]  /*1170*/  ISETP.GT.AND P0, PT, R2, 0x6, PT ;  /* 0x000000060200780c */ /* 0x000fda0003f04270 */
[----:B------:R-:W-:Y:S05]  /*1180*/  @P0 BRA `(.L_x_12) ;  /* 0x000000b000000947 */ /* 0x000fea0003800000 */
[----:B------:R-:W-:-:S13]  /*1190*/  ISETP.NE.AND P0, PT, R2, 0x5, PT ;  /* 0x000000050200780c */ /* 0x000fda0003f05270 */
[----:B------:R-:W-:Y:S05]  /*11a0*/  @!P0 BRA `(.L_x_13) ;  /* 0x0000005000008947 */ /* 0x000fea0003800000 */
[----:B------:R-:W-:-:S13]  /*11b0*/  ISETP.NE.AND P0, PT, R2, 0x6, PT ;  /* 0x000000060200780c */ /* 0x000fda0003f05270 */
[----:B------:R-:W-:Y:S05]  /*11c0*/  @P0 BRA `(.L_x_8) ;  /* 0x00000aa000000947 */ /* 0x000fea0003800000 */
[----:B------:R0:W5:Y:S01]  /*11d0*/  LDG.E R2, [R4.64] ;  /* 0x0000002404027981 */ /* 0x000162000c1e1900 */
[----:B------:R-:W-:Y:S01]  /*11e0*/  IMAD.MOV.U32 R3, RZ, RZ, RZ ;  /* 0x000000ffff037224 */ /* 0x000fe200078e00ff */
[----:B------:R-:W-:Y:S05]  /*11f0*/  BRA `(.L_x_9) ;  /* 0x00000c3000007947 */ /* 0x000fea0003800000 */
.L_x_13:
[----:B------:R-:W2:Y:S01]  /*1200*/  LDG.E.U16 R2, [R4.64] ;  /* 0x0000002404027981 */ /* 0x000ea2000c1e1500 */
[----:B------:R-:W-:Y:S01]  /*1210*/  IMAD.MOV.U32 R3, RZ, RZ, RZ ;  /* 0x000000ffff037224 */ /* 0x000fe200078e00ff */
[----:B--2---:R-:W-:Y:S01]  /*1220*/  HADD2.F32 R2, -RZ, R2.H0_H0 ;  /* 0x20000002ff027230 */ /* 0x004fe20000004100 */
[----:B------:R-:W-:Y:S05]  /*1230*/  BRA `(.L_x_9) ;  /* 0x00000bf000007947 */ /* 0x000fea0003800000 */
.L_x_12:
[----:B------:R-:W-:-:S13]  /*1240*/  ISETP.NE.AND P0, PT, R2, 0x7, PT ;  /* 0x000000070200780c */ /* 0x000fda0003f05270 */
[----:B------:R-:W-:Y:S05]  /*1250*/  @!P0 BRA `(.L_x_14) ;  /* 0x000000a000008947 */ /* 0x000fea0003800000 */
[----:B------:R-:W-:-:S13]  /*1260*/  ISETP.NE.AND P0, PT, R2, 0x8, PT ;  /* 0x000000080200780c */ /* 0x000fda0003f05270 */
[----:B------:R-:W-:Y:S05]  /*1270*/  @!P0 BRA `(.L_x_15) ;  /* 0x0000004000008947 */ /* 0x000fea0003800000 */
[----:B------:R-:W-:-:S13]  /*1280*/  ISETP.NE.AND P0, PT, R2, 0x9, PT ;  /* 0x000000090200780c */ /* 0x000fda0003f05270 */
[----:B------:R-:W-:Y:S05]  /*1290*/  @P0 BRA `(.L_x_8) ;  /* 0x000009d000000947 */ /* 0x000fea0003800000 */
[----:B------:R0:W5:Y:S01]  /*12a0*/  LDG.E.64 R2, [R4.64] ;  /* 0x0000002404027981 */ /* 0x000162000c1e1b00 */
[----:B------:R-:W-:Y:S05]  /*12b0*/  BRA `(.L_x_9) ;  /* 0x00000b7000007947 */ /* 0x000fea0003800000 */
.L_x_15:
[----:B------:R-:W2:Y:S02]  /*12c0*/  LDG.E R2, [R4.64] ;  /* 0x0000002404027981 */ /* 0x000ea4000c1e1900 */
[--C-:B--2---:R-:W-:Y:S02]  /*12d0*/  HADD2.F32 R3, -RZ, R2.reuse.H1_H1 ;  /* 0x30000002ff037230 */ /* 0x104fe40000004100 */
[----:B------:R-:W-:Y:S01]  /*12e0*/  HADD2.F32 R2, -RZ, R2.H0_H0 ;  /* 0x20000002ff027230 */ /* 0x000fe20000004100 */
[----:B------:R-:W-:Y:S05]  /*12f0*/  BRA `(.L_x_9) ;  /* 0x00000b3000007947 */ /* 0x000fea0003800000 */
.L_x_14:
[----:B------:R-:W2:Y:S01]  /*1300*/  LDG.E.64 R4, [R4.64] ;  /* 0x0000002404047981 */ /* 0x000ea2000c1e1b00 */
[----:B------:R-:W-:Y:S01]  /*1310*/  IMAD.MOV.U32 R3, RZ, RZ, RZ ;  /* 0x000000ffff037224 */ /* 0x000fe200078e00ff */
[----:B--2---:R-:W0:Y:S01]  /*1320*/  F2F.F32.F64 R2, R4 ;  /* 0x0000000400027310 */ /* 0x004e220000301000 */
[----:B------:R-:W0:-:S14]  /*1330*/  DSETP.GEU.AND P0, PT, |R4|, c[0x2][0x0], PT ;  /* 0x008000000400762a */ /* 0x000e1c0003f0e200 */
[----:B0-----:R-:W-:Y:S01]  /*1340*/  @!P0 FMUL R2, R2, 1.175494350822287508e-38 ;  /* 0x0080000002028820 */ /* 0x001fe20000400000 */
[----:B------:R-:W-:Y:S05]  /*1350*/  BRA `(.L_x_9) ;  /* 0x00000ad000007947 */ /* 0x000fea0003800000 */
.L_x_4:
[----:B------:R-:W-:-:S13]  /*1360*/  ISETP.GT.AND P0, PT, R2, 0x18, PT ;  /* 0x000000180200780c */ /* 0x000fda0003f04270 */
[----:B------:R-:W-:Y:S05]  /*1370*/  @P0 BRA `(.L_x_16) ;  /* 0x0000040000000947 */ /* 0x000fea0003800000 */
[----:B------:R-:W-:-:S13]  /*1380*/  ISETP.GT.AND P0, PT, R2, 0xe, PT ;  /* 0x0000000e0200780c */ /* 0x000fda0003f04270 */
[----:B------:R-:W-:Y:S05]  /*1390*/  @P0 BRA `(.L_x_17) ;  /* 0x0000011000000947 */ /* 0x000fea0003800000 */
[----:B------:R-:W-:-:S13]  /*13a0*/  ISETP.NE.AND P0, PT, R2, 0xa, PT ;  /* 0x0000000a0200780c */ /* 0x000fda0003f05270 */
[----:B------:R-:W-:Y:S05]  /*13b0*/  @!P0 BRA `(.L_x_18) ;  /* 0x0000007000008947 */ /* 0x000fea0003800000 */
[----:B------:R-:W-:-:S13]  /*13c0*/  ISETP.NE.AND P0, PT, R2, 0xb, PT ;  /* 0x0000000b0200780c */ /* 0x000fda0003f05270 */
[----:B------:R-:W-:Y:S05]  /*13d0*/  @P0 BRA `(.L_x_8) ;  /* 0x0000089000000947 */ /* 0x000fea0003800000 */
[----:B------:R-:W2:Y:S01]  /*13e0*/  LDG.E.U8 R4, [R4.64] ;  /* 0x0000002404047981 */ /* 0x000ea2000c1e1100 */
[----:B------:R-:W-:Y:S01]  /*13f0*/  IMAD.MOV.U32 R3, RZ, RZ, RZ ;  /* 0x000000ffff037224 */ /* 0x000fe200078e00ff */
[----:B--2---:R-:W-:-:S04]  /*1400*/  ISETP.NE.AND P0, PT, R4, RZ, PT ;  /* 0x000000ff0400720c */ /* 0x004fc80003f05270 */
[----:B------:R-:W-:Y:S01]  /*1410*/  FSEL R2, RZ, 1, !P0 ;  /* 0x3f800000ff027808 */ /* 0x000fe20004000000 */
[----:B------:R-:W-:Y:S05]  /*1420*/  BRA `(.L_x_9) ;  /* 0x00000a0000007947 */ /* 0x000fea0003800000 */
.L_x_18:
[----:B------:R-:W2:Y:S02]  /*1430*/  LDG.E.128 R4, [R4.64] ;  /* 0x0000002404047981 */ /* 0x000ea4000c1e1d00 */
[----:B--2---:R-:W0:Y:S01]  /*1440*/  F2F.F32.F64 R3, R6 ;  /* 0x0000000600037310 */ /* 0x004e220000301000 */
[----:B------:R-:W0:-:S04]  /*1450*/  DSETP.GEU.AND P0, PT, |R6|, c[0x2][0x0], PT ;  /* 0x008000000600762a */ /* 0x000e080003f0e200 */
[----:B------:R-:W1:-:S03]  /*1460*/  DSETP.GEU.AND P1, PT, |R4|, c[0x2][0x0], PT ;  /* 0x008000000400762a */ /* 0x000e460003f2e200 */
[----:B------:R-:W1:Y:S07]  /*1470*/  F2F.F32.F64 R2, R4 ;  /* 0x0000000400027310 */ /* 0x000e6e0000301000 */
[----:B0-----:R-:W-:-:S04]  /*1480*/  @!P0 FMUL R3, R3, 1.175494350822287508e-38 ;  /* 0x0080000003038820 */ /* 0x001fc80000400000 */
[----:B-1----:R-:W-:Y:S01]  /*1490*/  @!P1 FMUL R2, R2, 1.175494350822287508e-38 ;  /* 0x0080000002029820 */ /* 0x002fe20000400000 */
[----:B------:R-:W-:Y:S05]  /*14a0*/  BRA `(.L_x_9) ;  /* 0x0000098000007947 */ /* 0x000fea0003800000 */
.L_x_17:
[----:B------:R-:W-:-:S13]  /*14b0*/  ISETP.NE.AND P0, PT, R2, 0xf, PT ;  /* 0x0000000f0200780c */ /* 0x000fda0003f05270 */
[----:B------:R-:W-:Y:S05]  /*14c0*/  @!P0 BRA `(.L_x_19) ;  /* 0x0000027000008947 */ /* 0x000fea0003800000 */
[----:B------:R-:W-:-:S13]  /*14d0*/  ISETP.NE.AND P0, PT, R2, 0x17, PT ;  /* 0x000000170200780c */ /* 0x000fda0003f05270 */
[----:B------:R-:W-:Y:S05]  /*14e0*/  @!P0 BRA `(.L_x_20) ;  /* 0x0000017000008947 */ /* 0x000fea0003800000 */
[----:B------:R-:W-:-:S13]  /*14f0*/  ISETP.NE.AND P0, PT, R2, 0x18, PT ;  /* 0x000000180200780c */ /* 0x000fda0003f05270 */
[----:B------:R-:W-:Y:S05]  /*1500*/  @P0 BRA `(.L_x_8) ;  /* 0x0000076000000947 */ /* 0x000fea0003800000 */
[----:B------:R-:W2:Y:S01]  /*1510*/  LDG.E.U8 R2, [R4.64] ;  /* 0x0000002404027981 */ /* 0x000ea2000c1e1100 */
[----:B------:R-:W-:Y:S02]  /*1520*/  IMAD.MOV.U32 R8, RZ, RZ, -0x800000 ;  /* 0xff800000ff087424 */ /* 0x000fe400078e00ff */
[----:B--2---:R-:W-:-:S05]  /*1530*/  IMAD.SHL.U32 R2, R2, 0x1000000, RZ ;  /* 0x0100000002027824 */ /* 0x004fca00078e00ff */
[----:B------:R-:W-:-:S04]  /*1540*/  LOP3.LUT R0, R2, 0x7f000000, RZ, 0xc0, !PT ;  /* 0x7f00000002007812 */ /* 0x000fc800078ec0ff */
[----:B------:R-:W0:Y:S01]  /*1550*/  FLO.U32 R3, R0 ;  /* 0x0000000000037300 */ /* 0x000e2200000e0000 */
[----:B------:R-:W-:-:S04]  /*1560*/  IADD3 R6, R0, 0x1000000, RZ ;  /* 0x0100000000067810 */ /* 0x000fc80007ffe0ff */
[----:B------:R-:W-:Y:S02]  /*1570*/  SHF.R.S32.HI R6, RZ, 0x8, R6 ;  /* 0x00000008ff067819 */ /* 0x000fe40000011406 */
[----:B0-----:R-:W-:-:S04]  /*1580*/  IADD3 R3, -R3, 0x1f, RZ ;  /* 0x0000001f03037810 */ /* 0x001fc80007ffe1ff */
[C---:B------:R-:W-:Y:S02]  /*1590*/  ISETP.GT.U32.AND P0, PT, R3.reuse, 0x4, PT ;  /* 0x000000040300780c */ /* 0x040fe40003f04070 */
[----:B------:R-:W-:-:S04]  /*15a0*/  IADD3 R3, R3, -0x4, RZ ;  /* 0xfffffffc03037810 */ /* 0x000fc80007ffe0ff */
[----:B------:R-:W-:-:S04]  /*15b0*/  SEL R3, R3, RZ, P0 ;  /* 0x000000ff03037207 */ /* 0x000fc80000000000 */
[C---:B------:R-:W-:Y:S01]  /*15c0*/  SHF.L.U32 R4, R0.reuse, R3, RZ ;  /* 0x0000000300047219 */ /* 0x040fe200000006ff */
[----:B------:R-:W-:Y:S01]  /*15d0*/  IMAD R7, R3, R8, 0x3c000000 ;  /* 0x3c00000003077424 */ /* 0x000fe200078e0208 */
[----:B------:R-:W-:-:S04]  /*15e0*/  IADD3 R3, R0, -0x1, RZ ;  /* 0xffffffff00037810 */ /* 0x000fc80007ffe0ff */
[----:B------:R-:W-:Y:S02]  /*15f0*/  LEA.HI R7, R4, R7, RZ, 0x1c ;  /* 0x0000000704077211 */ /* 0x000fe400078fe0ff */
[----:B------:R-:W-:Y:S02]  /*1600*/  SHF.R.S32.HI R3, RZ, 0x1f, R3 ;  /* 0x0000001fff037819 */ /* 0x000fe40000011403 */
[----:B------:R-:W-:-:S04]  /*1610*/  LOP3.LUT R6, R7, 0x7f800000, R6, 0xf8, !PT ;  /* 0x7f80000007067812 */ /* 0x000fc800078ef806 */
[----:B------:R-:W-:Y:S01]  /*1620*/  LOP3.LUT R5, R6, R3, RZ, 0x30, !PT ;  /* 0x0000000306057212 */ /* 0x000fe200078e30ff */
[----:B------:R-:W-:-:S03]  /*1630*/  IMAD.MOV.U32 R3, RZ, RZ, RZ ;  /* 0x000000ffff037224 */ /* 0x000fc600078e00ff */
[----:B------:R-:W-:Y:S01]  /*1640*/  LOP3.LUT R2, R5, 0x80000000, R2, 0xf8, !PT ;  /* 0x8000000005027812 */ /* 0x000fe200078ef802 */
[----:B------:R-:W-:Y:S05]  /*1650*/  BRA `(.L_x_9) ;  /* 0x000007d000007947 */ /* 0x000fea0003800000 */
.L_x_20:
[----:B------:R-:W2:Y:S01]  /*1660*/  LDG.E.U8 R4, [R4.64] ;  /* 0x0000002404047981 */ /* 0x000ea2000c1e1100 */
[----:B------:R-:W-:Y:S02]  /*1670*/  IMAD.MOV.U32 R3, RZ, RZ, RZ ;  /* 0x000000ffff037224 */ /* 0x000fe400078e00ff */
[C---:B--2---:R-:W-:Y:S02]  /*1680*/  IMAD.SHL.U32 R0, R4.reuse, 0x2000000, RZ ;  /* 0x0200000004007824 */ /* 0x044fe400078e00ff */
[----:B------:R-:W-:-:S03]  /*1690*/  IMAD.SHL.U32 R7, R4, 0x1000000, RZ ;  /* 0x0100000004077824 */ /* 0x000fc600078e00ff */
[----:B------:R-:W-:-:S13]  /*16a0*/  ISETP.GE.U32.AND P0, PT, R0, 0x8000000, PT ;  /* 0x080000000000780c */ /* 0x000fda0003f06070 */
[C---:B------:R-:W-:Y:S02]  /*16b0*/  @!P0 IMAD.SHL.U32 R0, R4.reuse, 0x100, RZ ;  /* 0x0000010004008824 */ /* 0x040fe400078e00ff */
[----:B------:R-:W-:-:S03]  /*16c0*/  @P0 IMAD.SHL.U32 R2, R4, 0x200000, RZ ;  /* 0x0020000004020824 */ /* 0x000fc600078e00ff */
[----:B------:R-:W-:Y:S02]  /*16d0*/  @!P0 LOP3.LUT R0, R0, 0x7f00, RZ, 0xc0, !PT ;  /* 0x00007f0000008812 */ /* 0x000fe400078ec0ff */
[----:B------:R-:W-:Y:S02]  /*16e0*/  @P0 LOP3.LUT R2, R2, 0x70000000, RZ, 0xfc, !PT ;  /* 0x7000000002020812 */ /* 0x000fe400078efcff */
[----:B------:R-:W-:-:S03]  /*16f0*/  @!P0 LOP3.LUT R0, R0, 0x3f000000, RZ, 0xfc, !PT ;  /* 0x3f00000000008812 */ /* 0x000fc600078efcff */
[----:B------:R-:W-:Y:S02]  /*1700*/  @P0 FMUL.FTZ R2, R2, 1.9259299443872358531e-34 ;  /* 0x0780000002020820 */ /* 0x000fe40000410000 */
[----:B------:R-:W-:-:S05]  /*1710*/  @!P0 FADD.FTZ R2, R0, -0.5 ;  /* 0xbf00000000028421 */ /* 0x000fca0000010000 */
[----:B------:R-:W-:Y:S01]  /*1720*/  LOP3.LUT R2, R2, 0x80000000, R7, 0xf8, !PT ;  /* 0x8000000002027812 */ /* 0x000fe200078ef807 */
[----:B------:R-:W-:Y:S05]  /*1730*/  BRA `(.L_x_9) ;  /* 0x000006f000007947 */ /* 0x000fea0003800000 */
.L_x_19:
[----:B------:R-:W2:Y:S01]  /*1740*/  LDG.E.U16 R2, [R4.64] ;  /* 0x0000002404027981 */ /* 0x000ea2000c1e1500 */
[----:B------:R-:W-:Y:S01]  /*1750*/  IMAD.MOV.U32 R3, RZ, RZ, RZ ;  /* 0x000000ffff037224 */ /* 0x000fe200078e00ff */
[----:B--2---:R-:W-:Y:S01]  /*1760*/  PRMT R2, RZ, 0x5410, R2 ;  /* 0x00005410ff027816 */ /* 0x004fe20000000002 */
[----:B------:R-:W-:Y:S05]  /*1770*/  BRA `(.L_x_9) ;  /* 0x000006b000007947 */ /* 0x000fea0003800000 */
.L_x_16:
[----:B------:R-:W-:-:S13]  /*1780*/  ISETP.GT.AND P0, PT, R2, 0x1b, PT ;  /* 0x0000001b0200780c */ /* 0x000fda0003f04270 */
[----:B------:R-:W-:Y:S05]  /*1790*/  @P0 BRA `(.L_x_21) ;  /* 0x000003c000000947 */ /* 0x000fea0003800000 */
[----:B------:R-:W-:-:S13]  /*17a0*/  ISETP.NE.AND P0, PT, R2, 0x19, PT ;  /* 0x000000190200780c */ /* 0x000fda0003f05270 */
[----:B------:R-:W-:Y:S05]  /*17b0*/  @!P0 BRA `(.L_x_22) ;  /* 0x0000021000008947 */ /* 0x000fea0003800000 */
[----:B------:R-:W-:-:S13]  /*17c0*/  ISETP.NE.AND P0, PT, R2, 0x1a, PT ;  /* 0x0000001a0200780c */ /* 0x000fda0003f05270 */
[----:B------:R-:W-:Y:S05]  /*17d0*/  @!P0 BRA `(.L_x_23) ;  /* 0x0000006000008947 */ /* 0x000fea0003800000 */
[----:B------:R-:W-:-:S13]  /*17e0*/  ISETP.NE.AND P0, PT, R2, 0x1b, PT ;  /* 0x0000001b0200780c */ /* 0x000fda0003f05270 */
[----:B------:R-:W-:Y:S05]  /*17f0*/  @P0 BRA `(.L_x_8) ;  /* 0x0000047000000947 */ /* 0x000fea0003800000 */
[----:B------:R-:W2:Y:S01]  /*1800*/  LDG.E.U16 R2, [R4.64] ;  /* 0x0000002404027981 */ /* 0x000ea2000c1e1500 */
[----:B------:R-:W-:Y:S01]  /*1810*/  IMAD.MOV.U32 R3, RZ, RZ, RZ ;  /* 0x000000ffff037224 */ /* 0x000fe200078e00ff */
[----:B--2---:R-:W0:Y:S01]  /*1820*/  I2F.U16 R2, R2 ;  /* 0x0000000200027306 */ /* 0x004e220000101000 */
[----:B------:R-:W-:Y:S05]  /*1830*/  BRA `(.L_x_9) ;  /* 0x000005f000007947 */ /* 0x000fea0003800000 */
.L_x_23:
[----:B------:R-:W2:Y:S01]  /*1840*/  LDG.E.U8 R5, [R4.64] ;  /* 0x0000002404057981 */ /* 0x000ea2000c1e1100 */
[----:B------:R-:W-:Y:S01]  /*1850*/  CS2R R2, SRZ ;  /* 0x0000000000027805 */ /* 0x000fe2000001ff00 */
[----:B--2---:R-:W-:-:S13]  /*1860*/  ISETP.NE.AND P0, PT, R5, RZ, PT ;  /* 0x000000ff0500720c */ /* 0x004fda0003f05270 */
[----:B------:R-:W-:Y:S05]  /*1870*/  @!P0 BRA `(.L_x_9) ;  /* 0x000005b000008947 */ /* 0x000fea0003800000 */
[----:B------:R-:W-:-:S13]  /*1880*/  ISETP.NE.AND P0, PT, R5, 0x80, PT ;  /* 0x000000800500780c */ /* 0x000fda0003f05270 */
[----:B------:R-:W-:Y:S01]  /*1890*/  @!P0 IMAD.MOV.U32 R2, RZ, RZ, 0x7f800001 ;  /* 0x7f800001ff028424 */ /* 0x000fe200078e00ff */
[----:B------:R-:W-:Y:S05]  /*18a0*/  @!P0 BRA `(.L_x_9) ;  /* 0x0000058000008947 */ /* 0x000fea0003800000 */
[C---:B------:R-:W-:Y:S01]  /*18b0*/  LOP3.LUT P0, R0, R5.reuse, 0x78, RZ, 0xc0, !PT ;  /* 0x0000007805007812 */ /* 0x040fe2000780c0ff */
[----:B------:R-:W-:Y:S01]  /*18c0*/  BSSY B0, `(.L_x_24) ;  /* 0x000000c000007945 */ /* 0x000fe20003800000 */
[----:B------:R-:W-:Y:S02]  /*18d0*/  SHF.R.U32.HI R4, RZ, 0x7, R5 ;  /* 0x00000007ff047819 */ /* 0x000fe40000011605 */
[----:B------:R-:W-:Y:S02]  /*18e0*/  LOP3.LUT R2, R5, 0x7, RZ, 0xc0, !PT ;  /* 0x0000000705027812 */ /* 0x000fe400078ec0ff */
[----:B------:R-:W-:Y:S01]  /*18f0*/  SHF.R.U32.HI R0, RZ, 0x3, R0 ;  /* 0x00000003ff007819 */ /* 0x000fe20000011600 */
[----:B------:R-:W-:-:S06]  /*1900*/  IMAD.U32 R6, R4, -0x80000000, RZ ;  /* 0x8000000004067824 */ /* 0x000fcc00078e00ff */
[----:B------:R-:W-:Y:S05]  /*1910*/  @P0 BRA `(.L_x_25) ;  /* 0x0000006000000947 */ /* 0x000fea0003800000 */
[----:B------:R-:W0:Y:S02]  /*1920*/  FLO.U32 R4, R2 ;  /* 0x0000000200047300 */ /* 0x000e2400000e0000 */
[----:B0-----:R-:W-:-:S04]  /*1930*/  IADD3 R5, -R4, 0x1f, RZ ;  /* 0x0000001f04057810 */ /* 0x001fc80007ffe1ff */
[----:B------:R-:W-:Y:S02]  /*1940*/  IADD3 R7, R5, -0x1c, RZ ;  /* 0xffffffe405077810 */ /* 0x000fe40007ffe0ff */
[----:B------:R-:W-:Y:S02]  /*1950*/  IADD3 R0, R0, 0x1d, -R5 ;  /* 0x0000001d00007810 */ /* 0x000fe40007ffe805 */
[----:B------:R-:W-:-:S04]  /*1960*/  SHF.L.U32 R7, R2, R7, RZ ;  /* 0x0000000702077219 */ /* 0x000fc800000006ff */
[----:B------:R-:W-:Y:S02]  /*1970*/  LOP3.LUT R2, R7, 0x7, RZ, 0xc0, !PT ;  /* 0x0000000707027812 */ /* 0x000fe400078ec0ff */
.L_x_25:
[----:B------:R-:W-:Y:S05]  /*1980*/  BSYNC B0 ;  /* 0x0000000000007941 */ /* 0x000fea0003800000 */
.L_x_24:
[----:B------:R-:W-:Y:S01]  /*1990*/  IMAD.SHL.U32 R2, R2, 0x100000, RZ ;  /* 0x0010000002027824 */ /* 0x000fe200078e00ff */
[----:B------:R-:W-:-:S04]  /*19a0*/  LEA R5, R0, 0x3b800000, 0x17 ;  /* 0x3b80000000057811 */ /* 0x000fc800078eb8ff */
[----:B------:R-:W-:Y:S01]  /*19b0*/  LOP3.LUT R2, R5, R2, R6, 0xfe, !PT ;  /* 0x0000000205027212 */ /* 0x000fe200078efe06 */
[----:B------:R-:W-:Y:S05]  /*19c0*/  BRA `(.L_x_9) ;  /* 0x0000046000007947 */ /* 0x000fea0003800000 */
.L_x_22:
        /* <DEDUP_REMOVED lines=20> */
.L_x_27:
[----:B------:R-:W-:Y:S05]  /*1b10*/  BSYNC B0 ;  /* 0x0000000000007941 */ /* 0x000fea0003800000 */
.L_x_26:
[----:B------:R-:W-:Y:S01]  /*1b20*/  IMAD.SHL.U32 R2, R2, 0x200000, RZ ;  /* 0x0020000002027824 */ /* 0x000fe200078e00ff */
[----:B------:R-:W-:-:S04]  /*1b30*/  LEA R5, R0, 0x37800000, 0x17 ;  /* 0x3780000000057811 */ /* 0x000fc800078eb8ff */
[----:B------:R-:W-:Y:S01]  /*1b40*/  LOP3.LUT R2, R5, R2, R6, 0xfe, !PT ;  /* 0x0000000205027212 */ /* 0x000fe200078efe06 */
[----:B------:R-:W-:Y:S05]  /*1b50*/  BRA `(.L_x_9) ;  /* 0x000002d000007947 */ /* 0x000fea0003800000 */
.L_x_21:
[----:B------:R-:W-:-:S13]  /*1b60*/  ISETP.NE.AND P0, PT, R2, 0x1c, PT ;  /* 0x0000001c0200780c */ /* 0x000fda0003f05270 */
[----:B------:R-:W-:Y:S05]  /*1b70*/  @!P0 BRA `(.L_x_28) ;  /* 0x0000028000008947 */ /* 0x000fea0003800000 */
[----:B------:R-:W-:-:S13]  /*1b80*/  ISETP.NE.AND P0, PT, R2, 0x1d, PT ;  /* 0x0000001d0200780c */ /* 0x000fda0003f05270 */
[----:B------:R-:W-:Y:S05]  /*1b90*/  @!P0 BRA `(.L_x_29) ;  /* 0x0000022000008947 */ /* 0x000fea0003800000 */
[----:B------:R-:W-:-:S13]  /*1ba0*/  ISETP.NE.AND P0, PT, R2, 0x2c, PT ;  /* 0x0000002c0200780c */ /* 0x000fda0003f05270 */
[----:B------:R-:W-:Y:S05]  /*1bb0*/  @P0 BRA `(.L_x_8) ;  /* 0x000000b000000947 */ /* 0x000fea0003800000 */
[----:B------:R-:W2:Y:S01]  /*1bc0*/  LDG.E.U8 R4, [R4.64] ;  /* 0x0000002404047981 */ /* 0x000ea2000c1e1100 */
[----:B------:R-:W-:Y:S01]  /*1bd0*/  BSSY B0, `(.L_x_30) ;  /* 0x0000007000007945 */ /* 0x000fe20003800000 */
[----:B------:R-:W-:Y:S01]  /*1be0*/  IMAD.MOV.U32 R2, RZ, RZ, 0x400000 ;  /* 0x00400000ff027424 */ /* 0x000fe200078e00ff */
[----:B--2---:R-:W-:-:S13]  /*1bf0*/  ISETP.NE.AND P0, PT, R4, RZ, PT ;  /* 0x000000ff0400720c */ /* 0x004fda0003f05270 */
[----:B------:R-:W-:Y:S05]  /*1c00*/  @!P0 BRA `(.L_x_31) ;  /* 0x0000003000008947 */ /* 0x000fea0003800000 */
[----:B------:R-:W-:-:S13]  /*1c10*/  ISETP.NE.AND P0, PT, R4, 0xff, PT ;  /* 0x000000ff0400780c */ /* 0x000fda0003f05270 */
[----:B------:R-:W-:Y:S02]  /*1c20*/  @!P0 IMAD.MOV.U32 R2, RZ, RZ, 0x7f800001 ;  /* 0x7f800001ff028424 */ /* 0x000fe400078e00ff */
[----:B------:R-:W-:Y:S02]  /*1c30*/  @P0 IMAD.SHL.U32 R2, R4, 0x800000, RZ ;  /* 0x0080000004020824 */ /* 0x000fe400078e00ff */
.L_x_31:
[----:B------:R-:W-:Y:S05]  /*1c40*/  BSYNC B0 ;  /* 0x0000000000007941 */ /* 0x000fea0003800000 */
.L_x_30:
[----:B------:R-:W-:Y:S01]  /*1c50*/  IMAD.MOV.U32 R3, RZ, RZ, RZ ;  /* 0x000000ffff037224 */ /* 0x000fe200078e00ff */
[----:B------:R-:W-:Y:S05]  /*1c60*/  BRA `(.L_x_9) ;  /* 0x000001c000007947 */ /* 0x000fea0003800000 */
.L_x_8:
[----:B------:R-:W-:Y:S01]  /*1c70*/  MOV R2, 0x0 ;  /* 0x0000000000027802 */ /* 0x000fe20000000f00 */
[----:B------:R-:W-:Y:S02]  /*1c80*/  IMAD.MOV.U32 R4, RZ, RZ, c[0x4][0x128] ;  /* 0x01004a00ff047624 */ /* 0x000fe400078e00ff */
[----:B------:R-:W-:Y:S02]  /*1c90*/  IMAD.MOV.U32 R5, RZ, RZ, c[0x4][0x12c] ;  /* 0x01004b00ff057624 */ /* 0x000fe400078e00ff */
[----:B------:R-:W-:Y:S01]  /*1ca0*/  IMAD.MOV.U32 R6, RZ, RZ, c[0x4][0x130] ;  /* 0x01004c00ff067624 */ /* 0x000fe200078e00ff */
[----:B------:R-:W0:Y:S01]  /*1cb0*/  LDC.64 R2, c[0x4][R2] ;  /* 0x0100000002027b82 */ /* 0x000e220000000a00 */
[----:B------:R-:W-:-:S02]  /*1cc0*/  IMAD.MOV.U32 R7, RZ, RZ, c[0x4][0x134] ;  /* 0x01004d00ff077624 */ /* 0x000fc400078e00ff */
[----:B------:R-:W-:Y:S02]  /*1cd0*/  IMAD.MOV.U32 R8, RZ, RZ, 0x4e ;  /* 0x0000004eff087424 */ /* 0x000fe400078e00ff */
[----:B------:R-:W-:Y:S02]  /*1ce0*/  IMAD.MOV.U32 R10, RZ, RZ, c[0x4][0x38] ;  /* 0x01000e00ff0a7624 */ /* 0x000fe400078e00ff */
[----:B------:R-:W-:Y:S02]  /*1cf0*/  IMAD.MOV.U32 R11, RZ, RZ, c[0x4][0x3c] ;  /* 0x01000f00ff0b7624 */ /* 0x000fe400078e00ff */
[----:B------:R-:W-:Y:S02]  /*1d00*/  IMAD.MOV.U32 R12, RZ, RZ, 0x1 ;  /* 0x00000001ff0c7424 */ /* 0x000fe400078e00ff */
[----:B------:R-:W-:Y:S02]  /*1d10*/  IMAD.MOV.U32 R13, RZ, RZ, RZ ;  /* 0x000000ffff0d7224 */ /* 0x000fe400078e00ff */
[----:B------:R-:W-:Y:S01]  /*1d20*/  LEPC R14 ;  /* 0x00000000000e734e */ /* 0x000fe20000000000 */
[----:B------:R-:W-:Y:S02]  /*1d30*/  MOV R9, 0x1da0 ;  /* 0x00001da000097802 */ /* 0x000fe40000000f00 */
[----:B------:R-:W-:-:S02]  /*1d40*/  MOV R20, 0x1d20 ;  /* 0x00001d2000147802 */ /* 0x000fc40000000f00 */
[----:B------:R-:W-:Y:S02]  /*1d50*/  MOV R21, 0x0 ;  /* 0x0000000000157802 */ /* 0x000fe40000000f00 */
[----:B------:R-:W-:Y:S02]  /*1d60*/  MOV R0, 0x0 ;  /* 0x0000000000007802 */ /* 0x000fe40000000f00 */
[----:B------:R-:W-:-:S04]  /*1d70*/  IADD3 R20, P0, P1, -R20, R9, R14 ;  /* 0x0000000914147210 */ /* 0x000fc8000791e10e */
[----:B------:R-:W-:-:S04]  /*1d80*/  IADD3.X R21, ~R0, R21, R15, P0, P1 ;  /* 0x0000001500157210 */ /* 0x000fc800007e250f */
[----:B0-----:R-:W-:Y:S05]  /*1d90*/  CALL.ABS.NOINC R2 ;  /* 0x0000000002007343 */ /* 0x001fea0003c00000 */
[----:B------:R-:W-:Y:S01]  /*1da0*/  CS2R R2, SRZ ;  /* 0x0000000000027805 */ /* 0x000fe2000001ff00 */
[----:B------:R-:W-:Y:S05]  /*1db0*/  BRA `(.L_x_9) ;  /* 0x0000007000007947 */ /* 0x000fea0003800000 */
.L_x_29:
[----:B------:R-:W2:Y:S01]  /*1dc0*/  LDG.E.64 R4, [R4.64] ;  /* 0x0000002404047981 */ /* 0x000ea2000c1e1b00 */
[----:B------:R-:W-:Y:S01]  /*1dd0*/  IMAD.MOV.U32 R3, RZ, RZ, RZ ;  /* 0x000000ffff037224 */ /* 0x000fe200078e00ff */
[----:B--2---:R0:W1:Y:S01]  /*1de0*/  I2F.U64 R2, R4 ;  /* 0x0000000400027312 */ /* 0x0040620000301000 */
[----:B------:R-:W-:Y:S05]  /*1df0*/  BRA `(.L_x_9) ;  /* 0x0000003000007947 */ /* 0x000fea0003800000 */
.L_x_28:
[----:B------:R-:W2:Y:S01]  /*1e00*/  LDG.E R2, [R4.64] ;  /* 0x0000002404027981 */ /* 0x000ea2000c1e1900 */
[----:B------:R-:W-:Y:S01]  /*1e10*/  IMAD.MOV.U32 R3, RZ, RZ, RZ ;  /* 0x000000ffff037224 */ /* 0x000fe200078e00ff */
[----:B--2---:R-:W0:Y:S06]  /*1e20*/  I2F.U32 R2, R2 ;  /* 0x0000000200027306 */ /* 0x004e2c0000201000 */
.L_x_9:
[----:B------:R-:W-:Y:S05]  /*1e30*/  BSYNC B6 ;  /* 0x0000000000067941 */ /* 0x000fea0003800000 */
.L_x_3:
[----:B0-----:R-:W0:Y:S01]  /*1e40*/  LDC.U8 R4, c[0x0][0x371] ;  /* 0x0000dc40ff047b82 */ /* 0x001e220000000000 */
[----:B-----5:R-:W-:Y:S01]  /*1e50*/  FADD.FTZ R5, -R3, -RZ ;  /* 0x800000ff03057221 */ /* 0x020fe20000010100 */
        /* <DEDUP_REMOVED lines=11> */
[----:B-1----:R-:W0:Y:S02]  /*1f10*/  F2I.FTZ.TRUNC.NTZ R3, R2 ;  /* 0x0000000200037305 */ /* 0x002e24000021f100 */
[----:B0-----:R0:W-:Y:S01]  /*1f20*/  STG.E.U8 [R16.64], R3 ;  /* 0x0000000310007986 */ /* 0x0011e2000c101124 */
[----:B------:R-:W-:Y:S05]  /*1f30*/  BRA `(.L_x_37) ;  /* 0x00000d9000007947 */ /* 0x000fea0003800000 */
.L_x_35:
[----:B-1----:R-:W0:Y:S02]  /*1f40*/  F2I.S64.TRUNC R2, R2 ;  /* 0x0000000200027311 */ /* 0x002e24000020d900 */
[----:B0-----:R-:W-:-:S05]  /*1f50*/  IMAD.MOV.U32 R5, RZ, RZ, R2 ;  /* 0x000000ffff057224 */ /* 0x001fca00078e0002 */
[----:B------:R0:W-:Y:S01]  /*1f60*/  STG.E.U8 [R16.64], R5 ;  /* 0x0000000510007986 */ /* 0x0001e2000c101124 */
[----:B------:R-:W-:Y:S05]  /*1f70*/  BRA `(.L_x_37) ;  /* 0x00000d5000007947 */ /* 0x000fea0003800000 */
.L_x_34:
[----:B------:R-:W-:-:S13]  /*1f80*/  ISETP.NE.AND P0, PT, R0, 0x2, PT ;  /* 0x000000020000780c */ /* 0x000fda0003f05270 */
[----:B------:R-:W-:Y:S05]  /*1f90*/  @!P0 BRA `(.L_x_38) ;  /* 0x000000a000008947 */ /* 0x000fea0003800000 */
[----:B------:R-:W-:-:S13]  /*1fa0*/  ISETP.NE.AND P0, PT, R0, 0x3, PT ;  /* 0x000000030000780c */ /* 0x000fda0003f05270 */
[----:B------:R-:W-:Y:S05]  /*1fb0*/  @!P0 BRA `(.L_x_39) ;  /* 0x0000005000008947 */ /* 0x000fea0003800000 */
[----:B------:R-:W-:-:S13]  /*1fc0*/  ISETP.NE.AND P0, PT, R0, 0x4, PT ;  /* 0x000000040000780c */ /* 0x000fda0003f05270 */
[----:B------:R-:W-:Y:S05]  /*1fd0*/  @P0 BRA `(.L_x_36) ;  /* 0x00000b6000000947 */ /* 0x000fea0003800000 */
[----:B-1----:R-:W0:Y:S02]  /*1fe0*/  F2I.S64.TRUNC R2, R2 ;  /* 0x0000000200027311 */ /* 0x002e24000020d900 */
[----:B0-----:R0:W-:Y:S01]  /*1ff0*/  STG.E.64 [R16.64], R2 ;  /* 0x0000000210007986 */ /* 0x0011e2000c101b24 */
[----:B------:R-:W-:Y:S05]  /*2000*/  BRA `(.L_x_37) ;  /* 0x00000cc000007947 */ /* 0x000fea0003800000 */
.L_x_39:
[----:B-1----:R-:W0:Y:S02]  /*2010*/  F2I.FTZ.TRUNC.NTZ R3, R2 ;  /* 0x0000000200037305 */ /* 0x002e24000021f100 */
[----:B0-----:R0:W-:Y:S01]  /*2020*/  STG.E [R16.64], R3 ;  /* 0x0000000310007986 */ /* 0x0011e2000c101924 */
[----:B------:R-:W-:Y:S05]  /*2030*/  BRA `(.L_x_37) ;  /* 0x00000c9000007947 */ /* 0x000fea0003800000 */
.L_x_38:
[----:B-1----:R-:W0:Y:S02]  /*2040*/  F2I.FTZ.TRUNC.NTZ R3, R2 ;  /* 0x0000000200037305 */ /* 0x002e24000021f100 */
[----:B0-----:R0:W-:Y:S01]  /*2050*/  STG.E.U16 [R16.64], R3 ;  /* 0x0000000310007986 */ /* 0x0011e2000c101524 */
[----:B------:R-:W-:Y:S05]  /*2060*/  BRA `(.L_x_37) ;  /* 0x00000c6000007947 */ /* 0x000fea0003800000 */
.L_x_33:
[----:B------:R-:W-:-:S13]  /*2070*/  ISETP.GT.AND P0, PT, R0, 0x6, PT ;  /* 0x000000060000780c */ /* 0x000fda0003f04270 */
[----:B------:R-:W-:Y:S05]  /*2080*/  @P0 BRA `(.L_x_40) ;  /* 0x0000009000000947 */ /* 0x000fea0003800000 */
[----:B------:R-:W-:-:S13]  /*2090*/  ISETP.NE.AND P0, PT, R0, 0x5, PT ;  /* 0x000000050000780c */ /* 0x000fda0003f05270 */
[----:B------:R-:W-:Y:S05]  /*20a0*/  @!P0 BRA `(.L_x_41) ;  /* 0x0000004000008947 */ /* 0x000fea0003800000 */
[----:B------:R-:W-:-:S13]  /*20b0*/  ISETP.NE.AND P0, PT, R0, 0x6, PT ;  /* 0x000000060000780c */ /* 0x000fda0003f05270 */
[----:B------:R-:W-:Y:S05]  /*20c0*/  @P0 BRA `(.L_x_36) ;  /* 0x00000a7000000947 */ /* 0x000fea0003800000 */
[----:B-1----:R0:W-:Y:S01]  /*20d0*/  STG.E [R16.64], R2 ;  /* 0x0000000210007986 */ /* 0x0021e2000c101924 */
[----:B------:R-:W-:Y:S05]  /*20e0*/  BRA `(.L_x_37) ;  /* 0x00000be000007947 */ /* 0x000fea0003800000 */
.L_x_41:
[----:B-1----:R-:W-:-:S05]  /*20f0*/  F2FP.PACK_AB R2, RZ, R2 ;  /* 0x00000002ff02723e */ /* 0x002fca00000000ff */
[----:B------:R0:W-:Y:S01]  /*2100*/  STG.E.U16 [R16.64], R2 ;  /* 0x0000000210007986 */ /* 0x0001e2000c101524 */
[----:B------:R-:W-:Y:S05]  /*2110*/  BRA `(.L_x_37) ;  /* 0x00000bb000007947 */ /* 0x000fea0003800000 */
.L_x_40:
[----:B------:R-:W-:-:S13]  /*2120*/  ISETP.NE.AND P0, PT, R0, 0x7, PT ;  /* 0x000000070000780c */ /* 0x000fda0003f05270 */
[----:B------:R-:W-:Y:S05]  /*2130*/  @!P0 BRA `(.L_x_42) ;  /* 0x000000a000008947 */ /* 0x000fea0003800000 */
[----:B------:R-:W-:-:S13]  /*2140*/  ISETP.NE.AND P0, PT, R0, 0x8, PT ;  /* 0x000000080000780c */ /* 0x000fda0003f05270 */
[----:B------:R-:W-:Y:S05]  /*2150*/  @!P0 BRA `(.L_x_43) ;  /* 0x0000005000008947 */ /* 0x000fea0003800000 */
[----:B------:R-:W-:-:S13]  /*2160*/  ISETP.NE.AND P0, PT, R0, 0x9, PT ;  /* 0x000000090000780c */ /* 0x000fda0003f05270 */
[----:B------:R-:W-:Y:S05]  /*2170*/  @P0 BRA `(.L_x_36) ;  /* 0x000009c000000947 */ /* 0x000fea0003800000 */
[----:B-1----:R-:W-:-:S05]  /*2180*/  IMAD.MOV.U32 R4, RZ, RZ, R2 ;  /* 0x000000ffff047224 */ /* 0x002fca00078e0002 */
[----:B------:R0:W-:Y:S01]  /*2190*/  STG.E.64 [R16.64], R4 ;  /* 0x0000000410007986 */ /* 0x0001e2000c101b24 */
[----:B------:R-:W-:Y:S05]  /*21a0*/  BRA `(.L_x_37) ;  /* 0x00000b2000007947 */ /* 0x000fea0003800000 */
.L_x_43:
[----:B-1----:R-:W-:-:S05]  /*21b0*/  F2FP.PACK_AB R3, R5, R2 ;  /* 0x000000020503723e */ /* 0x002fca00000000ff */
[----:B------:R0:W-:Y:S01]  /*21c0*/  STG.E [R16.64], R3 ;  /* 0x0000000310007986 */ /* 0x0001e2000c101924 */
[----:B------:R-:W-:Y:S05]  /*21d0*/  BRA `(.L_x_37) ;  /* 0x00000af000007947 */ /* 0x000fea0003800000 */
.L_x_42:
[----:B-1----:R-:W-:-:S06]  /*21e0*/  FMUL.FTZ R2, R2, 1 ;  /* 0x3f80000002027820 */ /* 0x002fcc0000410000 */
[----:B------:R-:W0:Y:S02]  /*21f0*/  F2F.F64.F32 R2, R2 ;  /* 0x0000000200027310 */ /* 0x000e240000201800 */
[----:B0-----:R0:W-:Y:S01]  /*2200*/  STG.E.64 [R16.64], R2 ;  /* 0x0000000210007986 */ /* 0x0011e2000c101b24 */
[----:B------:R-:W-:Y:S05]  /*2210*/  BRA `(.L_x_37) ;  /* 0x00000ab000007947 */ /* 0x000fea0003800000 */
.L_x_32:
        /* <DEDUP_REMOVED lines=8> */
[----:B-1----:R-:W-:Y:S02]  /*22a0*/  FSETP.NEU.FTZ.AND P0, PT, R2, RZ, PT ;  /* 0x000000ff0200720b */ /* 0x002fe40003f1d000 */
[----:B------:R-:W-:-:S04]  /*22b0*/  FSETP.NEU.FTZ.AND P1, PT, R3, RZ, PT ;  /* 0x000000ff0300720b */ /* 0x000fc80003f3d000 */
[----:B------:R-:W-:-:S04]  /*22c0*/  PLOP3.LUT P0, PT, P0, P1, PT, 0xa8, 0x0 ;  /* 0x000000000000781c */ /* 0x000fc80000703570 */
[----:B------:R-:W-:-:S05]  /*22d0*/  SEL R3, RZ, 0x1, !P0 ;  /* 0x00000001ff037807 */ /* 0x000fca0004000000 */
[----:B------:R0:W-:Y:S01]  /*22e0*/  STG.E.U8 [R16.64], R3 ;  /* 0x0000000310007986 */ /* 0x0001e2000c101124 */
[----:B------:R-:W-:Y:S05]  /*22f0*/  BRA `(.L_x_37) ;  /* 0x000009d000007947 */ /* 0x000fea0003800000 */
.L_x_46:
[----:B------:R-:W-:Y:S02]  /*2300*/  FMUL.FTZ R6, R3, -1 ;  /* 0xbf80000003067820 */ /* 0x000fe40000410000 */
[----:B-1----:R-:W-:-:S04]  /*2310*/  FMUL.FTZ R4, R2, 1 ;  /* 0x3f80000002047820 */ /* 0x002fc80000410000 */
[----:B------:R-:W-:Y:S08]  /*2320*/  F2F.F64.F32 R6, R6 ;  /* 0x0000000600067310 */ /* 0x000ff00000201800 */
[----:B------:R-:W0:Y:S02]  /*2330*/  F2F.F64.F32 R4, R4 ;  /* 0x0000000400047310 */ /* 0x000e240000201800 */
[----:B0-----:R0:W-:Y:S01]  /*2340*/  STG.E.128 [R16.64], R4 ;  /* 0x0000000410007986 */ /* 0x0011e2000c101d24 */
[----:B------:R-:W-:Y:S05]  /*2350*/  BRA `(.L_x_37) ;  /* 0x0000097000007947 */ /* 0x000fea0003800000 */
.L_x_45:
[----:B------:R-:W-:-:S13]  /*2360*/  ISETP.NE.AND P0, PT, R0, 0xf, PT ;  /* 0x0000000f0000780c */ /* 0x000fda0003f05270 */
[----:B------:R-:W-:Y:S05]  /*2370*/  @!P0 BRA `(.L_x_47) ;  /* 0x000002b000008947 */ /* 0x000fea0003800000 */
[----:B------:R-:W-:-:S13]  /*2380*/  ISETP.NE.AND P0, PT, R0, 0x17, PT ;  /* 0x000000170000780c */ /* 0x000fda0003f05270 */
[----:B------:R-:W-:Y:S05]  /*2390*/  @!P0 BRA `(.L_x_48) ;  /* 0x0000014000008947 */ /* 0x000fea0003800000 */
[----:B------:R-:W-:-:S13]  /*23a0*/  ISETP.NE.AND P0, PT, R0, 0x18, PT ;  /* 0x000000180000780c */ /* 0x000fda0003f05270 */
[----:B------:R-:W-:Y:S05]  /*23b0*/  @P0 BRA `(.L_x_36) ;  /* 0x0000078000000947 */ /* 0x000fea0003800000 */
[C---:B-1----:R-:W-:Y:S01]  /*23c0*/  LOP3.LUT R4, R2.reuse, 0x7fffffff, RZ, 0xc0, !PT ;  /* 0x7fffffff02047812 */ /* 0x042fe200078ec0ff */
[----:B------:R-:W-:Y:S01]  /*23d0*/  BSSY B0, `(.L_x_49) ;  /* 0x000000d000007945 */ /* 0x000fe20003800000 */
[----:B------:R-:W-:Y:S02]  /*23e0*/  LOP3.LUT R0, R2, 0x80000000, RZ, 0xc0, !PT ;  /* 0x8000000002007812 */ /* 0x000fe400078ec0ff */
[----:B------:R-:W-:Y:S02]  /*23f0*/  ISETP.GT.U32.AND P0, PT, R4, 0x43efffff, PT ;  /* 0x43efffff0400780c */ /* 0x000fe40003f04070 */
[----:B------:R-:W-:Y:S01]  /*2400*/  SHF.R.U32.HI R5, RZ, 0x18, R0 ;  /* 0x00000018ff057819 */ /* 0x000fe20000011600 */
[----:B------:R-:W-:-:S10]  /*2410*/  IMAD.MOV.U32 R0, RZ, RZ, 0x7f ;  /* 0x0000007fff007424 */ /* 0x000fd400078e00ff */
[----:B------:R-:W-:Y:S05]  /*2420*/  @P0 BRA `(.L_x_50) ;  /* 0x0000007000000947 */ /* 0x000fea0003800000 */
[----:B------:R-:W-:-:S13]  /*2430*/  ISETP.GE.U32.AND P0, PT, R4, 0x3c800000, PT ;  /* 0x3c8000000400780c */ /* 0x000fda0003f06070 */
[----:B------:R-:W-:-:S04]  /*2440*/  @P0 SHF.R.U32.HI R0, RZ, 0x14, R2 ;  /* 0x00000014ff000819 */ /* 0x000fc80000011602 */
[----:B------:R-:W-:-:S04]  /*2450*/  @P0 LOP3.LUT R3, R0, 0x1, RZ, 0xc0, !PT ;  /* 0x0000000100030812 */ /* 0x000fc800078ec0ff */
[----:B------:R-:W-:Y:S01]  /*2460*/  @P0 IADD3 R3, R2, 0x407ffff, R3 ;  /* 0x0407ffff02030810 */ /* 0x000fe20007ffe003 */
[----:B------:R-:W-:-:S03]  /*2470*/  @!P0 FADD.FTZ R2, R4, 16384 ;  /* 0x4680000004028421 */ /* 0x000fc60000010000 */
[----:B------:R-:W-:Y:S02]  /*2480*/  @P0 SHF.R.U32.HI R0, RZ, 0x14, R3 ;  /* 0x00000014ff000819 */ /* 0x000fe40000011603 */
[----:B------:R-:W-:Y:S02]  /*2490*/  @!P0 IADD3 R0, R2, -0x46800000, RZ ;  /* 0xb980000002008810 */ /* 0x000fe40007ffe0ff */
.L_x_50:
[----:B------:R-:W-:Y:S05]  /*24a0*/  BSYNC B0 ;  /* 0x0000000000007941 */ /* 0x000fea0003800000 */
.L_x_49:
[----:B------:R-:W-:-:S05]  /*24b0*/  LOP3.LUT R5, R0, R5, RZ, 0xfc, !PT ;  /* 0x0000000500057212 */ /* 0x000fca00078efcff */
[----:B------:R0:W-:Y:S01]  /*24c0*/  STG.E.U8 [R16.64], R5 ;  /* 0x0000000510007986 */ /* 0x0001e2000c101124 */
[----:B------:R-:W-:Y:S05]  /*24d0*/  BRA `(.L_x_37) ;  /* 0x000007f000007947 */ /* 0x000fea0003800000 */
.L_x_48:
[----:B-1----:R-:W-:Y:S01]  /*24e0*/  LOP3.LUT R4, R2, 0x7fffffff, RZ, 0xc0, !PT ;  /* 0x7fffffff02047812 */ /* 0x002fe200078ec0ff */
[----:B------:R-:W-:Y:S03]  /*24f0*/  BSSY B0, `(.L_x_51) ;  /* 0x000000e000007945 */ /* 0x000fe60003800000 */
[----:B------:R-:W-:-:S13]  /*2500*/  ISETP.GT.U32.AND P0, PT, R4, 0x477fffff, PT ;  /* 0x477fffff0400780c */ /* 0x000fda0003f04070 */
[----:B------:R-:W-:Y:S05]  /*2510*/  @P0 BRA `(.L_x_52) ;  /* 0x0000008000000947 */ /* 0x000fea0003800000 */
[----:B------:R-:W-:-:S13]  /*2520*/  ISETP.GE.U32.AND P0, PT, R4, 0x38800000, PT ;  /* 0x388000000400780c */ /* 0x000fda0003f06070 */
[----:B------:R-:W-:-:S04]  /*2530*/  @P0 SHF.R.U32.HI R0, RZ, 0x15, R2 ;  /* 0x00000015ff000819 */ /* 0x000fc80000011602 */
[----:B------:R-:W-:-:S04]  /*2540*/  @P0 LOP3.LUT R3, R0, 0x1, RZ, 0xc0, !PT ;  /* 0x0000000100030812 */ /* 0x000fc800078ec0ff */
[----:B------:R-:W-:Y:S01]  /*2550*/  @P0 IADD3 R0, R2, 0x80fffff, R3 ;  /* 0x080fffff02000810 */ /* 0x000fe20007ffe003 */
[----:B------:R-:W-:-:S03]  /*2560*/  @!P0 FADD.FTZ R3, R4, 128 ;  /* 0x4300000004038421 */ /* 0x000fc60000010000 */
[----:B------:R-:W-:Y:S02]  /*2570*/  @P0 SHF.R.U32.HI R0, RZ, 0x15, R0 ;  /* 0x00000015ff000819 */ /* 0x000fe40000011600 */
[----:B------:R-:W-:Y:S01]  /*2580*/  @!P0 IADD3 R0, R3, -0x43000000, RZ ;  /* 0xbd00000003008810 */ /* 0x000fe20007ffe0ff */
[----:B------:R-:W-:Y:S05]  /*2590*/  BRA `(.L_x_53) ;  /* 0x0000003000007947 */ /* 0x000fea0003800000 */
.L_x_52:
[----:B------:R-:W-:Y:S01]  /*25a0*/  IMAD.MOV.U32 R0, RZ, RZ, 0x7f ;  /* 0x0000007fff007424 */ /* 0x000fe200078e00ff */
[----:B------:R-:W-:-:S04]  /*25b0*/  ISETP.GT.U32.AND P0, PT, R4, 0x7f800000, PT ;  /* 0x7f8000000400780c */ /* 0x000fc80003f04070 */
[----:B------:R-:W-:-:S04]  /*25c0*/  SEL R0, R0, 0x7c, P0 ;  /* 0x0000007c00007807 */ /* 0x000fc80000000000 */
.L_x_53:
[----:B------:R-:W-:Y:S05]  /*25d0*/  BSYNC B0 ;  /* 0x0000000000007941 */ /* 0x000fea0003800000 */
.L_x_51:
[----:B------:R-:W-:-:S04]  /*25e0*/  LOP3.LUT R2, R2, 0x80000000, RZ, 0xc0, !PT ;  /* 0x8000000002027812 */ /* 0x000fc800078ec0ff */
[----:B------:R-:W-:-:S04]  /*25f0*/  SHF.R.U32.HI R3, RZ, 0x18, R2 ;  /* 0x00000018ff037819 */ /* 0x000fc80000011602 */
[----:B------:R-:W-:-:S05]  /*2600*/  LOP3.LUT R3, R0, R3, RZ, 0xfc, !PT ;  /* 0x0000000300037212 */ /* 0x000fca00078efcff */
[----:B------:R0:W-:Y:S01]  /*2610*/  STG.E.U8 [R16.64], R3 ;  /* 0x0000000310007986 */ /* 0x0001e2000c101124 */
[----:B------:R-:W-:Y:S05]  /*2620*/  BRA `(.L_x_37) ;  /* 0x000006a000007947 */ /* 0x000fea0003800000 */
.L_x_47:
[----:B-1----:R-:W-:-:S05]  /*2630*/  F2FP.BF16.PACK_AB R2, RZ, R2 ;  /* 0x00000002ff02723e */ /* 0x002fca00000010ff */
[----:B------:R0:W-:Y:S01]  /*2640*/  STG.E.U16 [R16.64], R2 ;  /* 0x0000000210007986 */ /* 0x0001e2000c101524 */
[----:B------:R-:W-:Y:S05]  /*2650*/  BRA `(.L_x_37) ;  /* 0x0000067000007947 */ /* 0x000fea0003800000 */
.L_x_44:
        /* <DEDUP_REMOVED lines=8> */
[----:B-1----:R-:W0:Y:S02]  /*26e0*/  F2I.FTZ.U32.TRUNC.NTZ R3, R2 ;  /* 0x0000000200037305 */ /* 0x002e24000021f000 */
[----:B0-----:R0:W-:Y:S01]  /*26f0*/  STG.E.U16 [R16.64], R3 ;  /* 0x0000000310007986 */ /* 0x0011e2000c101524 */
[----:B------:R-:W-:Y:S05]  /*2700*/  BRA `(.L_x_37) ;  /* 0x000005c000007947 */ /* 0x000fea0003800000 */
.L_x_56:
[----:B-1----:R-:W-:Y:S01]  /*2710*/  LOP3.LUT R3, R2, 0x7fffffff, RZ, 0xc0, !PT ;  /* 0x7fffffff02037812 */ /* 0x002fe200078ec0ff */
[----:B------:R-:W-:Y:S01]  /*2720*/  BSSY B0, `(.L_x_57) ;  /* 0x0000013000007945 */ /* 0x000fe20003800000 */
[----:B------:R-:W-:Y:S02]  /*2730*/  IMAD.MOV.U32 R8, RZ, RZ, 0x80 ;  /* 0x00000080ff087424 */ /* 0x000fe400078e00ff */
[----:B------:R-:W-:-:S13]  /*2740*/  ISETP.GT.U32.AND P0, PT, R3, 0x437fffff, PT ;  /* 0x437fffff0300780c */ /* 0x000fda0003f04070 */
[----:B------:R-:W-:Y:S05]  /*2750*/  @P0 BRA `(.L_x_58) ;  /* 0x000000f000000947 */ /* 0x000fea0003800000 */
[----:B------:R-:W-:-:S13]  /*2760*/  ISETP.GE.U32.AND P0, PT, R3, 0x3c000000, PT ;  /* 0x3c0000000300780c */ /* 0x000fda0003f06070 */
[----:B------:R-:W-:-:S04]  /*2770*/  @P0 SHF.R.U32.HI R0, RZ, 0x14, R2 ;  /* 0x00000014ff000819 */ /* 0x000fc80000011602 */
[----:B------:R-:W-:-:S04]  /*2780*/  @P0 LOP3.LUT R5, R0, 0x1, RZ, 0xc0, !PT ;  /* 0x0000000100050812 */ /* 0x000fc800078ec0ff */
[----:B------:R-:W-:-:S04]  /*2790*/  @P0 IADD3 R0, R2, 0x487ffff, R5 ;  /* 0x0487ffff02000810 */ /* 0x000fc80007ffe005 */
[----:B------:R-:W-:-:S04]  /*27a0*/  @P0 SHF.R.U32.HI R0, RZ, 0x14, R0 ;  /* 0x00000014ff000819 */ /* 0x000fc80000011600 */
[----:B------:R-:W-:Y:S01]  /*27b0*/  @P0 LOP3.LUT R0, R0, 0xff, RZ, 0xc0, !PT ;  /* 0x000000ff00000812 */ /* 0x000fe200078ec0ff */
[----:B------:R-:W-:Y:S05]  /*27c0*/  @P0 BRA `(.L_x_59) ;  /* 0x0000004000000947 */ /* 0x000fea0003800000 */
[----:B------:R-:W-:Y:S01]  /*27d0*/  FADD.FTZ R0, R3, 8192 ;  /* 0x4600000003007421 */ /* 0x000fe20000010000 */
[----:B------:R-:W-:-:S04]  /*27e0*/  PRMT R8, RZ, 0x7610, R8 ;  /* 0x00007610ff087816 */ /* 0x000fc80000000008 */
[----:B------:R-:W-:-:S13]  /*27f0*/  LOP3.LUT P0, R0, R0, 0xff, RZ, 0xc0, !PT ;  /* 0x000000ff00007812 */ /* 0x000fda000780c0ff */
[----:B------:R-:W-:Y:S05]  /*2800*/  @!P0 BRA `(.L_x_58) ;  /* 0x0000004000008947 */ /* 0x000fea0003800000 */
.L_x_59:
[----:B------:R-:W-:-:S04]  /*2810*/  LOP3.LUT R2, R2, 0x80000000, RZ, 0xc0, !PT ;  /* 0x8000000002027812 */ /* 0x000fc800078ec0ff */
[----:B------:R-:W-:-:S04]  /*2820*/  SHF.R.U32.HI R3, RZ, 0x18, R2 ;  /* 0x00000018ff037819 */ /* 0x000fc80000011602 */
[----:B------:R-:W-:-:S04]  /*2830*/  LOP3.LUT R0, R0, R3, RZ, 0xfc, !PT ;  /* 0x0000000300007212 */ /* 0x000fc800078efcff */
[----:B------:R-:W-:Y:S02]  /*2840*/  PRMT R8, R0, 0x7610, R8 ;  /* 0x0000761000087816 */ /* 0x000fe40000000008 */
.L_x_58:
[----:B------:R-:W-:Y:S05]  /*2850*/  BSYNC B0 ;  /* 0x0000000000007941 */ /* 0x000fea0003800000 */
.L_x_57:
[----:B------:R0:W-:Y:S01]  /*2860*/  STG.E.U8 [R16.64], R8 ;  /* 0x0000000810007986 */ /* 0x0001e2000c101124 */
[----:B------:R-:W-:Y:S05]  /*2870*/  BRA `(.L_x_37) ;  /* 0x0000045000007947 */ /* 0x000fea0003800000 */
.L_x_55:
        /* <DEDUP_REMOVED lines=16> */
.L_x_62:
[----:B------:R-:W-:-:S04]  /*2980*/  LOP3.LUT R2, R2, 0x80000000, RZ, 0xc0, !PT ;  /* 0x8000000002027812 */ /* 0x000fc800078ec0ff */
[----:B------:R-:W-:-:S04]  /*2990*/  SHF.R.U32.HI R3, RZ, 0x18, R2 ;  /* 0x00000018ff037819 */ /* 0x000fc80000011602 */
[----:B------:R-:W-:-:S04]  /*29a0*/  LOP3.LUT R0, R0, R3, RZ, 0xfc, !PT ;  /* 0x0000000300007212 */ /* 0x000fc800078efcff */
[----:B------:R-:W-:Y:S02]  /*29b0*/  PRMT R8, R0, 0x7610, R8 ;  /* 0x0000761000087816 */ /* 0x000fe40000000008 */
.L_x_61:
[----:B------:R-:W-:Y:S05]  /*29c0*/  BSYNC B0 ;  /* 0x0000000000007941 */ /* 0x000fea0003800000 */
.L_x_60:
[----:B------:R0:W-:Y:S01]  /*29d0*/  STG.E.U8 [R16.64], R8 ;  /* 0x0000000810007986 */ /* 0x0001e2000c101124 */
[----:B------:R-:W-:Y:S05]  /*29e0*/  BRA `(.L_x_37) ;  /* 0x000002e000007947 */ /* 0x000fea0003800000 */
.L_x_54:
[----:B------:R-:W-:-:S13]  /*29f0*/  ISETP.NE.AND P0, PT, R0, 0x1c, PT ;  /* 0x0000001c0000780c */ /* 0x000fda0003f05270 */
[----:B------:R-:W-:Y:S05]  /*2a00*/  @!P0 BRA `(.L_x_63) ;  /* 0x000002a000008947 */ /* 0x000fea0003800000 */
[----:B------:R-:W-:-:S13]  /*2a10*/  ISETP.NE.AND P0, PT, R0, 0x1d, PT ;  /* 0x0000001d0000780c */ /* 0x000fda0003f05270 */
[----:B------:R-:W-:Y:S05]  /*2a20*/  @!P0 BRA `(.L_x_64) ;  /* 0x0000025000008947 */ /* 0x000fea0003800000 */
[----:B------:R-:W-:-:S13]  /*2a30*/  ISETP.NE.AND P0, PT, R0, 0x2c, PT ;  /* 0x0000002c0000780c */ /* 0x000fda0003f05270 */
[----:B------:R-:W-:Y:S05]  /*2a40*/  @P0 BRA `(.L_x_36) ;  /* 0x000000f000000947 */ /* 0x000fea0003800000 */
[----:B-1----:R-:W-:Y:S02]  /*2a50*/  SHF.R.U32.HI R4, RZ, 0x17, R2 ;  /* 0x00000017ff047819 */ /* 0x002fe40000011602 */
[----:B------:R-:W-:Y:S02]  /*2a60*/  PLOP3.LUT P0, PT, PT, PT, PT, 0x80, 0x0 ;  /* 0x000000000000781c */ /* 0x000fe40003f0f070 */
[----:B------:R-:W-:-:S04]  /*2a70*/  LOP3.LUT R3, R4, 0xff, RZ, 0xc0, !PT ;  /* 0x000000ff04037812 */ /* 0x000fc800078ec0ff */
[----:B------:R-:W-:-:S13]  /*2a80*/  ISETP.NE.AND P2, PT, R3, 0xff, PT ;  /* 0x000000ff0300780c */ /* 0x000fda0003f45270 */
[--C-:B------:R-:W-:Y:S02]  /*2a90*/  @P2 SHF.R.U32.HI R0, RZ, 0x16, R2.reuse ;  /* 0x00000016ff002819 */ /* 0x100fe40000011602 */
[----:B------:R-:W-:Y:S01]  /*2aa0*/  @P2 LOP3.LUT P1, RZ, R3, 0x3fffff, R2, 0xf8, !PT ;  /* 0x003fffff03ff2812 */ /* 0x000fe2000782f802 */
[----:B------:R-:W-:Y:S01]  /*2ab0*/  IMAD.MOV.U32 R3, RZ, RZ, 0xff ;  /* 0x000000ffff037424 */ /* 0x000fe200078e00ff */
[----:B------:R-:W-:-:S04]  /*2ac0*/  @P2 LOP3.LUT R0, R0, 0x1, RZ, 0xc0, !PT ;  /* 0x0000000100002812 */ /* 0x000fc800078ec0ff */
[----:B------:R-:W-:Y:S02]  /*2ad0*/  @P2 ISETP.EQ.U32.AND P1, PT, R0, 0x1, P1 ;  /* 0x000000010000280c */ /* 0x000fe40000f22070 */
[----:B------:R-:W-:Y:S02]  /*2ae0*/  @P2 IADD3 R0, R4, 0x1, RZ ;  /* 0x0000000104002810 */ /* 0x000fe40007ffe0ff */
[----:B------:R-:W-:-:S13]  /*2af0*/  @P2 PLOP3.LUT P0, PT, P1, PT, PT, 0x80, 0x0 ;  /* 0x000000000000281c */ /* 0x000fda0000f0f070 */
[----:B------:R-:W-:-:S04]  /*2b00*/  @!P0 IMAD.MOV R0, RZ, RZ, R4 ;  /* 0x000000ffff008224 */ /* 0x000fc800078e0204 */
[----:B------:R-:W-:-:S05]  /*2b10*/  @P2 IMAD.MOV.U32 R3, RZ, RZ, R0 ;  /* 0x000000ffff032224 */ /* 0x000fca00078e0000 */
[----:B------:R0:W-:Y:S01]  /*2b20*/  STG.E.U8 [R16.64], R3 ;  /* 0x0000000310007986 */ /* 0x0001e2000c101124 */
[----:B------:R-:W-:Y:S05]  /*2b30*/  BRA `(.L_x_37) ;  /* 0x0000019000007947 */ /* 0x000fea0003800000 */
.L_x_36:
[----:B-1----:R-:W-:Y:S01]  /*2b40*/  MOV R2, 0x0 ;  /* 0x0000000000027802 */ /* 0x002fe20000000f00 */
[----:B------:R-:W-:Y:S02]  /*2b50*/  IMAD.MOV.U32 R4, RZ, RZ, c[0x4][0x128] ;  /* 0x01004a00ff047624 */ /* 0x000fe400078e00ff */
[----:B------:R-:W-:Y:S02]  /*2b60*/  IMAD.MOV.U32 R5, RZ, RZ, c[0x4][0x12c] ;  /* 0x01004b00ff057624 */ /* 0x000fe400078e00ff */
[----:B------:R-:W-:Y:S01]  /*2b70*/  IMAD.MOV.U32 R6, RZ, RZ, c[0x4][0x130] ;  /* 0x01004c00ff067624 */ /* 0x000fe200078e00ff */
[----:B------:R-:W0:Y:S01]  /*2b80*/  LDC.64 R2, c[0x4][R2] ;  /* 0x0100000002027b82 */ /* 0x000e220000000a00 */
[----:B------:R-:W-:Y:S02]  /*2b90*/  IMAD.MOV.U32 R7, RZ, RZ, c[0x4][0x134] ;  /* 0x01004d00ff077624 */ /* 0x000fe400078e00ff */
[----:B------:R-:W-:-:S02]  /*2ba0*/  IMAD.MOV.U32 R8, RZ, RZ, 0x65 ;  /* 0x00000065ff087424 */ /* 0x000fc400078e00ff */
[----:B------:R-:W-:Y:S02]  /*2bb0*/  IMAD.MOV.U32 R10, RZ, RZ, c[0x4][0x40] ;  /* 0x01001000ff0a7624 */ /* 0x000fe400078e00ff */
[----:B------:R-:W-:Y:S02]  /*2bc0*/  IMAD.MOV.U32 R11, RZ, RZ, c[0x4][0x44] ;  /* 0x01001100ff0b7624 */ /* 0x000fe400078e00ff */
[----:B------:R-:W-:Y:S02]  /*2bd0*/  IMAD.MOV.U32 R12, RZ, RZ, 0x1 ;  /* 0x00000001ff0c7424 */ /* 0x000fe400078e00ff */
[----:B------:R-:W-:Y:S02]  /*2be0*/  IMAD.MOV.U32 R13, RZ, RZ, RZ ;  /* 0x000000ffff0d7224 */ /* 0x000fe400078e00ff */
[----:B------:R-:W-:Y:S01]  /*2bf0*/  LEPC R14 ;  /* 0x00000000000e734e */ /* 0x000fe20000000000 */
[----:B------:R-:W-:Y:S02]  /*2c00*/  MOV R9, 0x2c70 ;  /* 0x00002c7000097802 */ /* 0x000fe40000000f00 */
[----:B------:R-:W-:Y:S02]  /*2c10*/  MOV R20, 0x2bf0 ;  /* 0x00002bf000147802 */ /* 0x000fe40000000f00 */
[----:B------:R-:W-:-:S02]  /*2c20*/  MOV R21, 0x0 ;  /* 0x0000000000157802 */ /* 0x000fc40000000f00 */
[----:B------:R-:W-:Y:S02]  /*2c30*/  MOV R0, 0x0 ;  /* 0x0000000000007802 */ /* 0x000fe40000000f00 */
[----:B------:R-:W-:-:S04]  /*2c40*/  IADD3 R20, P0, P1, -R20, R9, R14 ;  /* 0x0000000914147210 */ /* 0x000fc8000791e10e */
[----:B------:R-:W-:-:S04]  /*2c50*/  IADD3.X R21, ~R0, R21, R15, P0, P1 ;  /* 0x0000001500157210 */ /* 0x000fc800007e250f */
[----:B0-----:R-:W-:Y:S05]  /*2c60*/  CALL.ABS.NOINC R2 ;  /* 0x0000000002007343 */ /* 0x001fea0003c00000 */
[----:B------:R-:W-:Y:S05]  /*2c70*/  BRA `(.L_x_37) ;  /* 0x0000005000007947 */ /* 0x000fea0003800000 */
.L_x_64:
[----:B-1----:R-:W0:Y:S02]  /*2c80*/  F2I.U64.TRUNC R2, R2 ;  /* 0x0000000200027311 */ /* 0x002e24000020d800 */
[----:B0-----:R0:W-:Y:S01]  /*2c90*/  STG.E.64 [R16.64], R2 ;  /* 0x0000000210007986 */ /* 0x0011e2000c101b24 */
[----:B------:R-:W-:Y:S05]  /*2ca0*/  BRA `(.L_x_37) ;  /* 0x0000002000007947 */ /* 0x000fea0003800000 */
.L_x_63:
[----:B-1----:R-:W0:Y:S02]  /*2cb0*/  F2I.FTZ.U32.TRUNC.NTZ R3, R2 ;  /* 0x0000000200037305 */ /* 0x002e24000021f000 */
[----:B0-----:R0:W-:Y:S02]  /*2cc0*/  STG.E [R16.64], R3 ;  /* 0x0000000310007986 */ /* 0x0011e4000c101924 */
.L_x_37:
[----:B------:R-:W-:-:S05]  /*2cd0*/  IMAD R18, R18, 0x200, R23 ;  /* 0x0000020012127824 */ /* 0x000fca00078e0217 */
[----:B------:R-:W-:Y:S02]  /*2ce0*/  IADD3 R19, R18, 0x80, RZ ;  /* 0x0000008012137810 */ /* 0x000fe40007ffe0ff */
.L_x_1:
[----:B------:R-:W-:Y:S05]  /*2cf0*/  BSYNC B7 ;  /* 0x0000000000077941 */ /* 0x000fea0003800000 */
.L_x_0:
[----:B------:R-:W-:Y:S01]  /*2d00*/  ISETP.GE.AND P0, PT, R19, c[0x0][0x160], PT ;  /* 0x0000580013007a0c */ /* 0x000fe20003f06270 */
[----:B------:R-:W-:-:S12]  /*2d10*/  BSSY B7, `(.L_x_65) ;  /* 0x0000590000077945 */ /* 0x000fd80003800000 */
[----:B------:R-:W-:Y:S05]  /*2d20*/  @P0 BRA `(.L_x_66) ;  /* 0x000058e000000947 */ /* 0x000fea0003800000 */
[----:B------:R-:W-:Y:S01]  /*2d30*/  ISETP.NE.AND P0, PT, RZ, c[0x0][0x168], PT ;  /* 0x00005a00ff007a0c */ /* 0x000fe20003f05270 */
[----:B------:R-:W-:Y:S02]  /*2d40*/  IMAD.MOV.U32 R0, RZ, RZ, RZ ;  /* 0x000000ffff007224 */ /* 0x000fe400078e00ff */
[----:B0-----:R-:W-:-:S10]  /*2d50*/  IMAD.MOV.U32 R16, RZ, RZ, RZ ;  /* 0x000000ffff107224 */ /* 0x001fd400078e00ff */
[----:B------:R-:W-:Y:S05]  /*2d60*/  @!P0 BRA `(.L_x_67) ;  /* 0x00000e0000008947 */ /* 0x000fea0003800000 */
[----:B------:R-:W-:Y:S02]  /*2d70*/  IMAD.MOV.U32 R18, RZ, RZ, RZ ;  /* 0x000000ffff127224 */ /* 0x000fe400078e00ff */
[----:B------:R-:W-:Y:S02]  /*2d80*/  IMAD.MOV.U32 R4, RZ, RZ, 0x1 ;  /* 0x00000001ff047424 */ /* 0x000fe400078e00ff */
[----:B------:R-:W-:-:S03]  /*2d90*/  IMAD.HI.U32 R2, R19, c[0x0][0x170], R18 ;  /* 0x00005c0013027a27 */ /* 0x000fc600078e0012 */
[----:B------:R-:W-:Y:S02]  /*2da0*/  ISETP.NE.AND P0, PT, R4, c[0x0][0x168], PT ;  /* 0x00005a0004007a0c */ /* 0x000fe40003f05270 */
[----:B------:R-:W-:-:S05]  /*2db0*/  SHF.R.U32.HI R3, RZ, c[0x0][0x174], R2 ;  /* 0x00005d00ff037a19 */ /* 0x000fca0000011602 */
[----:B------:R-:W-:-:S04]  /*2dc0*/  IMAD.MOV R0, RZ, RZ, -R3 ;  /* 0x000000ffff007224 */ /* 0x000fc800078e0a03 */
[----:B------:R-:W-:-:S04]  /*2dd0*/  IMAD R0, R0, c[0x0][0x16c], R19 ;  /* 0x00005b0000007a24 */ /* 0x000fc800078e0213 */
[C---:B------:R-:W-:Y:S02]  /*2de0*/  IMAD R16, R0.reuse, c[0x0][0x298], RZ ;  /* 0x0000a60000107a24 */ /* 0x040fe400078e02ff */
[----:B------:R-:W-:Y:S01]  /*2df0*/  IMAD R0, R0, c[0x0][0x29c], RZ ;  /* 0x0000a70000007a24 */ /* 0x000fe200078e02ff */
[----:B------:R-:W-:Y:S05]  /*2e00*/  @!P0 BRA `(.L_x_67) ;  /* 0x00000d6000008947 */ /* 0x000fea0003800000 */
[----:B------:R-:W-:Y:S02]  /*2e10*/  IMAD.MOV.U32 R2, RZ, RZ, RZ ;  /* 0x000000ffff027224 */ /* 0x000fe400078e00ff */
[----:B------:R-:W-:Y:S02]  /*2e20*/  IMAD.MOV.U32 R6, RZ, RZ, c[0x0][0x168] ;  /* 0x00005a00ff067624 */ /* 0x000fe400078e00ff */
[----:B------:R-:W-:-:S03]  /*2e30*/  IMAD.HI.U32 R4, R3, c[0x0][0x17c], R2 ;  /* 0x00005f0003047a27 */ /* 0x000fc600078e0002 */
[----:B------:R-:W-:Y:S02]  /*2e40*/  ISETP.NE.AND P0, PT, R6, 0x2, PT ;  /* 0x000000020600780c */ /* 0x000fe40003f05270 */
        /* <DEDUP_REMOVED lines=210> */
.L_x_67:
        /* <DEDUP_REMOVED lines=21> */
.L_x_72:
[----:B------:R-:W2:Y:S01]  /*3cc0*/  LDG.E.U8 R2, [R4.64] ;  /* 0x0000002404027981 */ /* 0x000ea2000c1e1100 */
[----:B------:R-:W-:Y:S01]  /*3cd0*/  IMAD.MOV.U32 R3, RZ, RZ, RZ ;  /* 0x000000ffff037224 */ /* 0x000fe200078e00ff */
[----:B--2---:R-:W0:Y:S01]  /*3ce0*/  I2F.U16 R2, R2 ;  /* 0x0000000200027306 */ /* 0x004e220000101000 */
[----:B------:R-:W-:Y:S05]  /*3cf0*/  BRA `(.L_x_74) ;  /* 0x00000de000007947 */ /* 0x000fea0003800000 */
.L_x_71:
        /* <DEDUP_REMOVED lines=10> */
.L_x_76:
[----:B------:R-:W2:Y:S01]  /*3da0*/  LDG.E R2, [R4.64] ;  /* 0x0000002404027981 */ /* 0x000ea2000c1e1900 */
[----:B------:R-:W-:Y:S01]  /*3db0*/  IMAD.MOV.U32 R3, RZ, RZ, RZ ;  /* 0x000000ffff037224 */ /* 0x000fe200078e00ff */
[----:B--2---:R-:W0:Y:S01]  /*3dc0*/  I2F R2, R2 ;  /* 0x0000000200027306 */ /* 0x004e220000201400 */
[----:B------:R-:W-:Y:S05]  /*3dd0*/  BRA `(.L_x_74) ;  /* 0x00000d0000007947 */ /* 0x000fea0003800000 */
.L_x_75:
[----:B------:R-:W2:Y:S01]  /*3de0*/  LDG.E.U16 R2, [R4.64] ;  /* 0x0000002404027981 */ /* 0x000ea2000c1e1500 */
[----:B------:R-:W-:Y:S01]  /*3df0*/  IMAD.MOV.U32 R3, RZ, RZ, RZ ;  /* 0x000000ffff037224 */ /* 0x000fe200078e00ff */
[----:B--2---:R-:W0:Y:S01]  /*3e00*/  I2F.S16 R2, R2 ;  /* 0x0000000200027306 */ /* 0x004e220000101400 */
[----:B------:R-:W-:Y:S05]  /*3e10*/  BRA `(.L_x_74) ;  /* 0x00000cc000007947 */ /* 0x000fea0003800000 */
.L_x_70:
        /* <DEDUP_REMOVED lines=9> */
.L_x_78:
[----:B------:R-:W2:Y:S01]  /*3eb0*/  LDG.E.U16 R2, [R4.64] ;  /* 0x0000002404027981 */ /* 0x000ea2000c1e1500 */
[----:B------:R-:W-:Y:S01]  /*3ec0*/  IMAD.MOV.U32 R3, RZ, RZ, RZ ;  /* 0x000000ffff037224 */ /* 0x000fe200078e00ff */
[----:B--2---:R-:W-:Y:S01]  /*3ed0*/  HADD2.F32 R2, -RZ, R2.H0_H0 ;  /* 0x20000002ff027230 */ /* 0x004fe20000004100 */
[----:B------:R-:W-:Y:S05]  /*3ee0*/  BRA `(.L_x_74) ;  /* 0x00000bf000007947 */ /* 0x000fea0003800000 */
.L_x_77:
        /* <DEDUP_REMOVED lines=8> */
.L_x_80:
[----:B------:R-:W2:Y:S02]  /*3f70*/  LDG.E R2, [R4.64] ;  /* 0x0000002404027981 */ /* 0x000ea4000c1e1900 */
[--C-:B--2---:R-:W-:Y:S02]  /*3f80*/  HADD2.F32 R3, -RZ, R2.reuse.H1_H1 ;  /* 0x30000002ff037230 */ /* 0x104fe40000004100 */
[----:B------:R-:W-:Y:S01]  /*3f90*/  HADD2.F32 R2, -RZ, R2.H0_H0 ;  /* 0x20000002ff027230 */ /* 0x000fe20000004100 */
[----:B------:R-:W-:Y:S05]  /*3fa0*/  BRA `(.L_x_74) ;  /* 0x00000b3000007947 */ /* 0x000fea0003800000 */
.L_x_79:
[----:B------:R-:W2:Y:S01]  /*3fb0*/  LDG.E.64 R4, [R4.64] ;  /* 0x0000002404047981 */ /* 0x000ea2000c1e1b00 */
[----:B------:R-:W-:Y:S01]  /*3fc0*/  IMAD.MOV.U32 R3, RZ, RZ, RZ ;  /* 0x000000ffff037224 */ /* 0x000fe200078e00ff */
[----:B--2---:R-:W0:Y:S01]  /*3fd0*/  F2F.F32.F64 R2, R4 ;  /* 0x0000000400027310 */ /* 0x004e220000301000 */
[----:B------:R-:W0:-:S14]  /*3fe0*/  DSETP.GEU.AND P0, PT, |R4|, c[0x2][0x0], PT ;  /* 0x008000000400762a */ /* 0x000e1c0003f0e200 */
[----:B0-----:R-:W-:Y:S01]  /*3ff0*/  @!P0 FMUL R2, R2, 1.175494350822287508e-38 ;  /* 0x0080000002028820 */ /* 0x001fe20000400000 */
[----:B------:R-:W-:Y:S05]  /*4000*/  BRA `(.L_x_74) ;  /* 0x00000ad000007947 */ /* 0x000fea0003800000 */
.L_x_69:
        /* <DEDUP_REMOVED lines=13> */
.L_x_83:
        /* <DEDUP_REMOVED lines=8> */
.L_x_82:
        /* <DEDUP_REMOVED lines=27> */
.L_x_85:
        /* <DEDUP_REMOVED lines=14> */
.L_x_84:
[----:B------:R-:W2:Y:S01]  /*43f0*/  LDG.E.U16 R2, [R4.64] ;  /* 0x0000002404027981 */ /* 0x000ea2000c1e1500 */
[----:B------:R-:W-:Y:S01]  /*4400*/  IMAD.MOV.U32 R3, RZ, RZ, RZ ;  /* 0x000000ffff037224 */ /* 0x000fe200078e00ff */
[----:B--2---:R-:W-:Y:S01]  /*4410*/  PRMT R2, RZ, 0x5410, R2 ;  /* 0x00005410ff027816 */ /* 0x004fe20000000002 */
[----:B------:R-:W-:Y:S05]  /*4420*/  BRA `(.L_x_74) ;  /* 0x000006b000007947 */ /* 0x000fea0003800000 */
.L_x_81:
        /* <DEDUP_REMOVED lines=12> */
.L_x_88:
        /* <DEDUP_REMOVED lines=20> */
.L_x_90:
[----:B------:R-:W-:Y:S05]  /*4630*/  BSYNC B0 ;  /* 0x0000000000007941 */ /* 0x000fea0003800000 */
.L_x_89:
[----:B------:R-:W-:Y:S01]  /*4640*/  IMAD.SHL.U32 R2, R2, 0x100000, RZ ;  /* 0x0010000002027824 */ /* 0x000fe200078e00ff */
[----:B------:R-:W-:-:S04]  /*4650*/  LEA R5, R0, 0x3b800000, 0x17 ;  /* 0x3b80000000057811 */ /* 0x000fc800078eb8ff */
[----:B------:R-:W-:Y:S01]  /*4660*/  LOP3.LUT R2, R5, R2, R6, 0xfe, !PT ;  /* 0x0000000205027212 */ /* 0x000fe200078efe06 */
[----:B------:R-:W-:Y:S05]  /*4670*/  BRA `(.L_x_74) ;  /* 0x0000046000007947 */ /* 0x000fea0003800000 */
.L_x_87:
        /* <DEDUP_REMOVED lines=20> */
.L_x_92:
[----:B------:R-:W-:Y:S05]  /*47c0*/  BSYNC B0 ;  /* 0x0000000000007941 */ /* 0x000fea0003800000 */
.L_x_91:
[----:B------:R-:W-:Y:S01]  /*47d0*/  IMAD.SHL.U32 R2, R2, 0x200000, RZ ;  /* 0x0020000002027824 */ /* 0x000fe200078e00ff */
[----:B------:R-:W-:-:S04]  /*47e0*/  LEA R5, R0, 0x37800000, 0x17 ;  /* 0x3780000000057811 */ /* 0x000fc800078eb8ff */
[----:B------:R-:W-:Y:S01]  /*47f0*/  LOP3.LUT R2, R5, R2, R6, 0xfe, !PT ;  /* 0x0000000205027212 */ /* 0x000fe200078efe06 */
[----:B------:R-:W-:Y:S05]  /*4800*/  BRA `(.L_x_74) ;  /* 0x000002d000007947 */ /* 0x000fea0003800000 */
.L_x_86:
        /* <DEDUP_REMOVED lines=14> */
.L_x_96:
[----:B------:R-:W-:Y:S05]  /*48f0*/  BSYNC B0 ;  /* 0x0000000000007941 */ /* 0x000fea0003800000 */
.L_x_95:
[----:B------:R-:W-:Y:S01]  /*4900*/  IMAD.MOV.U32 R3, RZ, RZ, RZ ;  /* 0x000000ffff037224 */ /* 0x000fe200078e00ff */
[----:B------:R-:W-:Y:S05]  /*4910*/  BRA `(.L_x_74) ;  /* 0x000001c000007947 */ /* 0x000fea0003800000 */
.L_x_73:
        /* <DEDUP_REMOVED lines=21> */
.L_x_94:
[----:B------:R-:W2:Y:S01]  /*4a70*/  LDG.E.64 R4, [R4.64] ;  /* 0x0000002404047981 */ /* 0x000ea2000c1e1b00 */
[----:B------:R-:W-:Y:S01]  /*4a80*/  IMAD.MOV.U32 R3, RZ, RZ, RZ ;  /* 0x000000ffff037224 */ /* 0x000fe200078e00ff */
[----:B--2---:R0:W1:Y:S01]  /*4a90*/  I2F.U64 R2, R4 ;  /* 0x0000000400027312 */ /* 0x0040620000301000 */
[----:B------:R-:W-:Y:S05]  /*4aa0*/  BRA `(.L_x_74) ;  /* 0x0000003000007947 */ /* 0x000fea0003800000 */
.L_x_93:
[----:B------:R-:W2:Y:S01]  /*4ab0*/  LDG.E R2, [R4.64] ;  /* 0x0000002404027981 */ /* 0x000ea2000c1e1900 */
[----:B------:R-:W-:Y:S01]  /*4ac0*/  IMAD.MOV.U32 R3, RZ, RZ, RZ ;  /* 0x000000ffff037224 */ /* 0x000fe200078e00ff */
[----:B--2---:R-:W0:Y:S06]  /*4ad0*/  I2F.U32 R2, R2 ;  /* 0x0000000200027306 */ /* 0x004e2c0000201000 */
.L_x_74:
[----:B------:R-:W-:Y:S05]  /*4ae0*/  BSYNC B6 ;  /* 0x0000000000067941 */ /* 0x000fea0003800000 */
.L_x_68:
        /* <DEDUP_REMOVED lines=16> */
.L_x_100:
[----:B-1----:R-:W0:Y:S02]  /*4bf0*/  F2I.S64.TRUNC R2, R2 ;  /* 0x0000000200027311 */ /* 0x002e24000020d900 */
[----:B0-----:R-:W-:-:S05]  /*4c00*/  IMAD.MOV.U32 R5, RZ, RZ, R2 ;  /* 0x000000ffff057224 */ /* 0x001fca00078e0002 */
[----:B------:R0:W-:Y:S01]  /*4c10*/  STG.E.U8 [R16.64], R5 ;  /* 0x0000000510007986 */ /* 0x0001e2000c101124 */
[----:B------:R-:W-:Y:S05]  /*4c20*/  BRA `(.L_x_102) ;  /* 0x00000d5000007947 */ /* 0x000fea0003800000 */
.L_x_99:
        /* <DEDUP_REMOVED lines=9> */
.L_x_104:
[----:B-1----:R-:W0:Y:S02]  /*4cc0*/  F2I.FTZ.TRUNC.NTZ R3, R2 ;  /* 0x0000000200037305 */ /* 0x002e24000021f100 */
[----:B0-----:R0:W-:Y:S01]  /*4cd0*/  STG.E [R16.64], R3 ;  /* 0x0000000310007986 */ /* 0x0011e2000c101924 */
[----:B------:R-:W-:Y:S05]  /*4ce0*/  BRA `(.L_x_102) ;  /* 0x00000c9000007947 */ /* 0x000fea0003800000 */
.L_x_103:
[----:B-1----:R-:W0:Y:S02]  /*4cf0*/  F2I.FTZ.TRUNC.NTZ R3, R2 ;  /* 0x0000000200037305 */ /* 0x002e24000021f100 */
[----:B0-----:R0:W-:Y:S01]  /*4d00*/  STG.E.U16 [R16.64], R3 ;  /* 0x0000000310007986 */ /* 0x0011e2000c101524 */
[----:B------:R-:W-:Y:S05]  /*4d10*/  BRA `(.L_x_102) ;  /* 0x00000c6000007947 */ /* 0x000fea0003800000 */
.L_x_98:
        /* <DEDUP_REMOVED lines=8> */
.L_x_106:
[----:B-1----:R-:W-:-:S05]  /*4da0*/  F2FP.PACK_AB R2, RZ, R2 ;  /* 0x00000002ff02723e */ /* 0x002fca00000000ff */
[----:B------:R0:W-:Y:S01]  /*4db0*/  STG.E.U16 [R16.64], R2 ;  /* 0x0000000210007986 */ /* 0x0001e2000c101524 */
[----:B------:R-:W-:Y:S05]  /*4dc0*/  BRA `(.L_x_102) ;  /* 0x00000bb000007947 */ /* 0x000fea0003800000 */
.L_x_105:
        /* <DEDUP_REMOVED lines=9> */
.L_x_108:
[----:B-1----:R-:W-:-:S05]  /*4e60*/  F2FP.PACK_AB R3, R5, R2 ;  /* 0x000000020503723e */ /* 0x002fca00000000ff */
[----:B------:R0:W-:Y:S01]  /*4e70*/  STG.E [R16.64], R3 ;  /* 0x0000000310007986 */ /* 0x0001e2000c101924 */
[----:B------:R-:W-:Y:S05]  /*4e80*/  BRA `(.L_x_102) ;  /* 0x00000af000007947 */ /* 0x000fea0003800000 */
.L_x_107:
[----:B-1----:R-:W-:-:S06]  /*4e90*/  FMUL.FTZ R2, R2, 1 ;  /* 0x3f80000002027820 */ /* 0x002fcc0000410000 */
[----:B------:R-:W0:Y:S02]  /*4ea0*/  F2F.F64.F32 R2, R2 ;  /* 0x0000000200027310 */ /* 0x000e240000201800 */
[----:B0-----:R0:W-:Y:S01]  /*4eb0*/  STG.E.64 [R16.64], R2 ;  /* 0x0000000210007986 */ /* 0x0011e2000c101b24 */
[----:B------:R-:W-:Y:S05]  /*4ec0*/  BRA `(.L_x_102) ;  /* 0x00000ab000007947 */ /* 0x000fea0003800000 */
.L_x_97:
        /* <DEDUP_REMOVED lines=14> */
.L_x_111:
[----:B------:R-:W-:Y:S02]  /*4fb0*/  FMUL.FTZ R6, R3, -1 ;  /* 0xbf80000003067820 */ /* 0x000fe40000410000 */
[----:B-1----:R-:W-:-:S04]  /*4fc0*/  FMUL.FTZ R4, R2, 1 ;  /* 0x3f80000002047820 */ /* 0x002fc80000410000 */
[----:B------:R-:W-:Y:S08]  /*4fd0*/  F2F.F64.F32 R6, R6 ;  /* 0x0000000600067310 */ /* 0x000ff00000201800 */
[----:B------:R-:W0:Y:S02]  /*4fe0*/  F2F.F64.F32 R4, R4 ;  /* 0x0000000400047310 */ /* 0x000e240000201800 */
[----:B0-----:R0:W-:Y:S01]  /*4ff0*/  STG.E.128 [R16.64], R4 ;  /* 0x0000000410007986 */ /* 0x0011e2000c101d24 */
[----:B------:R-:W-:Y:S05]  /*5000*/  BRA `(.L_x_102) ;  /* 0x0000097000007947 */ /* 0x000fea0003800000 */
.L_x_110:
        /* <DEDUP_REMOVED lines=20> */
.L_x_115:
[----:B------:R-:W-:Y:S05]  /*5150*/  BSYNC B0 ;  /* 0x0000000000007941 */ /* 0x000fea0003800000 */
.L_x_114:
[----:B------:R-:W-:-:S05]  /*5160*/  LOP3.LUT R5, R0, R5, RZ, 0xfc, !PT ;  /* 0x0000000500057212 */ /* 0x000fca00078efcff */
[----:B------:R0:W-:Y:S01]  /*5170*/  STG.E.U8 [R16.64], R5 ;  /* 0x0000000510007986 */ /* 0x0001e2000c101124 */
[----:B------:R-:W-:Y:S05]  /*5180*/  BRA `(.L_x_102) ;  /* 0x000007f000007947 */ /* 0x000fea0003800000 */
.L_x_113:
        /* <DEDUP_REMOVED lines=12> */
.L_x_117:
[----:B------:R-:W-:Y:S01]  /*5250*/  IMAD.MOV.U32 R0, RZ, RZ, 0x7f ;  /* 0x0000007fff007424 */ /* 0x000fe200078e00ff */
[----:B------:R-:W-:-:S04]  /*5260*/  ISETP.GT.U32.AND P0, PT, R4, 0x7f800000, PT ;  /* 0x7f8000000400780c */ /* 0x000fc80003f04070 */
[----:B------:R-:W-:-:S04]  /*5270*/  SEL R0, R0, 0x7c, P0 ;  /* 0x0000007c00007807 */ /* 0x000fc80000000000 */
.L_x_118:
[----:B------:R-:W-:Y:S05]  /*5280*/  BSYNC B0 ;  /* 0x0000000000007941 */ /* 0x000fea0003800000 */
.L_x_116:
[----:B------:R-:W-:-:S04]  /*5290*/  LOP3.LUT R2, R2, 0x80000000, RZ, 0xc0, !PT ;  /* 0x8000000002027812 */ /* 0x000fc800078ec0ff */
[----:B------:R-:W-:-:S04]  /*52a0*/  SHF.R.U32.HI R3, RZ, 0x18, R2 ;  /* 0x00000018ff037819 */ /* 0x000fc80000011602 */
[----:B------:R-:W-:-:S05]  /*52b0*/  LOP3.LUT R3, R0, R3, RZ, 0xfc, !PT ;  /* 0x0000000300037212 */ /* 0x000fca00078efcff */
[----:B------:R0:W-:Y:S01]  /*52c0*/  STG.E.U8 [R16.64], R3 ;  /* 0x0000000310007986 */ /* 0x0001e2000c101124 */
[----:B------:R-:W-:Y:S05]  /*52d0*/  BRA `(.L_x_102) ;  /* 0x000006a000007947 */ /* 0x000fea0003800000 */
.L_x_112:
[----:B-1----:R-:W-:-:S05]  /*52e0*/  F2FP.BF16.PACK_AB R2, RZ, R2 ;  /* 0x00000002ff02723e */ /* 0x002fca00000010ff */
[----:B------:R0:W-:Y:S01]  /*52f0*/  STG.E.U16 [R16.64], R2 ;  /* 0x0000000210007986 */ /* 0x0001e2000c101524 */
[----:B------:R-:W-:Y:S05]  /*5300*/  BRA `(.L_x_102) ;  /* 0x0000067000007947 */ /* 0x000fea0003800000 */
.L_x_109:
        /* <DEDUP_REMOVED lines=11> */
.L_x_121:
        /* <DEDUP_REMOVED lines=16> */
.L_x_124:
[----:B------:R-:W-:-:S04]  /*54c0*/  LOP3.LUT R2, R2, 0x80000000, RZ, 0xc0, !PT ;  /* 0x8000000002027812 */ /* 0x000fc800078ec0ff */
[----:B------:R-:W-:-:S04]  /*54d0*/  SHF.R.U32.HI R3, RZ, 0x18, R2 ;  /* 0x00000018ff037819 */ /* 0x000fc80000011602 */
[----:B------:R-:W-:-:S04]  /*54e0*/  LOP3.LUT R0, R0, R3, RZ, 0xfc, !PT ;  /* 0x0000000300007212 */ /* 0x000fc800078efcff */
[----:B------:R-:W-:Y:S02]  /*54f0*/  PRMT R8, R0, 0x7610, R8 ;  /* 0x0000761000087816 */ /* 0x000fe40000000008 */
.L_x_123:
[----:B------:R-:W-:Y:S05]  /*5500*/  BSYNC B0 ;  /* 0x0000000000007941 */ /* 0x000fea0003800000 */
.L_x_122:
[----:B------:R0:W-:Y:S01]  /*5510*/  STG.E.U8 [R16.64], R8 ;  /* 0x0000000810007986 */ /* 0x0001e2000c101124 */
[----:B------:R-:W-:Y:S05]  /*5520*/  BRA `(.L_x_102) ;  /* 0x0000045000007947 */ /* 0x000fea0003800000 */
.L_x_120:
        /* <DEDUP_REMOVED lines=16> */
.L_x_127:
[----:B------:R-:W-:-:S04]  /*5630*/  LOP3.LUT R2, R2, 0x80000000, RZ, 0xc0, !PT ;  /* 0x8000000002027812 */ /* 0x000fc800078ec0ff */
[----:B------:R-:W-:-:S04]  /*5640*/  SHF.R.U32.HI R3, RZ, 0x18, R2 ;  /* 0x00000018ff037819 */ /* 0x000fc80000011602 */
[----:B------:R-:W-:-:S04]  /*5650*/  LOP3.LUT R0, R0, R3, RZ, 0xfc, !PT ;  /* 0x0000000300007212 */ /* 0x000fc800078efcff */
[----:B------:R-:W-:Y:S02]  /*5660*/  PRMT R8, R0, 0x7610, R8 ;  /* 0x0000761000087816 */ /* 0x000fe40000000008 */
.L_x_126:
[----:B------:R-:W-:Y:S05]  /*5670*/  BSYNC B0 ;  /* 0x0000000000007941 */ /* 0x000fea0003800000 */
.L_x_125:
[----:B------:R0:W-:Y:S01]  /*5680*/  STG.E.U8 [R16.64], R8 ;  /* 0x0000000810007986 */ /* 0x0001e2000c101124 */
[----:B------:R-:W-:Y:S05]  /*5690*/  BRA `(.L_x_102) ;  /* 0x000002e000007947 */ /* 0x000fea0003800000 */
.L_x_119:
        /* <DEDUP_REMOVED lines=21> */
.L_x_101:
        /* <DEDUP_REMOVED lines=20> */
.L_x_129:
[----:B-1----:R-:W0:Y:S02]  /*5930*/  F2I.U64.TRUNC R2, R2 ;  /* 0x0000000200027311 */ /* 0x002e24000020d800 */
[----:B0-----:R0:W-:Y:S01]  /*5940*/  STG.E.64 [R16.64], R2 ;  /* 0x0000000210007986 */ /* 0x0011e2000c101b24 */
[----:B------:R-:W-:Y:S05]  /*5950*/  BRA `(.L_x_102) ;  /* 0x0000002000007947 */ /* 0x000fea0003800000 */
.L_x_128:
[----:B-1----:R-:W0:Y:S02]  /*5960*/  F2I.FTZ.U32.TRUNC.NTZ R3, R2 ;  /* 0x0000000200037305 */ /* 0x002e24000021f000 */
[----:B0-----:R0:W-:Y:S02]  /*5970*/  STG.E [R16.64], R3 ;  /* 0x0000000310007986 */ /* 0x0011e4000c101924 */
.L_x_102:
[----:B------:R-:W-:-:S04]  /*5980*/  IADD3 R19, R19, 0x80, RZ ;  /* 0x0000008013137810 */ /* 0x000fc80007ffe0ff */
[----:B------:R-:W-:-:S13]  /*5990*/  ISETP.GE.AND P0, PT, R19, c[0x0][0x160], PT ;  /* 0x0000580013007a0c */ /* 0x000fda0003f06270 */
        /* <DEDUP_REMOVED lines=229> */
.L_x_130:
        /* <DEDUP_REMOVED lines=21> */
.L_x_135:
[----:B------:R-:W2:Y:S01]  /*6940*/  LDG.E.U8 R2, [R4.64] ;  /* 0x0000002404027981 */ /* 0x000ea2000c1e1100 */
[----:B------:R-:W-:Y:S01]  /*6950*/  IMAD.MOV.U32 R3, RZ, RZ, RZ ;  /* 0x000000ffff037224 */ /* 0x000fe200078e00ff */
[----:B--2---:R-:W0:Y:S01]  /*6960*/  I2F.U16 R2, R2 ;  /* 0x0000000200027306 */ /* 0x004e220000101000 */
[----:B------:R-:W-:Y:S05]  /*6970*/  BRA `(.L_x_137) ;  /* 0x00000de000007947 */ /* 0x000fea0003800000 */
.L_x_134:
        /* <DEDUP_REMOVED lines=10> */
.L_x_139:
[----:B------:R-:W2:Y:S01]  /*6a20*/  LDG.E R2, [R4.64] ;  /* 0x0000002404027981 */ /* 0x000ea2000c1e1900 */
[----:B------:R-:W-:Y:S01]  /*6a30*/  IMAD.MOV.U32 R3, RZ, RZ, RZ ;  /* 0x000000ffff037224 */ /* 0x000fe200078e00ff */
[----:B--2---:R-:W0:Y:S01]  /*6a40*/  I2F R2, R2 ;  /* 0x0000000200027306 */ /* 0x004e220000201400 */
[----:B------:R-:W-:Y:S05]  /*6a50*/  BRA `(.L_x_137) ;  /* 0x00000d0000007947 */ /* 0x000fea0003800000 */
.L_x_138:
[----:B------:R-:W2:Y:S01]  /*6a60*/  LDG.E.U16 R2, [R4.64] ;  /* 0x0000002404027981 */ /* 0x000ea2000c1e1500 */
[----:B------:R-:W-:Y:S01]  /*6a70*/  IMAD.MOV.U32 R3, RZ, RZ, RZ ;  /* 0x000000ffff037224 */ /* 0x000fe200078e00ff */
[----:B--2---:R-:W0:Y:S01]  /*6a80*/  I2F.S16 R2, R2 ;  /* 0x0000000200027306 */ /* 0x004e220000101400 */
[----:B------:R-:W-:Y:S05]  /*6a90*/  BRA `(.L_x_137) ;  /* 0x00000cc000007947 */ /* 0x000fea0003800000 */
.L_x_133:
        /* <DEDUP_REMOVED lines=9> */
.L_x_141:
[----:B------:R-:W2:Y:S01]  /*6b30*/  LDG.E.U16 R2, [R4.64] ;  /* 0x0000002404027981 */ /* 0x000ea2000c1e1500 */
[----:B------:R-:W-:Y:S01]  /*6b40*/  IMAD.MOV.U32 R3, RZ, RZ, RZ ;  /* 0x000000ffff037224 */ /* 0x000fe200078e00ff */
[----:B--2---:R-:W-:Y:S01]  /*6b50*/  HADD2.F32 R2, -RZ, R2.H0_H0 ;  /* 0x20000002ff027230 */ /* 0x004fe20000004100 */
[----:B------:R-:W-:Y:S05]  /*6b60*/  BRA `(.L_x_137) ;  /* 0x00000bf000007947 */ /* 0x000fea0003800000 */
.L_x_140:
        /* <DEDUP_REMOVED lines=8> */
.L_x_143:
[----:B------:R-:W2:Y:S02]  /*6bf0*/  LDG.E R2, [R4.64] ;  /* 0x0000002404027981 */ /* 0x000ea4000c1e1900 */
[--C-:B--2---:R-:W-:Y:S02]  /*6c00*/  HADD2.F32 R3, -RZ, R2.reuse.H1_H1 ;  /* 0x30000002ff037230 */ /* 0x104fe40000004100 */
[----:B------:R-:W-:Y:S01]  /*6c10*/  HADD2.F32 R2, -RZ, R2.H0_H0 ;  /* 0x20000002ff027230 */ /* 0x000fe20000004100 */
[----:B------:R-:W-:Y:S05]  /*6c20*/  BRA `(.L_x_137) ;  /* 0x00000b3000007947 */ /* 0x000fea0003800000 */
.L_x_142:
[----:B------:R-:W2:Y:S01]  /*6c30*/  LDG.E.64 R4, [R4.64] ;  /* 0x0000002404047981 */ /* 0x000ea2000c1e1b00 */
[----:B------:R-:W-:Y:S01]  /*6c40*/  IMAD.MOV.U32 R3, RZ, RZ, RZ ;  /* 0x000000ffff037224 */ /* 0x000fe200078e00ff */
[----:B--2---:R-:W0:Y:S01]  /*6c50*/  F2F.F32.F64 R2, R4 ;  /* 0x0000000400027310 */ /* 0x004e220000301000 */
[----:B------:R-:W0:-:S14]  /*6c60*/  DSETP.GEU.AND P0, PT, |R4|, c[0x2][0x0], PT ;  /* 0x008000000400762a */ /* 0x000e1c0003f0e200 */
[----:B0-----:R-:W-:Y:S01]  /*6c70*/  @!P0 FMUL R2, R2, 1.175494350822287508e-38 ;  /* 0x0080000002028820 */ /* 0x001fe20000400000 */
[----:B------:R-:W-:Y:S05]  /*6c80*/  BRA `(.L_x_137) ;  /* 0x00000ad000007947 */ /* 0x000fea0003800000 */
.L_x_132:
        /* <DEDUP_REMOVED lines=13> */
.L_x_146:
        /* <DEDUP_REMOVED lines=8> */
.L_x_145:
        /* <DEDUP_REMOVED lines=27> */
.L_x_148:
        /* <DEDUP_REMOVED lines=14> */
.L_x_147:
[----:B------:R-:W2:Y:S01]  /*7070*/  LDG.E.U16 R2, [R4.64] ;  /* 0x0000002404027981 */ /* 0x000ea2000c1e1500 */
[----:B------:R-:W-:Y:S01]  /*7080*/  IMAD.MOV.U32 R3, RZ, RZ, RZ ;  /* 0x000000ffff037224 */ /* 0x000fe200078e00ff */
[----:B--2---:R-:W-:Y:S01]  /*7090*/  PRMT R2, RZ, 0x5410, R2 ;  /* 0x00005410ff027816 */ /* 0x004fe20000000002 */
[----:B------:R-:W-:Y:S05]  /*70a0*/  BRA `(.L_x_137) ;  /* 0x000006b000007947 */ /* 0x000fea0003800000 */
.L_x_144:
        /* <DEDUP_REMOVED lines=12> */
.L_x_151:
        /* <DEDUP_REMOVED lines=20> */
.L_x_153:
[----:B------:R-:W-:Y:S05]  /*72b0*/  BSYNC B0 ;  /* 0x0000000000007941 */ /* 0x000fea0003800000 */
.L_x_152:
[----:B------:R-:W-:Y:S01]  /*72c0*/  IMAD.SHL.U32 R2, R2, 0x100000, RZ ;  /* 0x0010000002027824 */ /* 0x000fe200078e00ff */
[----:B------:R-:W-:-:S04]  /*72d0*/  LEA R5, R0, 0x3b800000, 0x17 ;  /* 0x3b80000000057811 */ /* 0x000fc800078eb8ff */
[----:B------:R-:W-:Y:S01]  /*72e0*/  LOP3.LUT R2, R5, R2, R6, 0xfe, !PT ;  /* 0x0000000205027212 */ /* 0x000fe200078efe06 */
[----:B------:R-:W-:Y:S05]  /*72f0*/  BRA `(.L_x_137) ;  /* 0x0000046000007947 */ /* 0x000fea0003800000 */
.L_x_150:
        /* <DEDUP_REMOVED lines=20> */
.L_x_155:
[----:B------:R-:W-:Y:S05]  /*7440*/  BSYNC B0 ;  /* 0x0000000000007941 */ /* 0x000fea0003800000 */
.L_x_154:
[----:B------:R-:W-:Y:S01]  /*7450*/  IMAD.SHL.U32 R2, R2, 0x200000, RZ ;  /* 0x0020000002027824 */ /* 0x000fe200078e00ff */
[----:B------:R-:W-:-:S04]  /*7460*/  LEA R5, R0, 0x37800000, 0x17 ;  /* 0x3780000000057811 */ /* 0x000fc800078eb8ff */
[----:B------:R-:W-:Y:S01]  /*7470*/  LOP3.LUT R2, R5, R2, R6, 0xfe, !PT ;  /* 0x0000000205027212 */ /* 0x000fe200078efe06 */
[----:B------:R-:W-:Y:S05]  /*7480*/  BRA `(.L_x_137) ;  /* 0x000002d000007947 */ /* 0x000fea0003800000 */
.L_x_149:
        /* <DEDUP_REMOVED lines=14> */
.L_x_159:
[----:B------:R-:W-:Y:S05]  /*7570*/  BSYNC B0 ;  /* 0x0000000000007941 */ /* 0x000fea0003800000 */
.L_x_158:
[----:B------:R-:W-:Y:S01]  /*7580*/  IMAD.MOV.U32 R3, RZ, RZ, RZ ;  /* 0x000000ffff037224 */ /* 0x000fe200078e00ff */
[----:B------:R-:W-:Y:S05]  /*7590*/  BRA `(.L_x_137) ;  /* 0x000001c000007947 */ /* 0x000fea0003800000 */
.L_x_136:
        /* <DEDUP_REMOVED lines=21> */
.L_x_157:
[----:B------:R-:W2:Y:S01]  /*76f0*/  LDG.E.64 R4, [R4.64] ;  /* 0x0000002404047981 */ /* 0x000ea2000c1e1b00 */
[----:B------:R-:W-:Y:S01]  /*7700*/  IMAD.MOV.U32 R3, RZ, RZ, RZ ;  /* 0x000000ffff037224 */ /* 0x000fe200078e00ff */
[----:B--2---:R0:W1:Y:S01]  /*7710*/  I2F.U64 R2, R4 ;  /* 0x0000000400027312 */ /* 0x0040620000301000 */
[----:B------:R-:W-:Y:S05]  /*7720*/  BRA `(.L_x_137) ;  /* 0x0000003000007947 */ /* 0x000fea0003800000 */
.L_x_156:
[----:B------:R-:W2:Y:S01]  /*7730*/  LDG.E R2, [R4.64] ;  /* 0x0000002404027981 */ /* 0x000ea2000c1e1900 */
[----:B------:R-:W-:Y:S01]  /*7740*/  IMAD.MOV.U32 R3, RZ, RZ, RZ ;  /* 0x000000ffff037224 */ /* 0x000fe200078e00ff */
[----:B--2---:R-:W0:Y:S06]  /*7750*/  I2F.U32 R2, R2 ;  /* 0x0000000200027306 */ /* 0x004e2c0000201000 */
.L_x_137:
[----:B------:R-:W-:Y:S05]  /*7760*/  BSYNC B6 ;  /* 0x0000000000067941 */ /* 0x000fea0003800000 */
.L_x_131:
        /* <DEDUP_REMOVED lines=16> */
.L_x_163:
[----:B-1----:R-:W0:Y:S02]  /*7870*/  F2I.S64.TRUNC R2, R2 ;  /* 0x0000000200027311 */ /* 0x002e24000020d900 */
[----:B0-----:R-:W-:-:S05]  /*7880*/  IMAD.MOV.U32 R5, RZ, RZ, R2 ;  /* 0x000000ffff057224 */ /* 0x001fca00078e0002 */
[----:B------:R0:W-:Y:S01]  /*7890*/  STG.E.U8 [R16.64], R5 ;  /* 0x0000000510007986 */ /* 0x0001e2000c101124 */
[----:B------:R-:W-:Y:S05]  /*78a0*/  BRA `(.L_x_165) ;  /* 0x00000d5000007947 */ /* 0x000fea0003800000 */
.L_x_162:
        /* <DEDUP_REMOVED lines=9> */
.L_x_167:
[----:B-1----:R-:W0:Y:S02]  /*7940*/  F2I.FTZ.TRUNC.NTZ R3, R2 ;  /* 0x0000000200037305 */ /* 0x002e24000021f100 */
[----:B0-----:R0:W-:Y:S01]  /*7950*/  STG.E [R16.64], R3 ;  /* 0x0000000310007986 */ /* 0x0011e2000c101924 */
[----:B------:R-:W-:Y:S05]  /*7960*/  BRA `(.L_x_165) ;  /* 0x00000c9000007947 */ /* 0x000fea0003800000 */
.L_x_166:
[----:B-1----:R-:W0:Y:S02]  /*7970*/  F2I.FTZ.TRUNC.NTZ R3, R2 ;  /* 0x0000000200037305 */ /* 0x002e24000021f100 */
[----:B0-----:R0:W-:Y:S01]  /*7980*/  STG.E.U16 [R16.64], R3 ;  /* 0x0000000310007986 */ /* 0x0011e2000c101524 */
[----:B------:R-:W-:Y:S05]  /*7990*/  BRA `(.L_x_165) ;  /* 0x00000c6000007947 */ /* 0x000fea0003800000 */
.L_x_161:
        /* <DEDUP_REMOVED lines=8> */
.L_x_169:
[----:B-1----:R-:W-:-:S05]  /*7a20*/  F2FP.PACK_AB R2, RZ, R2 ;  /* 0x00000002ff02723e */ /* 0x002fca00000000ff */
[----:B------:R0:W-:Y:S01]  /*7a30*/  STG.E.U16 [R16.64], R2 ;  /* 0x0000000210007986 */ /* 0x0001e2000c101524 */
[----:B------:R-:W-:Y:S05]  /*7a40*/  BRA `(.L_x_165) ;  /* 0x00000bb000007947 */ /* 0x000fea0003800000 */
.L_x_168:
        /* <DEDUP_REMOVED lines=9> */
.L_x_171:
[----:B-1----:R-:W-:-:S05]  /*7ae0*/  F2FP.PACK_AB R3, R5, R2 ;  /* 0x000000020503723e */ /* 0x002fca00000000ff */
[----:B------:R0:W-:Y:S01]  /*7af0*/  STG.E [R16.64], R3 ;  /* 0x0000000310007986 */ /* 0x0001e2000c101924 */
[----:B------:R-:W-:Y:S05]  /*7b00*/  BRA `(.L_x_165) ;  /* 0x00000af000007947 */ /* 0x000fea0003800000 */
.L_x_170:
[----:B-1----:R-:W-:-:S06]  /*7b10*/  FMUL.FTZ R2, R2, 1 ;  /* 0x3f80000002027820 */ /* 0x002fcc0000410000 */
[----:B------:R-:W0:Y:S02]  /*7b20*/  F2F.F64.F32 R2, R2 ;  /* 0x0000000200027310 */ /* 0x000e240000201800 */
[----:B0-----:R0:W-:Y:S01]  /*7b30*/  STG.E.64 [R16.64], R2 ;  /* 0x0000000210007986 */ /* 0x0011e2000c101b24 */
[----:B------:R-:W-:Y:S05]  /*7b40*/  BRA `(.L_x_165) ;  /* 0x00000ab000007947 */ /* 0x000fea0003800000 */
.L_x_160:
        /* <DEDUP_REMOVED lines=14> */
.L_x_174:
[----:B------:R-:W-:Y:S02]  /*7c30*/  FMUL.FTZ R6, R3, -1 ;  /* 0xbf80000003067820 */ /* 0x000fe40000410000 */
[----:B-1----:R-:W-:-:S04]  /*7c40*/  FMUL.FTZ R4, R2, 1 ;  /* 0x3f80000002047820 */ /* 0x002fc80000410000 */
[----:B------:R-:W-:Y:S08]  /*7c50*/  F2F.F64.F32 R6, R6 ;  /* 0x0000000600067310 */ /* 0x000ff00000201800 */
[----:B------:R-:W0:Y:S02]  /*7c60*/  F2F.F64.F32 R4, R4 ;  /* 0x0000000400047310 */ /* 0x000e240000201800 */
[----:B0-----:R0:W-:Y:S01]  /*7c70*/  STG.E.128 [R16.64], R4 ;  /* 0x0000000410007986 */ /* 0x0011e2000c101d24 */
[----:B------:R-:W-:Y:S05]  /*7c80*/  BRA `(.L_x_165) ;  /* 0x0000097000007947 */ /* 0x000fea0003800000 */
.L_x_173:
        /* <DEDUP_REMOVED lines=20> */
.L_x_178:
[----:B------:R-:W-:Y:S05]  /*7dd0*/  BSYNC B0 ;  /* 0x0000000000007941 */ /* 0x000fea0003800000 */
.L_x_177:
[----:B------:R-:W-:-:S05]  /*7de0*/  LOP3.LUT R5, R0, R5, RZ, 0xfc, !PT ;  /* 0x0000000500057212 */ /* 0x000fca00078efcff */
[----:B------:R0:W-:Y:S01]  /*7df0*/  STG.E.U8 [R16.64], R5 ;  /* 0x0000000510007986 */ /* 0x0001e2000c101124 */
[----:B------:R-:W-:Y:S05]  /*7e00*/  BRA `(.L_x_165) ;  /* 0x000007f000007947 */ /* 0x000fea0003800000 */
.L_x_176:
        /* <DEDUP_REMOVED lines=12> */
.L_x_180:
[----:B------:R-:W-:Y:S01]  /*7ed0*/  IMAD.MOV.U32 R0, RZ, RZ, 0x7f ;  /* 0x0000007fff007424 */ /* 0x000fe200078e00ff */
[----:B------:R-:W-:-:S04]  /*7ee0*/  ISETP.GT.U32.AND P0, PT, R4, 0x7f800000, PT ;  /* 0x7f8000000400780c */ /* 0x000fc80003f04070 */
[----:B------:R-:W-:-:S04]  /*7ef0*/  SEL R0, R0, 0x7c, P0 ;  /* 0x0000007c00007807 */ /* 0x000fc80000000000 */
.L_x_181:
[----:B------:R-:W-:Y:S05]  /*7f00*/  BSYNC B0 ;  /* 0x0000000000007941 */ /* 0x000fea0003800000 */
.L_x_179:
[----:B------:R-:W-:-:S04]  /*7f10*/  LOP3.LUT R2, R2, 0x80000000, RZ, 0xc0, !PT ;  /* 0x8000000002027812 */ /* 0x000fc800078ec0ff */
[----:B------:R-:W-:-:S04]  /*7f20*/  SHF.R.U32.HI R3, RZ, 0x18, R2 ;  /* 0x00000018ff037819 */ /* 0x000fc80000011602 */
[----:B------:R-:W-:-:S05]  /*7f30*/  LOP3.LUT R3, R0, R3, RZ, 0xfc, !PT ;  /* 0x0000000300037212 */ /* 0x000fca00078efcff */
[----:B------:R0:W-:Y:S01]  /*7f40*/  STG.E.U8 [R16.64], R3 ;  /* 0x0000000310007986 */ /* 0x0001e2000c101124 */
[----:B------:R-:W-:Y:S05]  /*7f50*/  BRA `(.L_x_165) ;  /* 0x000006a000007947 */ /* 0x000fea0003800000 */
.L_x_175:
[----:B-1----:R-:W-:-:S05]  /*7f60*/  F2FP.BF16.PACK_AB R2, RZ, R2 ;  /* 0x00000002ff02723e */ /* 0x002fca00000010ff */
[----:B------:R0:W-:Y:S01]  /*7f70*/  STG.E.U16 [R16.64], R2 ;  /* 0x0000000210007986 */ /* 0x0001e2000c101524 */
[----:B------:R-:W-:Y:S05]  /*7f80*/  BRA `(.L_x_165) ;  /* 0x0000067000007947 */ /* 0x000fea0003800000 */
.L_x_172:
        /* <DEDUP_REMOVED lines=11> */
.L_x_184:
        /* <DEDUP_REMOVED lines=16> */
.L_x_187:
[----:B------:R-:W-:-:S04]  /*8140*/  LOP3.LUT R2, R2, 0x80000000, RZ, 0xc0, !PT ;  /* 0x8000000002027812 */ /* 0x000fc800078ec0ff */
[----:B------:R-:W-:-:S04]  /*8150*/  SHF.R.U32.HI R3, RZ, 0x18, R2 ;  /* 0x00000018ff037819 */ /* 0x000fc80000011602 */
[----:B------:R-:W-:-:S04]  /*8160*/  LOP3.LUT R0, R0, R3, RZ, 0xfc, !PT ;  /* 0x0000000300007212 */ /* 0x000fc800078efcff */
[----:B------:R-:W-:Y:S02]  /*8170*/  PRMT R8, R0, 0x7610, R8 ;  /* 0x0000761000087816 */ /* 0x000fe40000000008 */
.L_x_186:
[----:B------:R-:W-:Y:S05]  /*8180*/  BSYNC B0 ;  /* 0x0000000000007941 */ /* 0x000fea0003800000 */
.L_x_185:
[----:B------:R0:W-:Y:S01]  /*8190*/  STG.E.U8 [R16.64], R8 ;  /* 0x0000000810007986 */ /* 0x0001e2000c101124 */
[----:B------:R-:W-:Y:S05]  /*81a0*/  BRA `(.L_x_165) ;  /* 0x0000045000007947 */ /* 0x000fea0003800000 */
.L_x_183:
        /* <DEDUP_REMOVED lines=16> */
.L_x_190:
[----:B------:R-:W-:-:S04]  /*82b0*/  LOP3.LUT R2, R2, 0x80000000, RZ, 0xc0, !PT ;  /* 0x8000000002027812 */ /* 0x000fc800078ec0ff */
[----:B------:R-:W-:-:S04]  /*82c0*/  SHF.R.U32.HI R3, RZ, 0x18, R2 ;  /* 0x00000018ff037819 */ /* 0x000fc80000011602 */
[----:B------:R-:W-:-:S04]  /*82d0*/  LOP3.LUT R0, R0, R3, RZ, 0xfc, !PT ;  /* 0x0000000300007212 */ /* 0x000fc800078efcff */
[----:B------:R-:W-:Y:S02]  /*82e0*/  PRMT R8, R0, 0x7610, R8 ;  /* 0x0000761000087816 */ /* 0x000fe40000000008 */
.L_x_189:
[----:B------:R-:W-:Y:S05]  /*82f0*/  BSYNC B0 ;  /* 0x0000000000007941 */ /* 0x000fea0003800000 */
.L_x_188:
[----:B------:R0:W-:Y:S01]  /*8300*/  STG.E.U8 [R16.64], R8 ;  /* 0x0000000810007986 */ /* 0x0001e2000c101124 */
[----:B------:R-:W-:Y:S05]  /*8310*/  BRA `(.L_x_165) ;  /* 0x000002e000007947 */ /* 0x000fea0003800000 */
.L_x_182:
        /* <DEDUP_REMOVED lines=21> */
.L_x_164:
        /* <DEDUP_REMOVED lines=20> */
.L_x_192:
[----:B-1----:R-:W0:Y:S02]  /*85b0*/  F2I.U64.TRUNC R2, R2 ;  /* 0x0000000200027311 */ /* 0x002e24000020d800 */
[----:B0-----:R0:W-:Y:S01]  /*85c0*/  STG.E.64 [R16.64], R2 ;  /* 0x0000000210007986 */ /* 0x0011e2000c101b24 */
[----:B------:R-:W-:Y:S05]  /*85d0*/  BRA `(.L_x_165) ;  /* 0x0000002000007947 */ /* 0x000fea0003800000 */
.L_x_191:
[----:B-1----:R-:W0:Y:S02]  /*85e0*/  F2I.FTZ.U32.TRUNC.NTZ R3, R2 ;  /* 0x0000000200037305 */ /* 0x002e24000021f000 */
[----:B0-----:R0:W-:Y:S02]  /*85f0*/  STG.E [R16.64], R3 ;  /* 0x0000000310007986 */ /* 0x0011e4000c101924 */
.L_x_165:
[----:B------:R-:W-:Y:S02]  /*8600*/  IADD3 R19, R19, 0x80, RZ ;  /* 0x0000008013137810 */ /* 0x000fe40007ffe0ff */
.L_x_66:
[----:B------:R-:W-:Y:S05]  /*8610*/  BSYNC B7 ;  /* 0x0000000000077941 */ /* 0x000fea0003800000 */
.L_x_65:
[----:B------:R-:W-:-:S13]  /*8620*/  ISETP.GE.AND P0, PT, R19, c[0x0][0x160], PT ;  /* 0x0000580013007a0c */ /* 0x000fda0003f06270 */
[----:B------:R-:W-:Y:S05]  /*8630*/  @P0 EXIT ;  /* 0x000000000000094d */ /* 0x000fea0003800000 */
        /* <DEDUP_REMOVED lines=228> */
.L_x_193:
        /* <DEDUP_REMOVED lines=21> */
.L_x_198:
[----:B------:R-:W2:Y:S01]  /*95d0*/  LDG.E.U8 R2, [R4.64] ;  /* 0x0000002404027981 */ /* 0x000ea2000c1e1100 */
[----:B------:R-:W-:Y:S01]  /*95e0*/  IMAD.MOV.U32 R3, RZ, RZ, RZ ;  /* 0x000000ffff037224 */ /* 0x000fe200078e00ff */
[----:B--2---:R-:W0:Y:S01]  /*95f0*/  I2F.U16 R2, R2 ;  /* 0x0000000200027306 */ /* 0x004e220000101000 */
[----:B------:R-:W-:Y:S05]  /*9600*/  BRA `(.L_x_200) ;  /* 0x00000de000007947 */ /* 0x000fea0003800000 */
.L_x_197:
        /* <DEDUP_REMOVED lines=10> */
.L_x_202:
[----:B------:R-:W2:Y:S01]  /*96b0*/  LDG.E R2, [R4.64] ;  /* 0x0000002404027981 */ /* 0x000ea2000c1e1900 */
[----:B------:R-:W-:Y:S01]  /*96c0*/  IMAD.MOV.U32 R3, RZ, RZ, RZ ;  /* 0x000000ffff037224 */ /* 0x000fe200078e00ff */
[----:B--2---:R-:W0:Y:S01]  /*96d0*/  I2F R2, R2 ;  /* 0x0000000200027306 */ /* 0x004e220000201400 */
[----:B------:R-:W-:Y:S05]  /*96e0*/  BRA `(.L_x_200) ;  /* 0x00000d0000007947 */ /* 0x000fea0003800000 */
.L_x_201:
[----:B------:R-:W2:Y:S01]  /*96f0*/  LDG.E.U16 R2, [R4.64] ;  /* 0x0000002404027981 */ /* 0x000ea2000c1e1500 */
[----:B------:R-:W-:Y:S01]  /*9700*/  IMAD.MOV.U32 R3, RZ, RZ, RZ ;  /* 0x000000ffff037224 */ /* 0x000fe200078e00ff */
[----:B--2---:R-:W0:Y:S01]  /*9710*/  I2F.S16 R2, R2 ;  /* 0x0000000200027306 */ /* 0x004e220000101400 */
[----:B------:R-:W-:Y:S05]  /*9720*/  BRA `(.L_x_200) ;  /* 0x00000cc000007947 */ /* 0x000fea0003800000 */
.L_x_196:
        /* <DEDUP_REMOVED lines=9> */
.L_x_204:
[----:B------:R-:W2:Y:S01]  /*97c0*/  LDG.E.U16 R2, [R4.64] ;  /* 0x0000002404027981 */ /* 0x000ea2000c1e1500 */
[----:B------:R-:W-:Y:S01]  /*97d0*/  IMAD.MOV.U32 R3, RZ, RZ, RZ ;  /* 0x000000ffff037224 */ /* 0x000fe200078e00ff */
[----:B--2---:R-:W-:Y:S01]  /*97e0*/  HADD2.F32 R2, -RZ, R2.H0_H0 ;  /* 0x20000002ff027230 */ /* 0x004fe20000004100 */
[----:B------:R-:W-:Y:S05]  /*97f0*/  BRA `(.L_x_200) ;  /* 0x00000bf000007947 */ /* 0x000fea0003800000 */
.L_x_203:
        /* <DEDUP_REMOVED lines=8> */
.L_x_206:
[----:B------:R-:W2:Y:S02]  /*9880*/  LDG.E R2, [R4.64] ;  /* 0x0000002404027981 */ /* 0x000ea4000c1e1900 */
[--C-:B--2---:R-:W-:Y:S02]  /*9890*/  HADD2.F32 R3, -RZ, R2.reuse.H1_H1 ;  /* 0x30000002ff037230 */ /* 0x104fe40000004100 */
[----:B------:R-:W-:Y:S01]  /*98a0*/  HADD2.F32 R2, -RZ, R2.H0_H0 ;  /* 0x20000002ff027230 */ /* 0x000fe20000004100 */
[----:B------:R-:W-:Y:S05]  /*98b0*/  BRA `(.L_x_200) ;  /* 0x00000b3000007947 */ /* 0x000fea0003800000 */
.L_x_205:
[----:B------:R-:W2:Y:S01]  /*98c0*/  LDG.E.64 R4, [R4.64] ;  /* 0x0000002404047981 */ /* 0x000ea2000c1e1b00 */
[----:B------:R-:W-:Y:S01]  /*98d0*/  IMAD.MOV.U32 R3, RZ, RZ, RZ ;  /* 0x000000ffff037224 */ /* 0x000fe200078e00ff */
[----:B--2---:R-:W0:Y:S01]  /*98e0*/  F2F.F32.F64 R2, R4 ;  /* 0x0000000400027310 */ /* 0x004e220000301000 */
[----:B------:R-:W0:-:S14]  /*98f0*/  DSETP.GEU.AND P0, PT, |R4|, c[0x2][0x0], PT ;  /* 0x008000000400762a */ /* 0x000e1c0003f0e200 */
[----:B0-----:R-:W-:Y:S01]  /*9900*/  @!P0 FMUL R2, R2, 1.175494350822287508e-38 ;  /* 0x0080000002028820 */ /* 0x001fe20000400000 */
[----:B------:R-:W-:Y:S05]  /*9910*/  BRA `(.L_x_200) ;  /* 0x00000ad000007947 */ /* 0x000fea0003800000 */
.L_x_195:
        /* <DEDUP_REMOVED lines=13> */
.L_x_209:
        /* <DEDUP_REMOVED lines=8> */
.L_x_208:
        /* <DEDUP_REMOVED lines=27> */
.L_x_211:
        /* <DEDUP_REMOVED lines=14> */
.L_x_210:
[----:B------:R-:W2:Y:S01]  /*9d00*/  LDG.E.U16 R2, [R4.64] ;  /* 0x0000002404027981 */ /* 0x000ea2000c1e1500 */
[----:B------:R-:W-:Y:S01]  /*9d10*/  IMAD.MOV.U32 R3, RZ, RZ, RZ ;  /* 0x000000ffff037224 */ /* 0x000fe200078e00ff */
[----:B--2---:R-:W-:Y:S01]  /*9d20*/  PRMT R2, RZ, 0x5410, R2 ;  /* 0x00005410ff027816 */ /* 0x004fe20000000002 */
[----:B------:R-:W-:Y:S05]  /*9d30*/  BRA `(.L_x_200) ;  /* 0x000006b000007947 */ /* 0x000fea0003800000 */
.L_x_207:
        /* <DEDUP_REMOVED lines=12> */
.L_x_214:
        /* <DEDUP_REMOVED lines=20> */
.L_x_216:
[----:B------:R-:W-:Y:S05]  /*9f40*/  BSYNC B0 ;  /* 0x0000000000007941 */ /* 0x000fea0003800000 */
.L_x_215:
[----:B------:R-:W-:Y:S01]  /*9f50*/  IMAD.SHL.U32 R2, R2, 0x100000, RZ ;  /* 0x0010000002027824 */ /* 0x000fe200078e00ff */
[----:B------:R-:W-:-:S04]  /*9f60*/  LEA R5, R0, 0x3b800000, 0x17 ;  /* 0x3b80000000057811 */ /* 0x000fc800078eb8ff */
[----:B------:R-:W-:Y:S01]  /*9f70*/  LOP3.LUT R2, R5, R2, R6, 0xfe, !PT ;  /* 0x0000000205027212 */ /* 0x000fe200078efe06 */
[----:B------:R-:W-:Y:S05]  /*9f80*/  BRA `(.L_x_200) ;  /* 0x0000046000007947 */ /* 0x000fea0003800000 */
.L_x_213:
        /* <DEDUP_REMOVED lines=20> */
.L_x_218:
[----:B------:R-:W-:Y:S05]  /*a0d0*/  BSYNC B0 ;  /* 0x0000000000007941 */ /* 0x000fea0003800000 */
.L_x_217:
[----:B------:R-:W-:Y:S01]  /*a0e0*/  IMAD.SHL.U32 R2, R2, 0x200000, RZ ;  /* 0x0020000002027824 */ /* 0x000fe200078e00ff */
[----:B------:R-:W-:-:S04]  /*a0f0*/  LEA R5, R0, 0x37800000, 0x17 ;  /* 0x3780000000057811 */ /* 0x000fc800078eb8ff */
[----:B------:R-:W-:Y:S01]  /*a100*/  LOP3.LUT R2, R5, R2, R6, 0xfe, !PT ;  /* 0x0000000205027212 */ /* 0x000fe200078efe06 */
[----:B------:R-:W-:Y:S05]  /*a110*/  BRA `(.L_x_200) ;  /* 0x000002d000007947 */ /* 0x000fea0003800000 */
.L_x_212:
        /* <DEDUP_REMOVED lines=14> */
.L_x_222:
[----:B------:R-:W-:Y:S05]  /*a200*/  BSYNC B0 ;  /* 0x0000000000007941 */ /* 0x000fea0003800000 */
.L_x_221:
[----:B------:R-:W-:Y:S01]  /*a210*/  IMAD.MOV.U32 R3, RZ, RZ, RZ ;  /* 0x000000ffff037224 */ /* 0x000fe200078e00ff */
[----:B------:R-:W-:Y:S05]  /*a220*/  BRA `(.L_x_200) ;  /* 0x000001c000007947 */ /* 0x000fea0003800000 */
.L_x_199:
        /* <DEDUP_REMOVED lines=21> */
.L_x_220:
[----:B------:R-:W2:Y:S01]  /*a380*/  LDG.E.64 R4, [R4.64] ;  /* 0x0000002404047981 */ /* 0x000ea2000c1e1b00 */
[----:B------:R-:W-:Y:S01]  /*a390*/  IMAD.MOV.U32 R3, RZ, RZ, RZ ;  /* 0x000000ffff037224 */ /* 0x000fe200078e00ff */
[----:B--2---:R0:W1:Y:S01]  /*a3a0*/  I2F.U64 R2, R4 ;  /* 0x0000000400027312 */ /* 0x0040620000301000 */
[----:B------:R-:W-:Y:S05]  /*a3b0*/  BRA `(.L_x_200) ;  /* 0x0000003000007947 */ /* 0x000fea0003800000 */
.L_x_219:
[----:B------:R-:W2:Y:S01]  /*a3c0*/  LDG.E R2, [R4.64] ;  /* 0x0000002404027981 */ /* 0x000ea2000c1e1900 */
[----:B------:R-:W-:Y:S01]  /*a3d0*/  IMAD.MOV.U32 R3, RZ, RZ, RZ ;  /* 0x000000ffff037224 */ /* 0x000fe200078e00ff */
[----:B--2---:R-:W0:Y:S06]  /*a3e0*/  I2F.U32 R2, R2 ;  /* 0x0000000200027306 */ /* 0x004e2c0000201000 */
.L_x_200:
[----:B------:R-:W-:Y:S05]  /*a3f0*/  BSYNC B6 ;  /* 0x0000000000067941 */ /* 0x000fea0003800000 */
.L_x_194:
        /* <DEDUP_REMOVED lines=14> */
[----:B0-----:R-:W-:Y:S01]  /*a4e0*/  STG.E.U8 [R16.64], R3 ;  /* 0x0000000310007986 */ /* 0x001fe2000c101124 */
[----:B------:R-:W-:Y:S05]  /*a4f0*/  EXIT ;  /* 0x000000000000794d */ /* 0x000fea0003800000 */
.L_x_226:
[----:B-1----:R-:W0:Y:S02]  /*a500*/  F2I.S64.TRUNC R2, R2 ;  /* 0x0000000200027311 */ /* 0x002e24000020d900 */
[----:B0-----:R-:W-:-:S05]  /*a510*/  IMAD.MOV.U32 R5, RZ, RZ, R2 ;  /* 0x000000ffff057224 */ /* 0x001fca00078e0002 */
[----:B------:R-:W-:Y:S01]  /*a520*/  STG.E.U8 [R16.64], R5 ;  /* 0x0000000510007986 */ /* 0x000fe2000c101124 */
[----:B------:R-:W-:Y:S05]  /*a530*/  EXIT ;  /* 0x000000000000794d */ /* 0x000fea0003800000 */
.L_x_225:
[----:B------:R-:W-:-:S13]  /*a540*/  ISETP.NE.AND P0, PT, R0, 0x2, PT ;  /* 0x000000020000780c */ /* 0x000fda0003f05270 */
[----:B------:R-:W-:Y:S05]  /*a550*/  @!P0 BRA `(.L_x_228) ;  /* 0x000000a000008947 */ /* 0x000fea0003800000 */
[----:B------:R-:W-:-:S13]  /*a560*/  ISETP.NE.AND P0, PT, R0, 0x3, PT ;  /* 0x000000030000780c */ /* 0x000fda0003f05270 */
[----:B------:R-:W-:Y:S05]  /*a570*/  @!P0 BRA `(.L_x_229) ;  /* 0x0000005000008947 */ /* 0x000fea0003800000 */
[----:B------:R-:W-:-:S13]  /*a580*/  ISETP.NE.AND P0, PT, R0, 0x4, PT ;  /* 0x000000040000780c */ /* 0x000fda0003f05270 */
[----:B------:R-:W-:Y:S05]  /*a590*/  @P0 BRA `(.L_x_227) ;  /* 0x00000b6000000947 */ /* 0x000fea0003800000 */
[----:B-1----:R-:W0:Y:S02]  /*a5a0*/  F2I.S64.TRUNC R2, R2 ;  /* 0x0000000200027311 */ /* 0x002e24000020d900 */
[----:B0-----:R-:W-:Y:S01]  /*a5b0*/  STG.E.64 [R16.64], R2 ;  /* 0x0000000210007986 */ /* 0x001fe2000c101b24 */
[----:B------:R-:W-:Y:S05]  /*a5c0*/  EXIT ;  /* 0x000000000000794d */ /* 0x000fea0003800000 */
.L_x_229:
[----:B-1----:R-:W0:Y:S02]  /*a5d0*/  F2I.FTZ.TRUNC.NTZ R3, R2 ;  /* 0x0000000200037305 */ /* 0x002e24000021f100 */
[----:B0-----:R-:W-:Y:S01]  /*a5e0*/  STG.E [R16.64], R3 ;  /* 0x0000000310007986 */ /* 0x001fe2000c101924 */
[----:B------:R-:W-:Y:S05]  /*a5f0*/  EXIT ;  /* 0x000000000000794d */ /* 0x000fea0003800000 */
.L_x_228:
[----:B-1----:R-:W0:Y:S02]  /*a600*/  F2I.FTZ.TRUNC.NTZ R3, R2 ;  /* 0x0000000200037305 */ /* 0x002e24000021f100 */
[----:B0-----:R-:W-:Y:S01]  /*a610*/  STG.E.U16 [R16.64], R3 ;  /* 0x0000000310007986 */ /* 0x001fe2000c101524 */
[----:B------:R-:W-:Y:S05]  /*a620*/  EXIT ;  /* 0x000000000000794d */ /* 0x000fea0003800000 */
.L_x_224:
[----:B------:R-:W-:-:S13]  /*a630*/  ISETP.GT.AND P0, PT, R0, 0x6, PT ;  /* 0x000000060000780c */ /* 0x000fda0003f04270 */
[----:B------:R-:W-:Y:S05]  /*a640*/  @P0 BRA `(.L_x_230) ;  /* 0x0000009000000947 */ /* 0x000fea0003800000 */
[----:B------:R-:W-:-:S13]  /*a650*/  ISETP.NE.AND P0, PT, R0, 0x5, PT ;  /* 0x000000050000780c */ /* 0x000fda0003f05270 */
[----:B------:R-:W-:Y:S05]  /*a660*/  @!P0 BRA `(.L_x_231) ;  /* 0x0000004000008947 */ /* 0x000fea0003800000 */
[----:B------:R-:W-:-:S13]  /*a670*/  ISETP.NE.AND P0, PT, R0, 0x6, PT ;  /* 0x000000060000780c */ /* 0x000fda0003f05270 */
[----:B------:R-:W-:Y:S05]  /*a680*/  @P0 BRA `(.L_x_227) ;  /* 0x00000a7000000947 */ /* 0x000fea0003800000 */
[----:B-1----:R-:W-:Y:S01]  /*a690*/  STG.E [R16.64], R2 ;  /* 0x0000000210007986 */ /* 0x002fe2000c101924 */
[----:B------:R-:W-:Y:S05]  /*a6a0*/  EXIT ;  /* 0x000000000000794d */ /* 0x000fea0003800000 */
.L_x_231:
[----:B-1----:R-:W-:-:S05]  /*a6b0*/  F2FP.PACK_AB R2, RZ, R2 ;  /* 0x00000002ff02723e */ /* 0x002fca00000000ff */
[----:B------:R-:W-:Y:S01]  /*a6c0*/  STG.E.U16 [R16.64], R2 ;  /* 0x0000000210007986 */ /* 0x000fe2000c101524 */
[----:B------:R-:W-:Y:S05]  /*a6d0*/  EXIT ;  /* 0x000000000000794d */ /* 0x000fea0003800000 */
.L_x_230:
[----:B------:R-:W-:-:S13]  /*a6e0*/  ISETP.NE.AND P0, PT, R0, 0x7, PT ;  /* 0x000000070000780c */ /* 0x000fda0003f05270 */
[----:B------:R-:W-:Y:S05]  /*a6f0*/  @!P0 BRA `(.L_x_232) ;  /* 0x000000a000008947 */ /* 0x000fea0003800000 */
[----:B------:R-:W-:-:S13]  /*a700*/  ISETP.NE.AND P0, PT, R0, 0x8, PT ;  /* 0x000000080000780c */ /* 0x000fda0003f05270 */
[----:B------:R-:W-:Y:S05]  /*a710*/  @!P0 BRA `(.L_x_233) ;  /* 0x0000005000008947 */ /* 0x000fea0003800000 */
[----:B------:R-:W-:-:S13]  /*a720*/  ISETP.NE.AND P0, PT, R0, 0x9, PT ;  /* 0x000000090000780c */ /* 0x000fda0003f05270 */
[----:B------:R-:W-:Y:S05]  /*a730*/  @P0 BRA `(.L_x_227) ;  /* 0x000009c000000947 */ /* 0x000fea0003800000 */
[----:B-1----:R-:W-:-:S05]  /*a740*/  IMAD.MOV.U32 R4, RZ, RZ, R2 ;  /* 0x000000ffff047224 */ /* 0x002fca00078e0002 */
[----:B------:R-:W-:Y:S01]  /*a750*/  STG.E.64 [R16.64], R4 ;  /* 0x0000000410007986 */ /* 0x000fe2000c101b24 */
[----:B------:R-:W-:Y:S05]  /*a760*/  EXIT ;  /* 0x000000000000794d */ /* 0x000fea0003800000 */
.L_x_233:
[----:B-1----:R-:W-:-:S05]  /*a770*/  F2FP.PACK_AB R3, R5, R2 ;  /* 0x000000020503723e */ /* 0x002fca00000000ff */
[----:B------:R-:W-:Y:S01]  /*a780*/  STG.E [R16.64], R3 ;  /* 0x0000000310007986 */ /* 0x000fe2000c101924 */
[----:B------:R-:W-:Y:S05]  /*a790*/  EXIT ;  /* 0x000000000000794d */ /* 0x000fea0003800000 */
.L_x_232:
[----:B-1----:R-:W-:-:S06]  /*a7a0*/  FMUL.FTZ R2, R2, 1 ;  /* 0x3f80000002027820 */ /* 0x002fcc0000410000 */
[----:B------:R-:W0:Y:S02]  /*a7b0*/  F2F.F64.F32 R2, R2 ;  /* 0x0000000200027310 */ /* 0x000e240000201800 */
[----:B0-----:R-:W-:Y:S01]  /*a7c0*/  STG.E.64 [R16.64], R2 ;  /* 0x0000000210007986 */ /* 0x001fe2000c101b24 */
[----:B------:R-:W-:Y:S05]  /*a7d0*/  EXIT ;  /* 0x000000000000794d */ /* 0x000fea0003800000 */
.L_x_223:
        /* <DEDUP_REMOVED lines=12> */
[----:B------:R-:W-:Y:S01]  /*a8a0*/  STG.E.U8 [R16.64], R3 ;  /* 0x0000000310007986 */ /* 0x000fe2000c101124 */
[----:B------:R-:W-:Y:S05]  /*a8b0*/  EXIT ;  /* 0x000000000000794d */ /* 0x000fea0003800000 */
.L_x_236:
[----:B------:R-:W-:Y:S02]  /*a8c0*/  FMUL.FTZ R6, R3, -1 ;  /* 0xbf80000003067820 */ /* 0x000fe40000410000 */
[----:B-1----:R-:W-:-:S04]  /*a8d0*/  FMUL.FTZ R4, R2, 1 ;  /* 0x3f80000002047820 */ /* 0x002fc80000410000 */
[----:B------:R-:W-:Y:S08]  /*a8e0*/  F2F.F64.F32 R6, R6 ;  /* 0x0000000600067310 */ /* 0x000ff00000201800 */
[----:B------:R-:W0:Y:S02]  /*a8f0*/  F2F.F64.F32 R4, R4 ;  /* 0x0000000400047310 */ /* 0x000e240000201800 */
[----:B0-----:R-:W-:Y:S01]  /*a900*/  STG.E.128 [R16.64], R4 ;  /* 0x0000000410007986 */ /* 0x001fe2000c101d24 */
[----:B------:R-:W-:Y:S05]  /*a910*/  EXIT ;  /* 0x000000000000794d */ /* 0x000fea0003800000 */
.L_x_235:
        /* <DEDUP_REMOVED lines=20> */
.L_x_240:
[----:B------:R-:W-:Y:S05]  /*aa60*/  BSYNC B0 ;  /* 0x0000000000007941 */ /* 0x000fea0003800000 */
.L_x_239:
[----:B------:R-:W-:-:S05]  /*aa70*/  LOP3.LUT R5, R0, R5, RZ, 0xfc, !PT ;  /* 0x0000000500057212 */ /* 0x000fca00078efcff */
[----:B------:R-:W-:Y:S01]  /*aa80*/  STG.E.U8 [R16.64], R5 ;  /* 0x0000000510007986 */ /* 0x000fe2000c101124 */
[----:B------:R-:W-:Y:S05]  /*aa90*/  EXIT ;  /* 0x000000000000794d */ /* 0x000fea0003800000 */
.L_x_238:
        /* <DEDUP_REMOVED lines=12> */
.L_x_242:
[----:B------:R-:W-:Y:S01]  /*ab60*/  IMAD.MOV.U32 R0, RZ, RZ, 0x7f ;  /* 0x0000007fff007424 */ /* 0x000fe200078e00ff */
[----:B------:R-:W-:-:S04]  /*ab70*/  ISETP.GT.U32.AND P0, PT, R4, 0x7f800000, PT ;  /* 0x7f8000000400780c */ /* 0x000fc80003f04070 */
[----:B------:R-:W-:-:S04]  /*ab80*/  SEL R0, R0, 0x7c, P0 ;  /* 0x0000007c00007807 */ /* 0x000fc80000000000 */
.L_x_243:
[----:B------:R-:W-:Y:S05]  /*ab90*/  BSYNC B0 ;  /* 0x0000000000007941 */ /* 0x000fea0003800000 */
.L_x_241:
[----:B------:R-:W-:-:S04]  /*aba0*/  LOP3.LUT R2, R2, 0x80000000, RZ, 0xc0, !PT ;  /* 0x8000000002027812 */ /* 0x000fc800078ec0ff */
[----:B------:R-:W-:-:S04]  /*abb0*/  SHF.R.U32.HI R3, RZ, 0x18, R2 ;  /* 0x00000018ff037819 */ /* 0x000fc80000011602 */
[----:B------:R-:W-:-:S05]  /*abc0*/  LOP3.LUT R3, R0, R3, RZ, 0xfc, !PT ;  /* 0x0000000300037212 */ /* 0x000fca00078efcff */
[----:B------:R-:W-:Y:S01]  /*abd0*/  STG.E.U8 [R16.64], R3 ;  /* 0x0000000310007986 */ /* 0x000fe2000c101124 */
[----:B------:R-:W-:Y:S05]  /*abe0*/  EXIT ;  /* 0x000000000000794d */ /* 0x000fea0003800000 */
.L_x_237:
[----:B-1----:R-:W-:-:S05]  /*abf0*/  F2FP.BF16.PACK_AB R2, RZ, R2 ;  /* 0x00000002ff02723e */ /* 0x002fca00000010ff */
[----:B------:R-:W-:Y:S01]  /*ac00*/  STG.E.U16 [R16.64], R2 ;  /* 0x0000000210007986 */ /* 0x000fe2000c101524 */
[----:B------:R-:W-:Y:S05]  /*ac10*/  EXIT ;  /* 0x000000000000794d */ /* 0x000fea0003800000 */
.L_x_234:
        /* <DEDUP_REMOVED lines=9> */
[----:B0-----:R-:W-:Y:S01]  /*acb0*/  STG.E.U16 [R16.64], R3 ;  /* 0x0000000310007986 */ /* 0x001fe2000c101524 */
[----:B------:R-:W-:Y:S05]  /*acc0*/  EXIT ;  /* 0x000000000000794d */ /* 0x000fea0003800000 */
.L_x_246:
        /* <DEDUP_REMOVED lines=16> */
.L_x_249:
[----:B------:R-:W-:-:S04]  /*add0*/  LOP3.LUT R2, R2, 0x80000000, RZ, 0xc0, !PT ;  /* 0x8000000002027812 */ /* 0x000fc800078ec0ff */
[----:B------:R-:W-:-:S04]  /*ade0*/  SHF.R.U32.HI R3, RZ, 0x18, R2 ;  /* 0x00000018ff037819 */ /* 0x000fc80000011602 */
[----:B------:R-:W-:-:S04]  /*adf0*/  LOP3.LUT R0, R0, R3, RZ, 0xfc, !PT ;  /* 0x0000000300007212 */ /* 0x000fc800078efcff */
[----:B------:R-:W-:Y:S02]  /*ae00*/  PRMT R8, R0, 0x7610, R8 ;  /* 0x0000761000087816 */ /* 0x000fe40000000008 */
.L_x_248:
[----:B------:R-:W-:Y:S05]  /*ae10*/  BSYNC B0 ;  /* 0x0000000000007941 */ /* 0x000fea0003800000 */
.L_x_247:
[----:B------:R-:W-:Y:S01]  /*ae20*/  STG.E.U8 [R16.64], R8 ;  /* 0x0000000810007986 */ /* 0x000fe2000c101124 */
[----:B------:R-:W-:Y:S05]  /*ae30*/  EXIT ;  /* 0x000000000000794d */ /* 0x000fea0003800000 */
.L_x_245:
        /* <DEDUP_REMOVED lines=16> */
.L_x_252:
[----:B------:R-:W-:-:S04]  /*af40*/  LOP3.LUT R2, R2, 0x80000000, RZ, 0xc0, !PT ;  /* 0x8000000002027812 */ /* 0x000fc800078ec0ff */
[----:B------:R-:W-:-:S04]  /*af50*/  SHF.R.U32.HI R3, RZ, 0x18, R2 ;  /* 0x00000018ff037819 */ /* 0x000fc80000011602 */
[----:B------:R-:W-:-:S04]  /*af60*/  LOP3.LUT R0, R0, R3, RZ, 0xfc, !PT ;  /* 0x0000000300007212 */ /* 0x000fc800078efcff */
[----:B------:R-:W-:Y:S02]  /*af70*/  PRMT R8, R0, 0x7610, R8 ;  /* 0x0000761000087816 */ /* 0x000fe40000000008 */
.L_x_251:
[----:B------:R-:W-:Y:S05]  /*af80*/  BSYNC B0 ;  /* 0x0000000000007941 */ /* 0x000fea0003800000 */
.L_x_250:
[----:B------:R-:W-:Y:S01]  /*af90*/  STG.E.U8 [R16.64], R8 ;  /* 0x0000000810007986 */ /* 0x000fe2000c101124 */
[----:B------:R-:W-:Y:S05]  /*afa0*/  EXIT ;  /* 0x000000000000794d */ /* 0x000fea0003800000 */
.L_x_244:
        /* <DEDUP_REMOVED lines=19> */
[----:B------:R-:W-:Y:S01]  /*b0e0*/  STG.E.U8 [R16.64], R3 ;  /* 0x0000000310007986 */ /* 0x000fe2000c101124 */
[----:B------:R-:W-:Y:S05]  /*b0f0*/  EXIT ;  /* 0x000000000000794d */ /* 0x000fea0003800000 */
.L_x_227:
        /* <DEDUP_REMOVED lines=19> */
[----:B------:R-:W-:Y:S05]  /*b230*/  EXIT ;  /* 0x000000000000794d */ /* 0x000fea0003800000 */
.L_x_254:
[----:B-1----:R-:W0:Y:S02]  /*b240*/  F2I.U64.TRUNC R2, R2 ;  /* 0x0000000200027311 */ /* 0x002e24000020d800 */
[----:B0-----:R-:W-:Y:S01]  /*b250*/  STG.E.64 [R16.64], R2 ;  /* 0x0000000210007986 */ /* 0x001fe2000c101b24 */
[----:B------:R-:W-:Y:S05]  /*b260*/  EXIT ;  /* 0x000000000000794d */ /* 0x000fea0003800000 */
.L_x_253:
[----:B-1----:R-:W0:Y:S02]  /*b270*/  F2I.FTZ.U32.TRUNC.NTZ R3, R2 ;  /* 0x0000000200037305 */ /* 0x002e24000021f000 */
[----:B0-----:R-:W-:Y:S01]  /*b280*/  STG.E [R16.64], R3 ;  /* 0x0000000310007986 */ /* 0x001fe2000c101924 */
[----:B------:R-:W-:Y:S05]  /*b290*/  EXIT ;  /* 0x000000000000794d */ /* 0x000fea0003800000 */
.L_x_255:
[----:B------:R-:W-:-:S00]  /*b2a0*/  BRA `(.L_x_255) ;  /* 0xfffffff000007947 */ /* 0x000fc0000383ffff */
[----:B------:R-:W-:-:S00]  /*b2b0*/  NOP ;  /* 0x0000000000007918 */ /* 0x000fc00000000000 */
        /* <DEDUP_REMOVED lines=12> */
.L_x_2194:


//--------------------- .text._ZN2at6native27unrolled_elementwise_kernelIZZZNS0_16conj_kernel_cudaERNS_18TensorIteratorBaseEENKUlvE0_clEvENKUlvE10_clEvEUlN3c107complexIfEEE_St5arrayIPcLm2EELi4E23TrivialOffsetCalculatorILi1EjESE_NS0_6memory12LoadWithCastILi1EEENSF_13StoreWithCastILi1EEEEEviT_T0_T2_T3_T4_T5_ --------------------------
	.section	.text._ZN2at6native27unrolled_elementwise_kernelIZZZNS0_16conj_kernel_cudaERNS_18TensorIteratorBaseEENKUlvE0_clEvENKUlvE10_clEvEUlN3c107complexIfEEE_St5arrayIPcLm2EELi4E23TrivialOffsetCalculatorILi1EjESE_NS0_6memory12LoadWithCastILi1EEENSF_13StoreWithCastILi1EEEEEviT_T0_T2_T3_T4_T5_,"ax",@progbits
	.sectioninfo	@"SHI_REGISTERS=32"
	.align	128
        .global         _ZN2at6native27unrolled_elementwise_kernelIZZZNS0_16conj_kernel_cudaERNS_18TensorIteratorBaseEENKUlvE0_clEvENKUlvE10_clEvEUlN3c107complexIfEEE_St5arrayIPcLm2EELi4E23TrivialOffsetCalculatorILi1EjESE_NS0_6memory12LoadWithCastILi1EEENSF_13StoreWithCastILi1EEEEEviT_T0_T2_T3_T4_T5_
        .type           _ZN2at6native27unrolled_elementwise_kernelIZZZNS0_16conj_kernel_cudaERNS_18TensorIteratorBaseEENKUlvE0_clEvENKUlvE10_clEvEUlN3c107complexIfEEE_St5arrayIPcLm2EELi4E23TrivialOffsetCalculatorILi1EjESE_NS0_6memory12LoadWithCastILi1EEENSF_13StoreWithCastILi1EEEEEviT_T0_T2_T3_T4_T5_,@function
        .size           _ZN2at6native27unrolled_elementwise_kernelIZZZNS0_16conj_kernel_cudaERNS_18TensorIteratorBaseEENKUlvE0_clEvENKUlvE10_clEvEUlN3c107complexIfEEE_St5arrayIPcLm2EELi4E23TrivialOffsetCalculatorILi1EjESE_NS0_6memory12LoadWithCastILi1EEENSF_13StoreWithCastILi1EEEEEviT_T0_T2_T3_T4_T5_,(.L_x_2195 - _ZN2at6native27unrolled_elementwise_kernelIZZZNS0_16conj_kernel_cudaERNS_18TensorIteratorBaseEENKUlvE0_clEvENKUlvE10_clEvEUlN3c107complexIfEEE_St5arrayIPcLm2EELi4E23TrivialOffsetCalculatorILi1EjESE_NS0_6memory12LoadWithCastILi1EEENSF_13StoreWithCastILi1EEEEEviT_T0_T2_T3_T4_T5_)
        .other          _ZN2at6native27unrolled_elementwise_kernelIZZZNS0_16conj_kernel_cudaERNS_18TensorIteratorBaseEENKUlvE0_clEvENKUlvE10_clEvEUlN3c107complexIfEEE_St5arrayIPcLm2EELi4E23TrivialOffsetCalculatorILi1EjESE_NS0_6memory12LoadWithCastILi1EEENSF_13StoreWithCastILi1EEEEEviT_T0_T2_T3_T4_T5_,@"STO_CUDA_ENTRY STV_DEFAULT"
_ZN2at6native27unrolled_elementwise_kernelIZZZNS0_16conj_kernel_cudaERNS_18TensorIteratorBaseEENKUlvE0_clEvENKUlvE10_clEvEUlN3c107complexIfEEE_St5arrayIPcLm2EELi4E23TrivialOffsetCalculatorILi1EjESE_NS0_6memory12LoadWithCastILi1EEENSF_13StoreWithCastILi1EEEEEviT_T0_T2_T3_T4_T5_:
.text._ZN2at6native27unrolled_elementwise_kernelIZZZNS0_16conj_kernel_cudaERNS_18TensorIteratorBaseEENKUlvE0_clEvENKUlvE10_clEvEUlN3c107complexIfEEE_St5arrayIPcLm2EELi4E23TrivialOffsetCalculatorILi1EjESE_NS0_6memory12LoadWithCastILi1EEENSF_13StoreWithCastILi1EEEEEviT_T0_T2_T3_T4_T5_:
[----:B------:R-:W-:Y:S02]  /*0000*/  IMAD.MOV.U32 R1, RZ, RZ, c[0x0][0x28] ;  /* 0x00000a00ff017624 */ /* 0x000fe400078e00ff */
[----:B------:R-:W0:Y:S01]  /*0010*/  S2R R2, SR_CTAID.X ;  /* 0x0000000000027919 */ /* 0x000e220000002500 */
[----:B------:R-:W-:Y:S01]  /*0020*/  IMAD.MOV.U32 R3, RZ, RZ, -0x200 ;  /* 0xfffffe00ff037424 */ /* 0x000fe200078e00ff */
[----:B------:R-:W1:Y:S01]  /*0030*/  LDC.U8 R27, c[0x0][0x17c] ;  /* 0x00005f00ff1b7b82 */ /* 0x000e620000000000 */
[----:B------:R-:W-:Y:S01]  /*0040*/  ULDC.64 UR36, c[0x0][0x118] ;  /* 0x0000460000247ab9 */ /* 0x000fe20000000a00 */
[----:B------:R-:W2:Y:S01]  /*0050*/  S2R R29, SR_TID.X ;  /* 0x00000000001d7919 */ /* 0x000ea20000002100 */
[----:B------:R-:W-:Y:S01]  /*0060*/  BSSY B7, `(.L_x_256) ;  /* 0x00000ff000077945 */ /* 0x000fe20003800000 */
[----:B------:R-:W-:Y:S01]  /*0070*/  IMAD.MOV.U32 R23, RZ, RZ, RZ ;  /* 0x000000ffff177224 */ /* 0x000fe200078e00ff */
[----:B------:R-:W-:Y:S01]  /*0080*/  CS2R R18, SRZ ;  /* 0x0000000000127805 */ /* 0x000fe2000001ff00 */
[----:B0-----:R-:W-:-:S05]  /*0090*/  IMAD R26, R2, R3, c[0x0][0x160] ;  /* 0x00005800021a7624 */ /* 0x001fca00078e0203 */
[----:B--2---:R-:W-:-:S13]  /*00a0*/  ISETP.GE.AND P0, PT, R29, R26, PT ;  /* 0x0000001a1d00720c */ /* 0x004fda0003f06270 */
[----:B------:R-:W-:Y:S05]  /*00b0*/  @P0 BRA `(.L_x_257) ;  /* 0x00000f9000000947 */ /* 0x000fea0003800000 */
[----:B-1----:R-:W-:Y:S01]  /*00c0*/  IMAD R0, R2, 0x200, R29 ;  /* 0x0000020002007824 */ /* 0x002fe200078e021d */
[----:B------:R-:W-:Y:S01]  /*00d0*/  PRMT R3, R27, 0x9910, RZ ;  /* 0x000099101b037816 */ /* 0x000fe200000000ff */
[----:B------:R-:W-:Y:S02]  /*00e0*/  BSSY B6, `(.L_x_258) ;  /* 0x00000f5000067945 */ /* 0x000fe40003800000 */
[----:B------:R-:W-:Y:S02]  /*00f0*/  IMAD R4, R0, c[0x0][0x180], RZ ;  /* 0x0000600000047a24 */ /* 0x000fe400078e02ff */
[----:B------:R-:W-:-:S03]  /*0100*/  IMAD.MOV.U32 R0, RZ, RZ, R3 ;  /* 0x000000ffff007224 */ /* 0x000fc600078e0003 */
[----:B------:R-:W-:Y:S02]  /*0110*/  IADD3 R4, P1, R4, c[0x0][0x170], RZ ;  /* 0x00005c0004047a10 */ /* 0x000fe40007f3e0ff */
[----:B------:R-:W-:-:S03]  /*0120*/  ISETP.GT.AND P0, PT, R0, 0x9, PT ;  /* 0x000000090000780c */ /* 0x000fc60003f04270 */
[----:B------:R-:W-:-:S10]  /*0130*/  IMAD.X R5, RZ, RZ, c[0x0][0x174], P1 ;  /* 0x00005d00ff057624 */ /* 0x000fd400008e06ff */
        /* <DEDUP_REMOVED lines=11> */
[----:B--2---:R0:W1:Y:S01]  /*01f0*/  I2F.S16 R18, R4 ;  /* 0x0000000400127306 */ /* 0x0040620000101400 */
[----:B------:R-:W-:Y:S05]  /*0200*/  BRA `(.L_x_264) ;  /* 0x00000e2000007947 */ /* 0x000fea0003800000 */
.L_x_262:
[----:B------:R-:W2:Y:S01]  /*0210*/  LDG.E.U8 R4, [R4.64] ;  /* 0x0000002404047981 */ /* 0x000ea2000c1e1100 */
[----:B------:R-:W-:Y:S01]  /*0220*/  IMAD.MOV.U32 R19, RZ, RZ, RZ ;  /* 0x000000ffff137224 */ /* 0x000fe200078e00ff */
[----:B--2---:R0:W1:Y:S01]  /*0230*/  I2F.U16 R18, R4 ;  /* 0x0000000400127306 */ /* 0x0040620000101000 */
[----:B------:R-:W-:Y:S05]  /*0240*/  BRA `(.L_x_264) ;  /* 0x00000de000007947 */ /* 0x000fea0003800000 */
.L_x_261:
        /* <DEDUP_REMOVED lines=10> */
.L_x_266:
[----:B------:R-:W2:Y:S01]  /*02f0*/  LDG.E R4, [R4.64] ;  /* 0x0000002404047981 */ /* 0x000ea2000c1e1900 */
[----:B------:R-:W-:Y:S01]  /*0300*/  IMAD.MOV.U32 R19, RZ, RZ, RZ ;  /* 0x000000ffff137224 */ /* 0x000fe200078e00ff */
[----:B--2---:R0:W1:Y:S01]  /*0310*/  I2F R18, R4 ;  /* 0x0000000400127306 */ /* 0x0040620000201400 */
[----:B------:R-:W-:Y:S05]  /*0320*/  BRA `(.L_x_264) ;  /* 0x00000d0000007947 */ /* 0x000fea0003800000 */
.L_x_265:
[----:B------:R-:W2:Y:S01]  /*0330*/  LDG.E.U16 R4, [R4.64] ;  /* 0x0000002404047981 */ /* 0x000ea2000c1e1500 */
[----:B------:R-:W-:Y:S01]  /*0340*/  IMAD.MOV.U32 R19, RZ, RZ, RZ ;  /* 0x000000ffff137224 */ /* 0x000fe200078e00ff */
[----:B--2---:R0:W1:Y:S01]  /*0350*/  I2F.S16 R18, R4 ;  /* 0x0000000400127306 */ /* 0x0040620000101400 */
[----:B------:R-:W-:Y:S05]  /*0360*/  BRA `(.L_x_264) ;  /* 0x00000cc000007947 */ /* 0x000fea0003800000 */
.L_x_260:
        /* <DEDUP_REMOVED lines=9> */
.L_x_268:
[----:B------:R-:W2:Y:S01]  /*0400*/  LDG.E.U16 R4, [R4.64] ;  /* 0x0000002404047981 */ /* 0x000ea2000c1e1500 */
[----:B------:R-:W-:Y:S01]  /*0410*/  IMAD.MOV.U32 R19, RZ, RZ, RZ ;  /* 0x000000ffff137224 */ /* 0x000fe200078e00ff */
[----:B--2---:R-:W-:Y:S01]  /*0420*/  HADD2.F32 R18, -RZ, R4.H0_H0 ;  /* 0x20000004ff127230 */ /* 0x004fe20000004100 */
[----:B------:R-:W-:Y:S05]  /*0430*/  BRA `(.L_x_264) ;  /* 0x00000bf000007947 */ /* 0x000fea0003800000 */
.L_x_267:
        /* <DEDUP_REMOVED lines=8> */
.L_x_270:
[----:B------:R-:W2:Y:S02]  /*04c0*/  LDG.E R4, [R4.64] ;  /* 0x0000002404047981 */ /* 0x000ea4000c1e1900 */
[--C-:B--2---:R-:W-:Y:S02]  /*04d0*/  HADD2.F32 R19, -RZ, R4.reuse.H1_H1 ;  /* 0x30000004ff137230 */ /* 0x104fe40000004100 */
[----:B------:R-:W-:Y:S01]  /*04e0*/  HADD2.F32 R18, -RZ, R4.H0_H0 ;  /* 0x20000004ff127230 */ /* 0x000fe20000004100 */
[----:B------:R-:W-:Y:S05]  /*04f0*/  BRA `(.L_x_264) ;  /* 0x00000b3000007947 */ /* 0x000fea0003800000 */
.L_x_269:
[----:B------:R-:W2:Y:S01]  /*0500*/  LDG.E.64 R4, [R4.64] ;  /* 0x0000002404047981 */ /* 0x000ea2000c1e1b00 */
[----:B------:R-:W-:Y:S01]  /*0510*/  IMAD.MOV.U32 R19, RZ, RZ, RZ ;  /* 0x000000ffff137224 */ /* 0x000fe200078e00ff */
[----:B--2---:R-:W0:Y:S01]  /*0520*/  F2F.F32.F64 R18, R4 ;  /* 0x0000000400127310 */ /* 0x004e220000301000 */
[----:B------:R-:W0:-:S14]  /*0530*/  DSETP.GEU.AND P0, PT, |R4|, c[0x2][0x0], PT ;  /* 0x008000000400762a */ /* 0x000e1c0003f0e200 */
[----:B0-----:R-:W-:Y:S01]  /*0540*/  @!P0 FMUL R18, R18, 1.175494350822287508e-38 ;  /* 0x0080000012128820 */ /* 0x001fe20000400000 */
[----:B------:R-:W-:Y:S05]  /*0550*/  BRA `(.L_x_264) ;  /* 0x00000ad000007947 */ /* 0x000fea0003800000 */
.L_x_259:
        /* <DEDUP_REMOVED lines=13> */
.L_x_273:
        /* <DEDUP_REMOVED lines=8> */
.L_x_272:
        /* <DEDUP_REMOVED lines=8> */
[----:B------:R-:W-:Y:S02]  /*0730*/  IMAD.MOV.U32 R19, RZ, RZ, RZ ;  /* 0x000000ffff137224 */ /* 0x000fe400078e00ff */
        /* <DEDUP_REMOVED lines=15> */
[----:B------:R-:W-:-:S04]  /*0830*/  LOP3.LUT R3, R6, R3, RZ, 0x30, !PT ;  /* 0x0000000306037212 */ /* 0x000fc800078e30ff */
[----:B------:R-:W-:Y:S01]  /*0840*/  LOP3.LUT R18, R3, 0x80000000, R18, 0xf8, !PT ;  /* 0x8000000003127812 */ /* 0x000fe200078ef812 */
[----:B------:R-:W-:Y:S05]  /*0850*/  BRA `(.L_x_264) ;  /* 0x000007d000007947 */ /* 0x000fea0003800000 */
.L_x_275:
[----:B------:R-:W2:Y:S01]  /*0860*/  LDG.E.U8 R4, [R4.64] ;  /* 0x0000002404047981 */ /* 0x000ea2000c1e1100 */
[----:B------:R-:W-:Y:S02]  /*0870*/  IMAD.MOV.U32 R19, RZ, RZ, RZ ;  /* 0x000000ffff137224 */ /* 0x000fe400078e00ff */
[----:B--2---:R-:W-:-:S05]  /*0880*/  IMAD.SHL.U32 R0, R4, 0x2000000, RZ ;  /* 0x0200000004007824 */ /* 0x004fca00078e00ff */
[----:B------:R-:W-:-:S13]  /*0890*/  ISETP.GE.U32.AND P0, PT, R0, 0x8000000, PT ;  /* 0x080000000000780c */ /* 0x000fda0003f06070 */
[C---:B------:R-:W-:Y:S02]  /*08a0*/  @!P0 IMAD.SHL.U32 R0, R4.reuse, 0x100, RZ ;  /* 0x0000010004008824 */ /* 0x040fe400078e00ff */
[----:B------:R-:W-:-:S03]  /*08b0*/  @P0 IMAD.SHL.U32 R3, R4, 0x200000, RZ ;  /* 0x0020000004030824 */ /* 0x000fc600078e00ff */
[----:B------:R-:W-:Y:S02]  /*08c0*/  @!P0 LOP3.LUT R0, R0, 0x7f00, RZ, 0xc0, !PT ;  /* 0x00007f0000008812 */ /* 0x000fe400078ec0ff */
[----:B------:R-:W-:Y:S02]  /*08d0*/  @P0 LOP3.LUT R3, R3, 0x70000000, RZ, 0xfc, !PT ;  /* 0x7000000003030812 */ /* 0x000fe400078efcff */
[----:B------:R-:W-:-:S03]  /*08e0*/  @!P0 LOP3.LUT R0, R0, 0x3f000000, RZ, 0xfc, !PT ;  /* 0x3f00000000008812 */ /* 0x000fc600078efcff */
[----:B------:R-:W-:Y:S02]  /*08f0*/  @P0 FMUL.FTZ R18, R3, 1.9259299443872358531e-34 ;  /* 0x0780000003120820 */ /* 0x000fe40000410000 */
[----:B------:R-:W-:Y:S02]  /*0900*/  @!P0 FADD.FTZ R18, R0, -0.5 ;  /* 0xbf00000000128421 */ /* 0x000fe40000010000 */
[----:B------:R-:W-:-:S05]  /*0910*/  IMAD.SHL.U32 R3, R4, 0x1000000, RZ ;  /* 0x0100000004037824 */ /* 0x000fca00078e00ff */
[----:B------:R-:W-:Y:S01]  /*0920*/  LOP3.LUT R18, R18, 0x80000000, R3, 0xf8, !PT ;  /* 0x8000000012127812 */ /* 0x000fe200078ef803 */
[----:B------:R-:W-:Y:S05]  /*0930*/  BRA `(.L_x_264) ;  /* 0x000006f000007947 */ /* 0x000fea0003800000 */
.L_x_274:
[----:B------:R-:W2:Y:S01]  /*0940*/  LDG.E.U16 R4, [R4.64] ;  /* 0x0000002404047981 */ /* 0x000ea2000c1e1500 */
[----:B------:R-:W-:Y:S01]  /*0950*/  IMAD.MOV.U32 R19, RZ, RZ, RZ ;  /* 0x000000ffff137224 */ /* 0x000fe200078e00ff */
[----:B--2---:R-:W-:Y:S01]  /*0960*/  PRMT R18, RZ, 0x5410, R4 ;  /* 0x00005410ff127816 */ /* 0x004fe20000000004 */
[----:B------:R-:W-:Y:S05]  /*0970*/  BRA `(.L_x_264) ;  /* 0x000006b000007947 */ /* 0x000fea0003800000 */
.L_x_271:
        /* <DEDUP_REMOVED lines=10> */
[----:B--2---:R0:W1:Y:S01]  /*0a20*/  I2F.U16 R18, R4 ;  /* 0x0000000400127306 */ /* 0x0040620000101000 */
[----:B------:R-:W-:Y:S05]  /*0a30*/  BRA `(.L_x_264) ;  /* 0x000005f000007947 */ /* 0x000fea0003800000 */
.L_x_278:
        /* <DEDUP_REMOVED lines=20> */
.L_x_280:
[----:B------:R-:W-:Y:S05]  /*0b80*/  BSYNC B0 ;  /* 0x0000000000007941 */ /* 0x000fea0003800000 */
.L_x_279:
[----:B------:R-:W-:Y:S01]  /*0b90*/  IMAD.SHL.U32 R3, R3, 0x100000, RZ ;  /* 0x0010000003037824 */ /* 0x000fe200078e00ff */
[----:B------:R-:W-:-:S04]  /*0ba0*/  LEA R5, R0, 0x3b800000, 0x17 ;  /* 0x3b80000000057811 */ /* 0x000fc800078eb8ff */
[----:B------:R-:W-:Y:S01]  /*0bb0*/  LOP3.LUT R18, R5, R3, R18, 0xfe, !PT ;  /* 0x0000000305127212 */ /* 0x000fe200078efe12 */
[----:B------:R-:W-:Y:S05]  /*0bc0*/  BRA `(.L_x_264) ;  /* 0x0000046000007947 */ /* 0x000fea0003800000 */
.L_x_277:
        /* <DEDUP_REMOVED lines=20> */
.L_x_282:
[----:B------:R-:W-:Y:S05]  /*0d10*/  BSYNC B0 ;  /* 0x0000000000007941 */ /* 0x000fea0003800000 */
.L_x_281:
[----:B------:R-:W-:Y:S01]  /*0d20*/  IMAD.SHL.U32 R3, R3, 0x200000, RZ ;  /* 0x0020000003037824 */ /* 0x000fe200078e00ff */
[----:B------:R-:W-:-:S04]  /*0d30*/  LEA R5, R0, 0x37800000, 0x17 ;  /* 0x3780000000057811 */ /* 0x000fc800078eb8ff */
[----:B------:R-:W-:Y:S01]  /*0d40*/  LOP3.LUT R18, R5, R3, R18, 0xfe, !PT ;  /* 0x0000000305127212 */ /* 0x000fe200078efe12 */
[----:B------:R-:W-:Y:S05]  /*0d50*/  BRA `(.L_x_264) ;  /* 0x000002d000007947 */ /* 0x000fea0003800000 */
.L_x_276:
        /* <DEDUP_REMOVED lines=14> */
.L_x_286:
[----:B------:R-:W-:Y:S05]  /*0e40*/  BSYNC B0 ;  /* 0x0000000000007941 */ /* 0x000fea0003800000 */
.L_x_285:
[----:B------:R-:W-:Y:S01]  /*0e50*/  IMAD.MOV.U32 R19, RZ, RZ, RZ ;  /* 0x000000ffff137224 */ /* 0x000fe200078e00ff */
[----:B------:R-:W-:Y:S05]  /*0e60*/  BRA `(.L_x_264) ;  /* 0x000001c000007947 */ /* 0x000fea0003800000 */
.L_x_263:
        /* <DEDUP_REMOVED lines=21> */
.L_x_284:
[----:B------:R-:W2:Y:S01]  /*0fc0*/  LDG.E.64 R4, [R4.64] ;  /* 0x0000002404047981 */ /* 0x000ea2000c1e1b00 */
[----:B------:R-:W-:Y:S01]  /*0fd0*/  IMAD.MOV.U32 R19, RZ, RZ, RZ ;  /* 0x000000ffff137224 */ /* 0x000fe200078e00ff */
[----:B--2---:R0:W1:Y:S01]  /*0fe0*/  I2F.U64 R18, R4 ;  /* 0x0000000400127312 */ /* 0x0040620000301000 */
[----:B------:R-:W-:Y:S05]  /*0ff0*/  BRA `(.L_x_264) ;  /* 0x0000003000007947 */ /* 0x000fea0003800000 */
.L_x_283:
[----:B------:R-:W2:Y:S01]  /*1000*/  LDG.E R4, [R4.64] ;  /* 0x0000002404047981 */ /* 0x000ea2000c1e1900 */
[----:B------:R-:W-:Y:S01]  /*1010*/  IMAD.MOV.U32 R19, RZ, RZ, RZ ;  /* 0x000000ffff137224 */ /* 0x000fe200078e00ff */
[----:B--2---:R0:W1:Y:S06]  /*1020*/  I2F.U32 R18, R4 ;  /* 0x0000000400127306 */ /* 0x00406c0000201000 */
.L_x_264:
[----:B------:R-:W-:Y:S05]  /*1030*/  BSYNC B6 ;  /* 0x0000000000067941 */ /* 0x000fea0003800000 */
.L_x_258:
[----:B------:R-:W-:Y:S02]  /*1040*/  IADD3 R29, R29, 0x80, RZ ;  /* 0x000000801d1d7810 */ /* 0x000fe40007ffe0ff */
.L_x_257:
[----:B-1----:R-:W-:Y:S05]  /*1050*/  BSYNC B7 ;  /* 0x0000000000077941 */ /* 0x002fea0003800000 */
.L_x_256:
[----:B------:R-:W-:Y:S01]  /*1060*/  ISETP.GE.AND P0, PT, R29, R26, PT ;  /* 0x0000001a1d00720c */ /* 0x000fe20003f06270 */
[----:B------:R-:W-:Y:S01]  /*1070*/  BSSY B7, `(.L_x_287) ;  /* 0x00000fd000077945 */ /* 0x000fe20003800000 */
[----:B------:R-:W-:-:S11]  /*1080*/  IMAD.MOV.U32 R22, RZ, RZ, RZ ;  /* 0x000000ffff167224 */ /* 0x000fd600078e00ff */
[----:B------:R-:W-:Y:S05]  /*1090*/  @P0 BRA `(.L_x_288) ;  /* 0x00000fa000000947 */ /* 0x000fea0003800000 */
[----:B------:R-:W-:Y:S01]  /*10a0*/  IMAD R0, R2, 0x200, R29 ;  /* 0x0000020002007824 */ /* 0x000fe200078e021d */
[----:B------:R-:W-:Y:S01]  /*10b0*/  PRMT R3, R27, 0x9910, RZ ;  /* 0x000099101b037816 */ /* 0x000fe200000000ff */
[----:B------:R-:W-:Y:S02]  /*10c0*/  BSSY B6, `(.L_x_289) ;  /* 0x00000f6000067945 */ /* 0x000fe40003800000 */
[----:B0-----:R-:W-:Y:S02]  /*10d0*/  IMAD R4, R0, c[0x0][0x180], RZ ;  /* 0x0000600000047a24 */ /* 0x001fe400078e02ff */
        /* <DEDUP_REMOVED lines=17> */
.L_x_293:
[----:B------:R-:W2:Y:S01]  /*11f0*/  LDG.E.U8 R4, [R4.64] ;  /* 0x0000002404047981 */ /* 0x000ea2000c1e1100 */
[----:B------:R-:W-:Y:S01]  /*1200*/  IMAD.MOV.U32 R23, RZ, RZ, RZ ;  /* 0x000000ffff177224 */ /* 0x000fe200078e00ff */
[----:B--2---:R0:W1:Y:S01]  /*1210*/  I2F.U16 R22, R4 ;  /* 0x0000000400167306 */ /* 0x0040620000101000 */
[----:B------:R-:W-:Y:S05]  /*1220*/  BRA `(.L_x_295) ;  /* 0x00000df000007947 */ /* 0x000fea0003800000 */
.L_x_292:
        /* <DEDUP_REMOVED lines=10> */
.L_x_297:
[----:B------:R-:W2:Y:S01]  /*12d0*/  LDG.E R4, [R4.64] ;  /* 0x0000002404047981 */ /* 0x000ea2000c1e1900 */
[----:B------:R-:W-:Y:S01]  /*12e0*/  IMAD.MOV.U32 R23, RZ, RZ, RZ ;  /* 0x000000ffff177224 */ /* 0x000fe200078e00ff */
[----:B--2---:R0:W1:Y:S01]  /*12f0*/  I2F R22, R4 ;  /* 0x0000000400167306 */ /* 0x0040620000201400 */
[----:B------:R-:W-:Y:S05]  /*1300*/  BRA `(.L_x_295) ;  /* 0x00000d1000007947 */ /* 0x000fea0003800000 */
.L_x_296:
[----:B------:R-:W2:Y:S01]  /*1310*/  LDG.E.U16 R4, [R4.64] ;  /* 0x0000002404047981 */ /* 0x000ea2000c1e1500 */
[----:B------:R-:W-:Y:S01]  /*1320*/  IMAD.MOV.U32 R23, RZ, RZ, RZ ;  /* 0x000000ffff177224 */ /* 0x000fe200078e00ff */
[----:B--2---:R0:W1:Y:S01]  /*1330*/  I2F.S16 R22, R4 ;  /* 0x0000000400167306 */ /* 0x0040620000101400 */
[----:B------:R-:W-:Y:S05]  /*1340*/  BRA `(.L_x_295) ;  /* 0x00000cd000007947 */ /* 0x000fea0003800000 */
.L_x_291:
        /* <DEDUP_REMOVED lines=9> */
.L_x_299:
[----:B------:R-:W2:Y:S01]  /*13e0*/  LDG.E.U16 R4, [R4.64] ;  /* 0x0000002404047981 */ /* 0x000ea2000c1e1500 */
[----:B------:R-:W-:Y:S01]  /*13f0*/  IMAD.MOV.U32 R23, RZ, RZ, RZ ;  /* 0x000000ffff177224 */ /* 0x000fe200078e00ff */
[----:B--2---:R-:W-:Y:S01]  /*1400*/  HADD2.F32 R22, -RZ, R4.H0_H0 ;  /* 0x20000004ff167230 */ /* 0x004fe20000004100 */
[----:B------:R-:W-:Y:S05]  /*1410*/  BRA `(.L_x_295) ;  /* 0x00000c0000007947 */ /* 0x000fea0003800000 */
.L_x_298:
        /* <DEDUP_REMOVED lines=8> */
.L_x_301:
[----:B------:R-:W2:Y:S02]  /*14a0*/  LDG.E R4, [R4.64] ;  /* 0x0000002404047981 */ /* 0x000ea4000c1e1900 */
[--C-:B--2---:R-:W-:Y:S02]  /*14b0*/  HADD2.F32 R23, -RZ, R4.reuse.H1_H1 ;  /* 0x30000004ff177230 */ /* 0x104fe40000004100 */
[----:B------:R-:W-:Y:S01]  /*14c0*/  HADD2.F32 R22, -RZ, R4.H0_H0 ;  /* 0x20000004ff167230 */ /* 0x000fe20000004100 */
[----:B------:R-:W-:Y:S05]  /*14d0*/  BRA `(.L_x_295) ;  /* 0x00000b4000007947 */ /* 0x000fea0003800000 */
.L_x_300:
[----:B------:R-:W2:Y:S01]  /*14e0*/  LDG.E.64 R4, [R4.64] ;  /* 0x0000002404047981 */ /* 0x000ea2000c1e1b00 */
[----:B------:R-:W-:Y:S01]  /*14f0*/  IMAD.MOV.U32 R23, RZ, RZ, RZ ;  /* 0x000000ffff177224 */ /* 0x000fe200078e00ff */
[----:B--2---:R-:W0:Y:S01]  /*1500*/  F2F.F32.F64 R22, R4 ;  /* 0x0000000400167310 */ /* 0x004e220000301000 */
[----:B------:R-:W0:-:S14]  /*1510*/  DSETP.GEU.AND P0, PT, |R4|, c[0x2][0x0], PT ;  /* 0x008000000400762a */ /* 0x000e1c0003f0e200 */
[----:B0-----:R-:W-:Y:S01]  /*1520*/  @!P0 FMUL R22, R22, 1.175494350822287508e-38 ;  /* 0x0080000016168820 */ /* 0x001fe20000400000 */
[----:B------:R-:W-:Y:S05]  /*1530*/  BRA `(.L_x_295) ;  /* 0x00000ae000007947 */ /* 0x000fea0003800000 */
.L_x_290:
        /* <DEDUP_REMOVED lines=13> */
.L_x_304:
        /* <DEDUP_REMOVED lines=8> */
.L_x_303:
        /* <DEDUP_REMOVED lines=27> */
.L_x_306:
[----:B------:R-:W2:Y:S01]  /*1840*/  LDG.E.U8 R4, [R4.64] ;  /* 0x0000002404047981 */ /* 0x000ea2000c1e1100 */
[----:B------:R-:W-:Y:S02]  /*1850*/  IMAD.MOV.U32 R23, RZ, RZ, RZ ;  /* 0x000000ffff177224 */ /* 0x000fe400078e00ff */
[----:B--2---:R-:W-:-:S05]  /*1860*/  IMAD.SHL.U32 R0, R4, 0x2000000, RZ ;  /* 0x0200000004007824 */ /* 0x004fca00078e00ff */
[----:B------:R-:W-:-:S13]  /*1870*/  ISETP.GE.U32.AND P0, PT, R0, 0x8000000, PT ;  /* 0x080000000000780c */ /* 0x000fda0003f06070 */
[C---:B------:R-:W-:Y:S02]  /*1880*/  @P0 IMAD.SHL.U32 R3, R4.reuse, 0x200000, RZ ;  /* 0x0020000004030824 */ /* 0x040fe400078e00ff */
[----:B------:R-:W-:-:S03]  /*1890*/  @!P0 IMAD.SHL.U32 R0, R4, 0x100, RZ ;  /* 0x0000010004008824 */ /* 0x000fc600078e00ff */
[----:B------:R-:W-:Y:S02]  /*18a0*/  @P0 LOP3.LUT R3, R3, 0xfe00000, RZ, 0xc0, !PT ;  /* 0x0fe0000003030812 */ /* 0x000fe400078ec0ff */
        /* <DEDUP_REMOVED lines=8> */
.L_x_305:
[----:B------:R-:W2:Y:S01]  /*1930*/  LDG.E.U16 R4, [R4.64] ;  /* 0x0000002404047981 */ /* 0x000ea2000c1e1500 */
[----:B------:R-:W-:Y:S01]  /*1940*/  IMAD.MOV.U32 R23, RZ, RZ, RZ ;  /* 0x000000ffff177224 */ /* 0x000fe200078e00ff */
[----:B--2---:R-:W-:Y:S01]  /*1950*/  PRMT R22, RZ, 0x5410, R4 ;  /* 0x00005410ff167816 */ /* 0x004fe20000000004 */
[----:B------:R-:W-:Y:S05]  /*1960*/  BRA `(.L_x_295) ;  /* 0x000006b000007947 */ /* 0x000fea0003800000 */
.L_x_302:
        /* <DEDUP_REMOVED lines=12> */
.L_x_309:
        /* <DEDUP_REMOVED lines=20> */
.L_x_311:
[----:B------:R-:W-:Y:S05]  /*1b70*/  BSYNC B0 ;  /* 0x0000000000007941 */ /* 0x000fea0003800000 */
.L_x_310:
[----:B------:R-:W-:Y:S01]  /*1b80*/  IMAD.SHL.U32 R3, R3, 0x100000, RZ ;  /* 0x0010000003037824 */ /* 0x000fe200078e00ff */
[----:B------:R-:W-:-:S04]  /*1b90*/  LEA R5, R0, 0x3b800000, 0x17 ;  /* 0x3b80000000057811 */ /* 0x000fc800078eb8ff */
[----:B------:R-:W-:Y:S01]  /*1ba0*/  LOP3.LUT R22, R5, R3, R22, 0xfe, !PT ;  /* 0x0000000305167212 */ /* 0x000fe200078efe16 */
[----:B------:R-:W-:Y:S05]  /*1bb0*/  BRA `(.L_x_295) ;  /* 0x0000046000007947 */ /* 0x000fea0003800000 */
.L_x_308:
        /* <DEDUP_REMOVED lines=20> */
.L_x_313:
[----:B------:R-:W-:Y:S05]  /*1d00*/  BSYNC B0 ;  /* 0x0000000000007941 */ /* 0x000fea0003800000 */
.L_x_312:
[----:B------:R-:W-:Y:S01]  /*1d10*/  IMAD.SHL.U32 R3, R3, 0x200000, RZ ;  /* 0x0020000003037824 */ /* 0x000fe200078e00ff */
[----:B------:R-:W-:-:S04]  /*1d20*/  LEA R5, R0, 0x37800000, 0x17 ;  /* 0x3780000000057811 */ /* 0x000fc800078eb8ff */
[----:B------:R-:W-:Y:S01]  /*1d30*/  LOP3.LUT R22, R5, R3, R22, 0xfe, !PT ;  /* 0x0000000305167212 */ /* 0x000fe200078efe16 */
[----:B------:R-:W-:Y:S05]  /*1d40*/  BRA `(.L_x_295) ;  /* 0x000002d000007947 */ /* 0x000fea0003800000 */
.L_x_307:
        /* <DEDUP_REMOVED lines=14> */
.L_x_317:
[----:B------:R-:W-:Y:S05]  /*1e30*/  BSYNC B0 ;  /* 0x0000000000007941 */ /* 0x000fea0003800000 */
.L_x_316:
[----:B------:R-:W-:Y:S01]  /*1e40*/  IMAD.MOV.U32 R23, RZ, RZ, RZ ;  /* 0x000000ffff177224 */ /* 0x000fe200078e00ff */
[----:B------:R-:W-:Y:S05]  /*1e50*/  BRA `(.L_x_295) ;  /* 0x000001c000007947 */ /* 0x000fea0003800000 */
.L_x_294:
        /* <DEDUP_REMOVED lines=18> */
[----:B0----5:R-:W-:Y:S05]  /*1f80*/  CALL.ABS.NOINC R14 ;  /* 0x000000000e007343 */ /* 0x021fea0003c00000 */
[----:B------:R-:W-:Y:S01]  /*1f90*/  CS2R R22, SRZ ;  /* 0x0000000000167805 */ /* 0x000fe2000001ff00 */
[----:B------:R-:W-:Y:S05]  /*1fa0*/  BRA `(.L_x_295) ;  /* 0x0000007000007947 */ /* 0x000fea0003800000 */
.L_x_315:
[----:B------:R-:W2:Y:S01]  /*1fb0*/  LDG.E.64 R4, [R4.64] ;  /* 0x0000002404047981 */ /* 0x000ea2000c1e1b00 */
[----:B------:R-:W-:Y:S01]  /*1fc0*/  IMAD.MOV.U32 R23, RZ, RZ, RZ ;  /* 0x000000ffff177224 */ /* 0x000fe200078e00ff */
[----:B--2---:R0:W1:Y:S01]  /*1fd0*/  I2F.U64 R22, R4 ;  /* 0x0000000400167312 */ /* 0x0040620000301000 */
[----:B------:R-:W-:Y:S05]  /*1fe0*/  BRA `(.L_x_295) ;  /* 0x0000003000007947 */ /* 0x000fea0003800000 */
.L_x_314:
[----:B------:R-:W2:Y:S01]  /*1ff0*/  LDG.E R4, [R4.64] ;  /* 0x0000002404047981 */ /* 0x000ea2000c1e1900 */
[----:B------:R-:W-:Y:S01]  /*2000*/  IMAD.MOV.U32 R23, RZ, RZ, RZ ;  /* 0x000000ffff177224 */ /* 0x000fe200078e00ff */
[----:B--2---:R0:W1:Y:S06]  /*2010*/  I2F.U32 R22, R4 ;  /* 0x0000000400167306 */ /* 0x00406c0000201000 */
.L_x_295:
[----:B------:R-:W-:Y:S05]  /*2020*/  BSYNC B6 ;  /* 0x0000000000067941 */ /* 0x000fea0003800000 */
.L_x_289:
[----:B------:R-:W-:Y:S02]  /*2030*/  IADD3 R29, R29, 0x80, RZ ;  /* 0x000000801d1d7810 */ /* 0x000fe40007ffe0ff */
.L_x_288:
[----:B------:R-:W-:Y:S05]  /*2040*/  BSYNC B7 ;  /* 0x0000000000077941 */ /* 0x000fea0003800000 */
.L_x_287:
[----:B------:R-:W-:Y:S01]  /*2050*/  ISETP.GE.AND P0, PT, R29, R26, PT ;  /* 0x0000001a1d00720c */ /* 0x000fe20003f06270 */
[----:B------:R-:W-:Y:S01]  /*2060*/  BSSY B7, `(.L_x_318) ;  /* 0x00000fd000077945 */ /* 0x000fe20003800000 */
[----:B------:R-:W-:Y:S01]  /*2070*/  IMAD.MOV.U32 R25, RZ, RZ, RZ ;  /* 0x000000ffff197224 */ /* 0x000fe200078e00ff */
[----:B------:R-:W-:-:S10]  /*2080*/  CS2R R16, SRZ ;  /* 0x0000000000107805 */ /* 0x000fd4000001ff00 */
        /* <DEDUP_REMOVED lines=20> */
[----:B--2---:R0:W2:Y:S01]  /*21d0*/  I2F.S16 R16, R4 ;  /* 0x0000000400107306 */ /* 0x0040a20000101400 */
[----:B------:R-:W-:Y:S05]  /*21e0*/  BRA `(.L_x_326) ;  /* 0x00000e2000007947 */ /* 0x000fea0003800000 */
.L_x_324:
[----:B------:R-:W2:Y:S01]  /*21f0*/  LDG.E.U8 R4, [R4.64] ;  /* 0x0000002404047981 */ /* 0x000ea2000c1e1100 */
[----:B------:R-:W-:Y:S01]  /*2200*/  IMAD.MOV.U32 R17, RZ, RZ, RZ ;  /* 0x000000ffff117224 */ /* 0x000fe200078e00ff */
[----:B--2---:R0:W2:Y:S01]  /*2210*/  I2F.U16 R16, R4 ;  /* 0x0000000400107306 */ /* 0x0040a20000101000 */
[----:B------:R-:W-:Y:S05]  /*2220*/  BRA `(.L_x_326) ;  /* 0x00000de000007947 */ /* 0x000fea0003800000 */
.L_x_323:
        /* <DEDUP_REMOVED lines=8> */
[----:B--2---:R0:W2:Y:S01]  /*22b0*/  I2F.S64 R16, R4 ;  /* 0x0000000400107312 */ /* 0x0040a20000301400 */
[----:B------:R-:W-:Y:S05]  /*22c0*/  BRA `(.L_x_326) ;  /* 0x00000d4000007947 */ /* 0x000fea0003800000 */
.L_x_328:
[----:B------:R-:W2:Y:S01]  /*22d0*/  LDG.E R4, [R4.64] ;  /* 0x0000002404047981 */ /* 0x000ea2000c1e1900 */
[----:B------:R-:W-:Y:S01]  /*22e0*/  IMAD.MOV.U32 R17, RZ, RZ, RZ ;  /* 0x000000ffff117224 */ /* 0x000fe200078e00ff */
[----:B--2---:R0:W2:Y:S01]  /*22f0*/  I2F R16, R4 ;  /* 0x0000000400107306 */ /* 0x0040a20000201400 */
[----:B------:R-:W-:Y:S05]  /*2300*/  BRA `(.L_x_326) ;  /* 0x00000d0000007947 */ /* 0x000fea0003800000 */
.L_x_327:
[----:B------:R-:W2:Y:S01]  /*2310*/  LDG.E.U16 R4, [R4.64] ;  /* 0x0000002404047981 */ /* 0x000ea2000c1e1500 */
[----:B------:R-:W-:Y:S01]  /*2320*/  IMAD.MOV.U32 R17, RZ, RZ, RZ ;  /* 0x000000ffff117224 */ /* 0x000fe200078e00ff */
[----:B--2---:R0:W2:Y:S01]  /*2330*/  I2F.S16 R16, R4 ;  /* 0x0000000400107306 */ /* 0x0040a20000101400 */
[----:B------:R-:W-:Y:S05]  /*2340*/  BRA `(.L_x_326) ;  /* 0x00000cc000007947 */ /* 0x000fea0003800000 */
.L_x_322:
        /* <DEDUP_REMOVED lines=9> */
.L_x_330:
[----:B------:R-:W2:Y:S01]  /*23e0*/  LDG.E.U16 R4, [R4.64] ;  /* 0x0000002404047981 */ /* 0x000ea2000c1e1500 */
[----:B------:R-:W-:Y:S01]  /*23f0*/  IMAD.MOV.U32 R17, RZ, RZ, RZ ;  /* 0x000000ffff117224 */ /* 0x000fe200078e00ff */
[----:B--2---:R-:W-:Y:S01]  /*2400*/  HADD2.F32 R16, -RZ, R4.H0_H0 ;  /* 0x20000004ff107230 */ /* 0x004fe20000004100 */
[----:B------:R-:W-:Y:S05]  /*2410*/  BRA `(.L_x_326) ;  /* 0x00000bf000007947 */ /* 0x000fea0003800000 */
.L_x_329:
        /* <DEDUP_REMOVED lines=8> */
.L_x_332:
[----:B------:R-:W2:Y:S02]  /*24a0*/  LDG.E R4, [R4.64] ;  /* 0x0000002404047981 */ /* 0x000ea4000c1e1900 */
[--C-:B--2---:R-:W-:Y:S02]  /*24b0*/  HADD2.F32 R17, -RZ, R4.reuse.H1_H1 ;  /* 0x30000004ff117230 */ /* 0x104fe40000004100 */
[----:B------:R-:W-:Y:S01]  /*24c0*/  HADD2.F32 R16, -RZ, R4.H0_H0 ;  /* 0x20000004ff107230 */ /* 0x000fe20000004100 */
[----:B------:R-:W-:Y:S05]  /*24d0*/  BRA `(.L_x_326) ;  /* 0x00000b3000007947 */ /* 0x000fea0003800000 */
.L_x_331:
[----:B------:R-:W2:Y:S01]  /*24e0*/  LDG.E.64 R4, [R4.64] ;  /* 0x0000002404047981 */ /* 0x000ea2000c1e1b00 */
[----:B------:R-:W-:Y:S01]  /*24f0*/  IMAD.MOV.U32 R17, RZ, RZ, RZ ;  /* 0x000000ffff117224 */ /* 0x000fe200078e00ff */
[----:B--2---:R-:W0:Y:S01]  /*2500*/  F2F.F32.F64 R16, R4 ;  /* 0x0000000400107310 */ /* 0x004e220000301000 */
[----:B------:R-:W0:-:S14]  /*2510*/  DSETP.GEU.AND P0, PT, |R4|, c[0x2][0x0], PT ;  /* 0x008000000400762a */ /* 0x000e1c0003f0e200 */
[----:B0-----:R-:W-:Y:S01]  /*2520*/  @!P0 FMUL R16, R16, 1.175494350822287508e-38 ;  /* 0x0080000010108820 */ /* 0x001fe20000400000 */
[----:B------:R-:W-:Y:S05]  /*2530*/  BRA `(.L_x_326) ;  /* 0x00000ad000007947 */ /* 0x000fea0003800000 */
.L_x_321:
        /* <DEDUP_REMOVED lines=13> */
.L_x_335:
[----:B------:R-:W2:Y:S02]  /*2610*/  LDG.E.128 R4, [R4.64] ;  /* 0x0000002404047981 */ /* 0x000ea4000c1e1d00 */
[----:B--2---:R-:W0:Y:S01]  /*2620*/  F2F.F32.F64 R17, R6 ;  /* 0x0000000600117310 */ /* 0x004e220000301000 */
[----:B------:R-:W0:-:S04]  /*2630*/  DSETP.GEU.AND P0, PT, |R6|, c[0x2][0x0], PT ;  /* 0x008000000600762a */ /* 0x000e080003f0e200 */
[----:B------:R-:W2:-:S03]  /*2640*/  DSETP.GEU.AND P1, PT, |R4|, c[0x2][0x0], PT ;  /* 0x008000000400762a */ /* 0x000e860003f2e200 */
[----:B------:R-:W2:Y:S07]  /*2650*/  F2F.F32.F64 R16, R4 ;  /* 0x0000000400107310 */ /* 0x000eae0000301000 */
[----:B0-----:R-:W-:-:S04]  /*2660*/  @!P0 FMUL R17, R17, 1.175494350822287508e-38 ;  /* 0x0080000011118820 */ /* 0x001fc80000400000 */
[----:B--2---:R-:W-:Y:S01]  /*2670*/  @!P1 FMUL R16, R16, 1.175494350822287508e-38 ;  /* 0x0080000010109820 */ /* 0x004fe20000400000 */
[----:B------:R-:W-:Y:S05]  /*2680*/  BRA `(.L_x_326) ;  /* 0x0000098000007947 */ /* 0x000fea0003800000 */
.L_x_334:
        /* <DEDUP_REMOVED lines=27> */
.L_x_337:
        /* <DEDUP_REMOVED lines=14> */
.L_x_336:
[----:B------:R-:W2:Y:S01]  /*2920*/  LDG.E.U16 R4, [R4.64] ;  /* 0x0000002404047981 */ /* 0x000ea2000c1e1500 */
[----:B------:R-:W-:Y:S01]  /*2930*/  IMAD.MOV.U32 R17, RZ, RZ, RZ ;  /* 0x000000ffff117224 */ /* 0x000fe200078e00ff */
[----:B--2---:R-:W-:Y:S01]  /*2940*/  PRMT R16, RZ, 0x5410, R4 ;  /* 0x00005410ff107816 */ /* 0x004fe20000000004 */
[----:B------:R-:W-:Y:S05]  /*2950*/  BRA `(.L_x_326) ;  /* 0x000006b000007947 */ /* 0x000fea0003800000 */
.L_x_333:
        /* <DEDUP_REMOVED lines=10> */
[----:B--2---:R0:W2:Y:S01]  /*2a00*/  I2F.U16 R16, R4 ;  /* 0x0000000400107306 */ /* 0x0040a20000101000 */
[----:B------:R-:W-:Y:S05]  /*2a10*/  BRA `(.L_x_326) ;  /* 0x000005f000007947 */ /* 0x000fea0003800000 */
.L_x_340:
        /* <DEDUP_REMOVED lines=20> */
.L_x_342:
[----:B------:R-:W-:Y:S05]  /*2b60*/  BSYNC B0 ;  /* 0x0000000000007941 */ /* 0x000fea0003800000 */
.L_x_341:
[----:B------:R-:W-:Y:S01]  /*2b70*/  IMAD.SHL.U32 R3, R3, 0x100000, RZ ;  /* 0x0010000003037824 */ /* 0x000fe200078e00ff */
[----:B------:R-:W-:-:S04]  /*2b80*/  LEA R5, R0, 0x3b800000, 0x17 ;  /* 0x3b80000000057811 */ /* 0x000fc800078eb8ff */
[----:B------:R-:W-:Y:S01]  /*2b90*/  LOP3.LUT R16, R5, R3, R16, 0xfe, !PT ;  /* 0x0000000305107212 */ /* 0x000fe200078efe10 */
[----:B------:R-:W-:Y:S05]  /*2ba0*/  BRA `(.L_x_326) ;  /* 0x0000046000007947 */ /* 0x000fea0003800000 */
.L_x_339:
        /* <DEDUP_REMOVED lines=20> */
.L_x_344:
[----:B------:R-:W-:Y:S05]  /*2cf0*/  BSYNC B0 ;  /* 0x0000000000007941 */ /* 0x000fea0003800000 */
.L_x_343:
[----:B------:R-:W-:Y:S01]  /*2d00*/  IMAD.SHL.U32 R3, R3, 0x200000, RZ ;  /* 0x0020000003037824 */ /* 0x000fe200078e00ff */
[----:B------:R-:W-:-:S04]  /*2d10*/  LEA R5, R0, 0x37800000, 0x17 ;  /* 0x3780000000057811 */ /* 0x000fc800078eb8ff */
[----:B------:R-:W-:Y:S01]  /*2d20*/  LOP3.LUT R16, R5, R3, R16, 0xfe, !PT ;  /* 0x0000000305107212 */ /* 0x000fe200078efe10 */
[----:B------:R-:W-:Y:S05]  /*2d30*/  BRA `(.L_x_326) ;  /* 0x000002d000007947 */ /* 0x000fea0003800000 */
.L_x_338:
        /* <DEDUP_REMOVED lines=14> */
.L_x_348:
[----:B------:R-:W-:Y:S05]  /*2e20*/  BSYNC B0 ;  /* 0x0000000000007941 */ /* 0x000fea0003800000 */
.L_x_347:
[----:B------:R-:W-:Y:S01]  /*2e30*/  IMAD.MOV.U32 R17, RZ, RZ, RZ ;  /* 0x000000ffff117224 */ /* 0x000fe200078e00ff */
[----:B------:R-:W-:Y:S05]  /*2e40*/  BRA `(.L_x_326) ;  /* 0x000001c000007947 */ /* 0x000fea0003800000 */
.L_x_325:
        /* <DEDUP_REMOVED lines=18> */
[----:B01---5:R-:W-:Y:S05]  /*2f70*/  CALL.ABS.NOINC R14 ;  /* 0x000000000e007343 */ /* 0x023fea0003c00000 */
[----:B------:R-:W-:Y:S01]  /*2f80*/  CS2R R16, SRZ ;  /* 0x0000000000107805 */ /* 0x000fe2000001ff00 */
[----:B------:R-:W-:Y:S05]  /*2f90*/  BRA `(.L_x_326) ;  /* 0x0000007000007947 */ /* 0x000fea0003800000 */
.L_x_346:
[----:B------:R-:W2:Y:S01]  /*2fa0*/  LDG.E.64 R4, [R4.64] ;  /* 0x0000002404047981 */ /* 0x000ea2000c1e1b00 */
[----:B------:R-:W-:Y:S01]  /*2fb0*/  IMAD.MOV.U32 R17, RZ, RZ, RZ ;  /* 0x000000ffff117224 */ /* 0x000fe200078e00ff */
[----:B--2---:R0:W2:Y:S01]  /*2fc0*/  I2F.U64 R16, R4 ;  /* 0x0000000400107312 */ /* 0x0040a20000301000 */
[----:B------:R-:W-:Y:S05]  /*2fd0*/  BRA `(.L_x_326) ;  /* 0x0000003000007947 */ /* 0x000fea0003800000 */
.L_x_345:
[----:B------:R-:W2:Y:S01]  /*2fe0*/  LDG.E R4, [R4.64] ;  /* 0x0000002404047981 */ /* 0x000ea2000c1e1900 */
[----:B------:R-:W-:Y:S01]  /*2ff0*/  IMAD.MOV.U32 R17, RZ, RZ, RZ ;  /* 0x000000ffff117224 */ /* 0x000fe200078e00ff */
[----:B--2---:R0:W2:Y:S06]  /*3000*/  I2F.U32 R16, R4 ;  /* 0x0000000400107306 */ /* 0x0040ac0000201000 */
.L_x_326:
[----:B------:R-:W-:Y:S05]  /*3010*/  BSYNC B6 ;  /* 0x0000000000067941 */ /* 0x000fea0003800000 */
.L_x_320:
[----:B------:R-:W-:Y:S02]  /*3020*/  IADD3 R29, R29, 0x80, RZ ;  /* 0x000000801d1d7810 */ /* 0x000fe40007ffe0ff */
.L_x_319:
[----:B------:R-:W-:Y:S05]  /*3030*/  BSYNC B7 ;  /* 0x0000000000077941 */ /* 0x000fea0003800000 */
.L_x_318:
[----:B------:R-:W-:Y:S01]  /*3040*/  ISETP.GE.AND P0, PT, R29, R26, PT ;  /* 0x0000001a1d00720c */ /* 0x000fe20003f06270 */
[----:B------:R-:W-:Y:S01]  /*3050*/  BSSY B6, `(.L_x_349) ;  /* 0x00000f8000067945 */ /* 0x000fe20003800000 */
[----:B------:R-:W-:-:S11]  /*3060*/  IMAD.MOV.U32 R24, RZ, RZ, RZ ;  /* 0x000000ffff187224 */ /* 0x000fd600078e00ff */
[----:B------:R-:W-:Y:S05]  /*3070*/  @P0 BRA `(.L_x_350) ;  /* 0x00000f5000000947 */ /* 0x000fea0003800000 */
[----:B------:R-:W-:Y:S01]  /*3080*/  PRMT R0, R27, 0x9910, RZ ;  /* 0x000099101b007816 */ /* 0x000fe200000000ff */
[----:B------:R-:W-:-:S03]  /*3090*/  IMAD R29, R2, 0x200, R29 ;  /* 0x00000200021d7824 */ /* 0x000fc600078e021d */
[----:B------:R-:W-:Y:S01]  /*30a0*/  ISETP.GT.AND P1, PT, R0, 0x9, PT ;  /* 0x000000090000780c */ /* 0x000fe20003f24270 */
[----:B------:R-:W-:-:S05]  /*30b0*/  IMAD R29, R29, c[0x0][0x180], RZ ;  /* 0x000060001d1d7a24 */ /* 0x000fca00078e02ff */
[----:B0-----:R-:W-:-:S05]  /*30c0*/  IADD3 R4, P0, R29, c[0x0][0x170], RZ ;  /* 0x00005c001d047a10 */ /* 0x001fca0007f1e0ff */
[----:B------:R-:W-:Y:S02]  /*30d0*/  IMAD.X R5, RZ, RZ, c[0x0][0x174], P0 ;  /* 0x00005d00ff057624 */ /* 0x000fe400000e06ff */
        /* <DEDUP_REMOVED lines=9> */
[----:B------:R-:W3:Y:S01]  /*3170*/  LDG.E.S8 R4, [R4.64] ;  /* 0x0000002404047981 */ /* 0x000ee2000c1e1300 */
[----:B------:R-:W-:Y:S01]  /*3180*/  IMAD.MOV.U32 R25, RZ, RZ, RZ ;  /* 0x000000ffff197224 */ /* 0x000fe200078e00ff */
[----:B---3--:R0:W3:Y:S01]  /*3190*/  I2F.S16 R24, R4 ;  /* 0x0000000400187306 */ /* 0x0080e20000101400 */
[----:B------:R-:W-:Y:S05]  /*31a0*/  BRA `(.L_x_350) ;  /* 0x00000e2000007947 */ /* 0x000fea0003800000 */
.L_x_354:
[----:B------:R-:W3:Y:S01]  /*31b0*/  LDG.E.U8 R4, [R4.64] ;  /* 0x0000002404047981 */ /* 0x000ee2000c1e1100 */
[----:B------:R-:W-:Y:S01]  /*31c0*/  IMAD.MOV.U32 R25, RZ, RZ, RZ ;  /* 0x000000ffff197224 */ /* 0x000fe200078e00ff */
[----:B---3--:R0:W3:Y:S01]  /*31d0*/  I2F.U16 R24, R4 ;  /* 0x0000000400187306 */ /* 0x0080e20000101000 */
[----:B------:R-:W-:Y:S05]  /*31e0*/  BRA `(.L_x_350) ;  /* 0x00000de000007947 */ /* 0x000fea0003800000 */
.L_x_353:
[----:B------:R-:W-:-:S13]  /*31f0*/  ISETP.NE.AND P0, PT, R0, 0x2, PT ;  /* 0x000000020000780c */ /* 0x000fda0003f05270 */
[----:B------:R-:W-:Y:S05]  /*3200*/  @!P0 BRA `(.L_x_356) ;  /* 0x000000c000008947 */ /* 0x000fea0003800000 */
[----:B------:R-:W-:-:S13]  /*3210*/  ISETP.NE.AND P0, PT, R0, 0x3, PT ;  /* 0x000000030000780c */ /* 0x000fda0003f05270 */
[----:B------:R-:W-:Y:S05]  /*3220*/  @!P0 BRA `(.L_x_357) ;  /* 0x0000006000008947 */ /* 0x000fea0003800000 */
[----:B------:R-:W-:-:S13]  /*3230*/  ISETP.NE.AND P0, PT, R0, 0x4, PT ;  /* 0x000000040000780c */ /* 0x000fda0003f05270 */
[----:B------:R-:W-:Y:S05]  /*3240*/  @P0 BRA `(.L_x_355) ;  /* 0x00000bc000000947 */ /* 0x000fea0003800000 */
[----:B------:R-:W3:Y:S01]  /*3250*/  LDG.E.64 R4, [R4.64] ;  /* 0x0000002404047981 */ /* 0x000ee2000c1e1b00 */
[----:B------:R-:W-:Y:S01]  /*3260*/  IMAD.MOV.U32 R25, RZ, RZ, RZ ;  /* 0x000000ffff197224 */ /* 0x000fe200078e00ff */
[----:B---3--:R0:W3:Y:S01]  /*3270*/  I2F.S64 R24, R4 ;  /* 0x0000000400187312 */ /* 0x0080e20000301400 */
[----:B------:R-:W-:Y:S05]  /*3280*/  BRA `(.L_x_350) ;  /* 0x00000d4000007947 */ /* 0x000fea0003800000 */
.L_x_357:
[----:B------:R-:W3:Y:S01]  /*3290*/  LDG.E R4, [R4.64] ;  /* 0x0000002404047981 */ /* 0x000ee2000c1e1900 */
[----:B------:R-:W-:Y:S01]  /*32a0*/  IMAD.MOV.U32 R25, RZ, RZ, RZ ;  /* 0x000000ffff197224 */ /* 0x000fe200078e00ff */
[----:B---3--:R0:W3:Y:S01]  /*32b0*/  I2F R24, R4 ;  /* 0x0000000400187306 */ /* 0x0080e20000201400 */
[----:B------:R-:W-:Y:S05]  /*32c0*/  BRA `(.L_x_350) ;  /* 0x00000d0000007947 */ /* 0x000fea0003800000 */
.L_x_356:
[----:B------:R-:W3:Y:S01]  /*32d0*/  LDG.E.U16 R4, [R4.64] ;  /* 0x0000002404047981 */ /* 0x000ee2000c1e1500 */
[----:B------:R-:W-:Y:S01]  /*32e0*/  IMAD.MOV.U32 R25, RZ, RZ, RZ ;  /* 0x000000ffff197224 */ /* 0x000fe200078e00ff */
[----:B---3--:R0:W3:Y:S01]  /*32f0*/  I2F.S16 R24, R4 ;  /* 0x0000000400187306 */ /* 0x0080e20000101400 */
[----:B------:R-:W-:Y:S05]  /*3300*/  BRA `(.L_x_350) ;  /* 0x00000cc000007947 */ /* 0x000fea0003800000 */
.L_x_352:
        /* <DEDUP_REMOVED lines=9> */
.L_x_359:
[----:B------:R-:W3:Y:S01]  /*33a0*/  LDG.E.U16 R4, [R4.64] ;  /* 0x0000002404047981 */ /* 0x000ee2000c1e1500 */
[----:B------:R-:W-:Y:S01]  /*33b0*/  IMAD.MOV.U32 R25, RZ, RZ, RZ ;  /* 0x000000ffff197224 */ /* 0x000fe200078e00ff */
[----:B---3--:R-:W-:Y:S01]  /*33c0*/  HADD2.F32 R24, -RZ, R4.H0_H0 ;  /* 0x20000004ff187230 */ /* 0x008fe20000004100 */
[----:B------:R-:W-:Y:S05]  /*33d0*/  BRA `(.L_x_350) ;  /* 0x00000bf000007947 */ /* 0x000fea0003800000 */
.L_x_358:
        /* <DEDUP_REMOVED lines=8> */
.L_x_361:
[----:B------:R-:W3:Y:S02]  /*3460*/  LDG.E R4, [R4.64] ;  /* 0x0000002404047981 */ /* 0x000ee4000c1e1900 */
[--C-:B---3--:R-:W-:Y:S02]  /*3470*/  HADD2.F32 R25, -RZ, R4.reuse.H1_H1 ;  /* 0x30000004ff197230 */ /* 0x108fe40000004100 */
[----:B------:R-:W-:Y:S01]  /*3480*/  HADD2.F32 R24, -RZ, R4.H0_H0 ;  /* 0x20000004ff187230 */ /* 0x000fe20000004100 */
[----:B------:R-:W-:Y:S05]  /*3490*/  BRA `(.L_x_350) ;  /* 0x00000b3000007947 */ /* 0x000fea0003800000 */
.L_x_360:
[----:B------:R-:W3:Y:S01]  /*34a0*/  LDG.E.64 R4, [R4.64] ;  /* 0x0000002404047981 */ /* 0x000ee2000c1e1b00 */
[----:B------:R-:W-:Y:S01]  /*34b0*/  IMAD.MOV.U32 R25, RZ, RZ, RZ ;  /* 0x000000ffff197224 */ /* 0x000fe200078e00ff */
[----:B---3--:R-:W0:Y:S01]  /*34c0*/  F2F.F32.F64 R24, R4 ;  /* 0x0000000400187310 */ /* 0x008e220000301000 */
[----:B------:R-:W0:-:S14]  /*34d0*/  DSETP.GEU.AND P0, PT, |R4|, c[0x2][0x0], PT ;  /* 0x008000000400762a */ /* 0x000e1c0003f0e200 */
[----:B0-----:R-:W-:Y:S01]  /*34e0*/  @!P0 FMUL R24, R24, 1.175494350822287508e-38 ;  /* 0x0080000018188820 */ /* 0x001fe20000400000 */
[----:B------:R-:W-:Y:S05]  /*34f0*/  BRA `(.L_x_350) ;  /* 0x00000ad000007947 */ /* 0x000fea0003800000 */
.L_x_351:
        /* <DEDUP_REMOVED lines=8> */
[----:B------:R-:W3:Y:S01]  /*3580*/  LDG.E.U8 R4, [R4.64] ;  /* 0x0000002404047981 */ /* 0x000ee2000c1e1100 */
[----:B------:R-:W-:Y:S01]  /*3590*/  IMAD.MOV.U32 R25, RZ, RZ, RZ ;  /* 0x000000ffff197224 */ /* 0x000fe200078e00ff */
[----:B---3--:R-:W-:-:S04]  /*35a0*/  ISETP.NE.AND P0, PT, R4, RZ, PT ;  /* 0x000000ff0400720c */ /* 0x008fc80003f05270 */
[----:B------:R-:W-:Y:S01]  /*35b0*/  FSEL R24, RZ, 1, !P0 ;  /* 0x3f800000ff187808 */ /* 0x000fe20004000000 */
[----:B------:R-:W-:Y:S05]  /*35c0*/  BRA `(.L_x_350) ;  /* 0x00000a0000007947 */ /* 0x000fea0003800000 */
.L_x_364:
[----:B------:R-:W3:Y:S02]  /*35d0*/  LDG.E.128 R4, [R4.64] ;  /* 0x0000002404047981 */ /* 0x000ee4000c1e1d00 */
[----:B---3--:R-:W0:Y:S01]  /*35e0*/  F2F.F32.F64 R25, R6 ;  /* 0x0000000600197310 */ /* 0x008e220000301000 */
[----:B------:R-:W0:-:S04]  /*35f0*/  DSETP.GEU.AND P0, PT, |R6|, c[0x2][0x0], PT ;  /* 0x008000000600762a */ /* 0x000e080003f0e200 */
[----:B------:R-:W3:-:S03]  /*3600*/  DSETP.GEU.AND P1, PT, |R4|, c[0x2][0x0], PT ;  /* 0x008000000400762a */ /* 0x000ec60003f2e200 */
[----:B------:R-:W3:Y:S07]  /*3610*/  F2F.F32.F64 R24, R4 ;  /* 0x0000000400187310 */ /* 0x000eee0000301000 */
[----:B0-----:R-:W-:-:S04]  /*3620*/  @!P0 FMUL R25, R25, 1.175494350822287508e-38 ;  /* 0x0080000019198820 */ /* 0x001fc80000400000 */
[----:B---3--:R-:W-:Y:S01]  /*3630*/  @!P1 FMUL R24, R24, 1.175494350822287508e-38 ;  /* 0x0080000018189820 */ /* 0x008fe20000400000 */
[----:B------:R-:W-:Y:S05]  /*3640*/  BRA `(.L_x_350) ;  /* 0x0000098000007947 */ /* 0x000fea0003800000 */
.L_x_363:
[----:B------:R-:W-:-:S13]  /*3650*/  ISETP.NE.AND P0, PT, R0, 0xf, PT ;  /* 0x0000000f0000780c */ /* 0x000fda0003f05270 */
[----:B------:R-:W-:Y:S05]  /*3660*/  @!P0 BRA `(.L_x_365) ;  /* 0x0000027000008947 */ /* 0x000fea0003800000 */
[----:B------:R-:W-:-:S13]  /*3670*/  ISETP.NE.AND P0, PT, R0, 0x17, PT ;  /* 0x000000170000780c */ /* 0x000fda0003f05270 */
[----:B------:R-:W-:Y:S05]  /*3680*/  @!P0 BRA `(.L_x_366) ;  /* 0x0000017000008947 */ /* 0x000fea0003800000 */
[----:B------:R-:W-:-:S13]  /*3690*/  ISETP.NE.AND P0, PT, R0, 0x18, PT ;  /* 0x000000180000780c */ /* 0x000fda0003f05270 */
[----:B------:R-:W-:Y:S05]  /*36a0*/  @P0 BRA `(.L_x_355) ;  /* 0x0000076000000947 */ /* 0x000fea0003800000 */
[----:B------:R-:W3:Y:S01]  /*36b0*/  LDG.E.U8 R24, [R4.64] ;  /* 0x0000002404187981 */ /* 0x000ee2000c1e1100 */
[----:B------:R-:W-:Y:S02]  /*36c0*/  IMAD.MOV.U32 R8, RZ, RZ, -0x800000 ;  /* 0xff800000ff087424 */ /* 0x000fe400078e00ff */
[----:B------:R-:W-:Y:S02]  /*36d0*/  IMAD.MOV.U32 R25, RZ, RZ, RZ ;  /* 0x000000ffff197224 */ /* 0x000fe400078e00ff */
[----:B---3--:R-:W-:-:S05]  /*36e0*/  IMAD.SHL.U32 R24, R24, 0x1000000, RZ ;  /* 0x0100000018187824 */ /* 0x008fca00078e00ff */
        /* <DEDUP_REMOVED lines=17> */
.L_x_366:
[----:B------:R-:W3:Y:S01]  /*3800*/  LDG.E.U8 R4, [R4.64] ;  /* 0x0000002404047981 */ /* 0x000ee2000c1e1100 */
[----:B------:R-:W-:Y:S02]  /*3810*/  IMAD.MOV.U32 R25, RZ, RZ, RZ ;  /* 0x000000ffff197224 */ /* 0x000fe400078e00ff */
[----:B---3--:R-:W-:-:S05]  /*3820*/  IMAD.SHL.U32 R0, R4, 0x2000000, RZ ;  /* 0x0200000004007824 */ /* 0x008fca00078e00ff */
        /* <DEDUP_REMOVED lines=11> */
.L_x_365:
[----:B------:R-:W3:Y:S01]  /*38e0*/  LDG.E.U16 R4, [R4.64] ;  /* 0x0000002404047981 */ /* 0x000ee2000c1e1500 */
[----:B------:R-:W-:Y:S01]  /*38f0*/  IMAD.MOV.U32 R25, RZ, RZ, RZ ;  /* 0x000000ffff197224 */ /* 0x000fe200078e00ff */
[----:B---3--:R-:W-:Y:S01]  /*3900*/  PRMT R24, RZ, 0x5410, R4 ;  /* 0x00005410ff187816 */ /* 0x008fe20000000004 */
[----:B------:R-:W-:Y:S05]  /*3910*/  BRA `(.L_x_350) ;  /* 0x000006b000007947 */ /* 0x000fea0003800000 */
.L_x_362:
        /* <DEDUP_REMOVED lines=8> */
[----:B------:R-:W3:Y:S01]  /*39a0*/  LDG.E.U16 R4, [R4.64] ;  /* 0x0000002404047981 */ /* 0x000ee2000c1e1500 */
[----:B------:R-:W-:Y:S01]  /*39b0*/  IMAD.MOV.U32 R25, RZ, RZ, RZ ;  /* 0x000000ffff197224 */ /* 0x000fe200078e00ff */
[----:B---3--:R0:W3:Y:S01]  /*39c0*/  I2F.U16 R24, R4 ;  /* 0x0000000400187306 */ /* 0x0080e20000101000 */
[----:B------:R-:W-:Y:S05]  /*39d0*/  BRA `(.L_x_350) ;  /* 0x000005f000007947 */ /* 0x000fea0003800000 */
.L_x_369:
[----:B------:R-:W3:Y:S01]  /*39e0*/  LDG.E.U8 R3, [R4.64] ;  /* 0x0000002404037981 */ /* 0x000ee2000c1e1100 */
[----:B------:R-:W-:Y:S01]  /*39f0*/  CS2R R24, SRZ ;  /* 0x0000000000187805 */ /* 0x000fe2000001ff00 */
[----:B---3--:R-:W-:-:S13]  /*3a00*/  ISETP.NE.AND P0, PT, R3, RZ, PT ;  /* 0x000000ff0300720c */ /* 0x008fda0003f05270 */
        /* <DEDUP_REMOVED lines=17> */
.L_x_371:
[----:B------:R-:W-:Y:S05]  /*3b20*/  BSYNC B0 ;  /* 0x0000000000007941 */ /* 0x000fea0003800000 */
.L_x_370:
[----:B------:R-:W-:Y:S01]  /*3b30*/  IMAD.SHL.U32 R3, R3, 0x100000, RZ ;  /* 0x0010000003037824 */ /* 0x000fe200078e00ff */
[----:B------:R-:W-:-:S04]  /*3b40*/  LEA R5, R0, 0x3b800000, 0x17 ;  /* 0x3b80000000057811 */ /* 0x000fc800078eb8ff */
[----:B------:R-:W-:Y:S01]  /*3b50*/  LOP3.LUT R24, R5, R3, R24, 0xfe, !PT ;  /* 0x0000000305187212 */ /* 0x000fe200078efe18 */
[----:B------:R-:W-:Y:S05]  /*3b60*/  BRA `(.L_x_350) ;  /* 0x0000046000007947 */ /* 0x000fea0003800000 */
.L_x_368:
        /* <DEDUP_REMOVED lines=20> */
.L_x_373:
[----:B------:R-:W-:Y:S05]  /*3cb0*/  BSYNC B0 ;  /* 0x0000000000007941 */ /* 0x000fea0003800000 */
.L_x_372:
[----:B------:R-:W-:Y:S01]  /*3cc0*/  IMAD.SHL.U32 R3, R3, 0x200000, RZ ;  /* 0x0020000003037824 */ /* 0x000fe200078e00ff */
[----:B------:R-:W-:-:S04]  /*3cd0*/  LEA R5, R0, 0x37800000, 0x17 ;  /* 0x3780000000057811 */ /* 0x000fc800078eb8ff */
[----:B------:R-:W-:Y:S01]  /*3ce0*/  LOP3.LUT R24, R5, R3, R24, 0xfe, !PT ;  /* 0x0000000305187212 */ /* 0x000fe200078efe18 */
[----:B------:R-:W-:Y:S05]  /*3cf0*/  BRA `(.L_x_350) ;  /* 0x000002d000007947 */ /* 0x000fea0003800000 */
.L_x_367:
[----:B------:R-:W-:-:S13]  /*3d00*/  ISETP.NE.AND P0, PT, R0, 0x1c, PT ;  /* 0x0000001c0000780c */ /* 0x000fda0003f05270 */
[----:B------:R-:W-:Y:S05]  /*3d10*/  @!P0 BRA `(.L_x_374) ;  /* 0x0000028000008947 */ /* 0x000fea0003800000 */
[----:B------:R-:W-:-:S13]  /*3d20*/  ISETP.NE.AND P0, PT, R0, 0x1d, PT ;  /* 0x0000001d0000780c */ /* 0x000fda0003f05270 */
[----:B------:R-:W-:Y:S05]  /*3d30*/  @!P0 BRA `(.L_x_375) ;  /* 0x0000022000008947 */ /* 0x000fea0003800000 */
[----:B------:R-:W-:-:S13]  /*3d40*/  ISETP.NE.AND P0, PT, R0, 0x2c, PT ;  /* 0x0000002c0000780c */ /* 0x000fda0003f05270 */
[----:B------:R-:W-:Y:S05]  /*3d50*/  @P0 BRA `(.L_x_355) ;  /* 0x000000b000000947 */ /* 0x000fea0003800000 */
[----:B------:R-:W3:Y:S01]  /*3d60*/  LDG.E.U8 R4, [R4.64] ;  /* 0x0000002404047981 */ /* 0x000ee2000c1e1100 */
[----:B------:R-:W-:Y:S01]  /*3d70*/  BSSY B0, `(.L_x_376) ;  /* 0x0000007000007945 */ /* 0x000fe20003800000 */
[----:B------:R-:W-:Y:S01]  /*3d80*/  IMAD.MOV.U32 R24, RZ, RZ, 0x400000 ;  /* 0x00400000ff187424 */ /* 0x000fe200078e00ff */
[----:B---3--:R-:W-:-:S13]  /*3d90*/  ISETP.NE.AND P0, PT, R4, RZ, PT ;  /* 0x000000ff0400720c */ /* 0x008fda0003f05270 */
[----:B------:R-:W-:Y:S05]  /*3da0*/  @!P0 BRA `(.L_x_377) ;  /* 0x0000003000008947 */ /* 0x000fea0003800000 */
[----:B------:R-:W-:-:S13]  /*3db0*/  ISETP.NE.AND P0, PT, R4, 0xff, PT ;  /* 0x000000ff0400780c */ /* 0x000fda0003f05270 */
[----:B------:R-:W-:Y:S02]  /*3dc0*/  @!P0 IMAD.MOV.U32 R24, RZ, RZ, 0x7f800001 ;  /* 0x7f800001ff188424 */ /* 0x000fe400078e00ff */
[----:B------:R-:W-:Y:S02]  /*3dd0*/  @P0 IMAD.SHL.U32 R24, R4, 0x800000, RZ ;  /* 0x0080000004180824 */ /* 0x000fe400078e00ff */
.L_x_377:
[----:B------:R-:W-:Y:S05]  /*3de0*/  BSYNC B0 ;  /* 0x0000000000007941 */ /* 0x000fea0003800000 */
.L_x_376:
[----:B------:R-:W-:Y:S01]  /*3df0*/  IMAD.MOV.U32 R25, RZ, RZ, RZ ;  /* 0x000000ffff197224 */ /* 0x000fe200078e00ff */
[----:B------:R-:W-:Y:S05]  /*3e00*/  BRA `(.L_x_350) ;  /* 0x000001c000007947 */ /* 0x000fea0003800000 */
.L_x_355:
        /* <DEDUP_REMOVED lines=18> */
[----:B012--5:R-:W-:Y:S05]  /*3f30*/  CALL.ABS.NOINC R14 ;  /* 0x000000000e007343 */ /* 0x027fea0003c00000 */
[----:B------:R-:W-:Y:S01]  /*3f40*/  CS2R R24, SRZ ;  /* 0x0000000000187805 */ /* 0x000fe2000001ff00 */
[----:B------:R-:W-:Y:S05]  /*3f50*/  BRA `(.L_x_350) ;  /* 0x0000007000007947 */ /* 0x000fea0003800000 */
.L_x_375:
[----:B------:R-:W3:Y:S01]  /*3f60*/  LDG.E.64 R4, [R4.64] ;  /* 0x0000002404047981 */ /* 0x000ee2000c1e1b00 */
[----:B------:R-:W-:Y:S01]  /*3f70*/  IMAD.MOV.U32 R25, RZ, RZ, RZ ;  /* 0x000000ffff197224 */ /* 0x000fe200078e00ff */
[----:B---3--:R0:W3:Y:S01]  /*3f80*/  I2F.U64 R24, R4 ;  /* 0x0000000400187312 */ /* 0x0080e20000301000 */
[----:B------:R-:W-:Y:S05]  /*3f90*/  BRA `(.L_x_350) ;  /* 0x0000003000007947 */ /* 0x000fea0003800000 */
.L_x_374:
[----:B------:R-:W3:Y:S01]  /*3fa0*/  LDG.E R4, [R4.64] ;  /* 0x0000002404047981 */ /* 0x000ee2000c1e1900 */
[----:B------:R-:W-:Y:S01]  /*3fb0*/  IMAD.MOV.U32 R25, RZ, RZ, RZ ;  /* 0x000000ffff197224 */ /* 0x000fe200078e00ff */
[----:B---3--:R0:W3:Y:S06]  /*3fc0*/  I2F.U32 R24, R4 ;  /* 0x0000000400187306 */ /* 0x0080ec0000201000 */
.L_x_350:
[----:B------:R-:W-:Y:S05]  /*3fd0*/  BSYNC B6 ;  /* 0x0000000000067941 */ /* 0x000fea0003800000 */
.L_x_349:
[----:B------:R-:W4:Y:S01]  /*3fe0*/  S2R R7, SR_TID.X ;  /* 0x0000000000077919 */ /* 0x000f220000002100 */
[----:B------:R-:W0:Y:S01]  /*3ff0*/  LDC.U8 R27, c[0x0][0x184] ;  /* 0x00006100ff1b7b82 */ /* 0x000e220000000000 */
[----:B-----5:R-:W-:Y:S01]  /*4000*/  FADD.FTZ R23, -R23, -RZ ;  /* 0x800000ff17177221 */ /* 0x020fe20000010100 */
[----:B------:R-:W-:Y:S01]  /*4010*/  BSSY B6, `(.L_x_378) ;  /* 0x0000117000067945 */ /* 0x000fe20003800000 */
[----:B------:R-:W-:-:S02]  /*4020*/  FADD.FTZ R17, -R17, -RZ ;  /* 0x800000ff11117221 */ /* 0x000fc40000010100 */
[----:B------:R-:W-:Y:S01]  /*4030*/  FADD.FTZ R25, -R25, -RZ ;  /* 0x800000ff19197221 */ /* 0x000fe20000010100 */
[CC--:B----4-:R-:W-:Y:S02]  /*4040*/  ISETP.GE.AND P4, PT, R7.reuse, R26.reuse, PT ;  /* 0x0000001a0700720c */ /* 0x0d0fe40003f86270 */
[C---:B0-----:R-:W-:Y:S02]  /*4050*/  IADD3 R5, R7.reuse, 0x180, RZ ;  /* 0x0000018007057810 */ /* 0x041fe40007ffe0ff */
[C---:B------:R-:W-:Y:S02]  /*4060*/  IADD3 R3, R7.reuse, 0x100, RZ ;  /* 0x0000010007037810 */ /* 0x040fe40007ffe0ff */
[----:B------:R-:W-:Y:S02]  /*4070*/  IADD3 R29, R7, 0x80, RZ ;  /* 0x00000080071d7810 */ /* 0x000fe40007ffe0ff */
[-C--:B------:R-:W-:Y:S01]  /*4080*/  ISETP.GE.AND P3, PT, R5, R26.reuse, PT ;  /* 0x0000001a0500720c */ /* 0x080fe20003f66270 */
[----:B------:R-:W-:Y:S01]  /*4090*/  FADD.FTZ R5, -R19, -RZ ;  /* 0x800000ff13057221 */ /* 0x000fe20000010100 */
[-C--:B------:R-:W-:Y:S01]  /*40a0*/  ISETP.GE.AND P2, PT, R3, R26.reuse, PT ;  /* 0x0000001a0300720c */ /* 0x080fe20003f46270 */
[----:B------:R-:W-:Y:S01]  /*40b0*/  IMAD.MOV.U32 R19, RZ, RZ, R7 ;  /* 0x000000ffff137224 */ /* 0x000fe200078e0007 */
[----:B------:R-:W-:-:S02]  /*40c0*/  ISETP.GE.AND P0, PT, R7, R26, PT ;  /* 0x0000001a0700720c */ /* 0x000fc40003f06270 */
[----:B------:R-:W-:Y:S02]  /*40d0*/  ISETP.GE.AND P1, PT, R29, R26, PT ;  /* 0x0000001a1d00720c */ /* 0x000fe40003f26270 */
[----:B------:R-:W-:Y:S02]  /*40e0*/  FSEL R4, R18, RZ, !P0 ;  /* 0x000000ff12047208 */ /* 0x000fe40004000000 */
[----:B------:R-:W-:Y:S02]  /*40f0*/  FSEL R5, R5, RZ, !P0 ;  /* 0x000000ff05057208 */ /* 0x000fe40004000000 */
[----:B------:R-:W-:Y:S02]  /*4100*/  FSEL R17, R17, RZ, !P2 ;  /* 0x000000ff11117208 */ /* 0x000fe40005000000 */
[----:B--2---:R-:W-:Y:S02]  /*4110*/  FSEL R16, R16, RZ, !P2 ;  /* 0x000000ff10107208 */ /* 0x004fe40005000000 */
[----:B------:R-:W-:-:S02]  /*4120*/  FSEL R25, R25, RZ, !P3 ;  /* 0x000000ff19197208 */ /* 0x000fc40005800000 */
[----:B---3--:R-:W-:Y:S02]  /*4130*/  FSEL R24, R24, RZ, !P3 ;  /* 0x000000ff18187208 */ /* 0x008fe40005800000 */
[----:B------:R-:W-:Y:S02]  /*4140*/  FSEL R23, R23, RZ, !P1 ;  /* 0x000000ff17177208 */ /* 0x000fe40004800000 */
[----:B-1----:R-:W-:Y:S01]  /*4150*/  FSEL R22, R22, RZ, !P1 ;  /* 0x000000ff16167208 */ /* 0x002fe20004800000 */
[----:B------:R-:W-:Y:S05]  /*4160*/  @P4 BRA `(.L_x_379) ;  /* 0x0000101000004947 */ /* 0x000fea0003800000 */
[----:B------:R-:W-:Y:S01]  /*4170*/  IMAD R0, R2, 0x200, R7 ;  /* 0x0000020002007824 */ /* 0x000fe200078e0207 */
[----:B------:R-:W-:-:S03]  /*4180*/  PRMT R3, R27, 0x9910, RZ ;  /* 0x000099101b037816 */ /* 0x000fc600000000ff */
        /* <DEDUP_REMOVED lines=14> */
[----:B------:R-:W0:Y:S01]  /*4270*/  F2I.FTZ.TRUNC.NTZ R3, R4 ;  /* 0x0000000400037305 */ /* 0x000e22000021f100 */
[----:B------:R-:W-:Y:S01]  /*4280*/  IMAD.MOV.U32 R19, RZ, RZ, R29 ;  /* 0x000000ffff137224 */ /* 0x000fe200078e001d */
[----:B0-----:R0:W-:Y:S01]  /*4290*/  STG.E.U8 [R8.64], R3 ;  /* 0x0000000308007986 */ /* 0x0011e2000c101124 */
[----:B------:R-:W-:Y:S05]  /*42a0*/  BRA `(.L_x_379) ;  /* 0x00000ed000007947 */ /* 0x000fea0003800000 */
.L_x_383:
[----:B------:R-:W0:Y:S01]  /*42b0*/  F2I.S64.TRUNC R4, R4 ;  /* 0x0000000400047311 */ /* 0x000e22000020d900 */
[----:B------:R-:W-:Y:S02]  /*42c0*/  IMAD.MOV.U32 R19, RZ, RZ, R29 ;  /* 0x000000ffff137224 */ /* 0x000fe400078e001d */
[----:B0-----:R-:W-:-:S05]  /*42d0*/  IMAD.MOV.U32 R3, RZ, RZ, R4 ;  /* 0x000000ffff037224 */ /* 0x001fca00078e0004 */
[----:B------:R0:W-:Y:S01]  /*42e0*/  STG.E.U8 [R8.64], R3 ;  /* 0x0000000308007986 */ /* 0x0001e2000c101124 */
[----:B------:R-:W-:Y:S05]  /*42f0*/  BRA `(.L_x_379) ;  /* 0x00000e8000007947 */ /* 0x000fea0003800000 */
.L_x_382:
[----:B------:R-:W-:-:S13]  /*4300*/  ISETP.NE.AND P0, PT, R0, 0x2, PT ;  /* 0x000000020000780c */ /* 0x000fda0003f05270 */
[----:B------:R-:W-:Y:S05]  /*4310*/  @!P0 BRA `(.L_x_385) ;  /* 0x000000c000008947 */ /* 0x000fea0003800000 */
[----:B------:R-:W-:-:S13]  /*4320*/  ISETP.NE.AND P0, PT, R0, 0x3, PT ;  /* 0x000000030000780c */ /* 0x000fda0003f05270 */
[----:B------:R-:W-:Y:S05]  /*4330*/  @!P0 BRA `(.L_x_386) ;  /* 0x0000006000008947 */ /* 0x000fea0003800000 */
[----:B------:R-:W-:-:S13]  /*4340*/  ISETP.NE.AND P0, PT, R0, 0x4, PT ;  /* 0x000000040000780c */ /* 0x000fda0003f05270 */
[----:B------:R-:W-:Y:S05]  /*4350*/  @P0 BRA `(.L_x_384) ;  /* 0x00000c6000000947 */ /* 0x000fea0003800000 */
[----:B------:R-:W0:Y:S01]  /*4360*/  F2I.S64.TRUNC R4, R4 ;  /* 0x0000000400047311 */ /* 0x000e22000020d900 */
[----:B------:R-:W-:Y:S01]  /*4370*/  IMAD.MOV.U32 R19, RZ, RZ, R29 ;  /* 0x000000ffff137224 */ /* 0x000fe200078e001d */
[----:B0-----:R0:W-:Y:S01]  /*4380*/  STG.E.64 [R8.64], R4 ;  /* 0x0000000408007986 */ /* 0x0011e2000c101b24 */
[----:B------:R-:W-:Y:S05]  /*4390*/  BRA `(.L_x_379) ;  /* 0x00000de000007947 */ /* 0x000fea0003800000 */
.L_x_386:
[----:B------:R-:W0:Y:S01]  /*43a0*/  F2I.FTZ.TRUNC.NTZ R3, R4 ;  /* 0x0000000400037305 */ /* 0x000e22000021f100 */
[----:B------:R-:W-:Y:S01]  /*43b0*/  IMAD.MOV.U32 R19, RZ, RZ, R29 ;  /* 0x000000ffff137224 */ /* 0x000fe200078e001d */
[----:B0-----:R0:W-:Y:S01]  /*43c0*/  STG.E [R8.64], R3 ;  /* 0x0000000308007986 */ /* 0x0011e2000c101924 */
[----:B------:R-:W-:Y:S05]  /*43d0*/  BRA `(.L_x_379) ;  /* 0x00000da000007947 */ /* 0x000fea0003800000 */
.L_x_385:
[----:B------:R-:W0:Y:S01]  /*43e0*/  F2I.FTZ.TRUNC.NTZ R3, R4 ;  /* 0x0000000400037305 */ /* 0x000e22000021f100 */
[----:B------:R-:W-:Y:S01]  /*43f0*/  IMAD.MOV.U32 R19, RZ, RZ, R29 ;  /* 0x000000ffff137224 */ /* 0x000fe200078e001d */
[----:B0-----:R0:W-:Y:S01]  /*4400*/  STG.E.U16 [R8.64], R3 ;  /* 0x0000000308007986 */ /* 0x0011e2000c101524 */
[----:B------:R-:W-:Y:S05]  /*4410*/  BRA `(.L_x_379) ;  /* 0x00000d6000007947 */ /* 0x000fea0003800000 */
.L_x_381:
[----:B------:R-:W-:-:S13]  /*4420*/  ISETP.GT.AND P0, PT, R0, 0x6, PT ;  /* 0x000000060000780c */ /* 0x000fda0003f04270 */
[----:B------:R-:W-:Y:S05]  /*4430*/  @P0 BRA `(.L_x_387) ;  /* 0x000000b000000947 */ /* 0x000fea0003800000 */
[----:B------:R-:W-:-:S13]  /*4440*/  ISETP.NE.AND P0, PT, R0, 0x5, PT ;  /* 0x000000050000780c */ /* 0x000fda0003f05270 */
[----:B------:R-:W-:Y:S05]  /*4450*/  @!P0 BRA `(.L_x_388) ;  /* 0x0000005000008947 */ /* 0x000fea0003800000 */
[----:B------:R-:W-:-:S13]  /*4460*/  ISETP.NE.AND P0, PT, R0, 0x6, PT ;  /* 0x000000060000780c */ /* 0x000fda0003f05270 */
[----:B------:R-:W-:Y:S05]  /*4470*/  @P0 BRA `(.L_x_384) ;  /* 0x00000b4000000947 */ /* 0x000fea0003800000 */
[----:B------:R0:W-:Y:S01]  /*4480*/  STG.E [R8.64], R4 ;  /* 0x0000000408007986 */ /* 0x0001e2000c101924 */
[----:B------:R-:W-:Y:S01]  /*4490*/  IMAD.MOV.U32 R19, RZ, RZ, R29 ;  /* 0x000000ffff137224 */ /* 0x000fe200078e001d */
[----:B------:R-:W-:Y:S05]  /*44a0*/  BRA `(.L_x_379) ;  /* 0x00000cd000007947 */ /* 0x000fea0003800000 */
.L_x_388:
[----:B------:R-:W-:Y:S01]  /*44b0*/  F2FP.PACK_AB R4, RZ, R4 ;  /* 0x00000004ff04723e */ /* 0x000fe200000000ff */
[----:B------:R-:W-:-:S04]  /*44c0*/  IMAD.MOV.U32 R19, RZ, RZ, R29 ;  /* 0x000000ffff137224 */ /* 0x000fc800078e001d */
[----:B------:R0:W-:Y:S01]  /*44d0*/  STG.E.U16 [R8.64], R4 ;  /* 0x0000000408007986 */ /* 0x0001e2000c101524 */
[----:B------:R-:W-:Y:S05]  /*44e0*/  BRA `(.L_x_379) ;  /* 0x00000c9000007947 */ /* 0x000fea0003800000 */
.L_x_387:
[----:B------:R-:W-:-:S13]  /*44f0*/  ISETP.NE.AND P0, PT, R0, 0x7, PT ;  /* 0x000000070000780c */ /* 0x000fda0003f05270 */
[----:B------:R-:W-:Y:S05]  /*4500*/  @!P0 BRA `(.L_x_389) ;  /* 0x000000b000008947 */ /* 0x000fea0003800000 */
[----:B------:R-:W-:-:S13]  /*4510*/  ISETP.NE.AND P0, PT, R0, 0x8, PT ;  /* 0x000000080000780c */ /* 0x000fda0003f05270 */
[----:B------:R-:W-:Y:S05]  /*4520*/  @!P0 BRA `(.L_x_390) ;  /* 0x0000005000008947 */ /* 0x000fea0003800000 */
[----:B------:R-:W-:-:S13]  /*4530*/  ISETP.NE.AND P0, PT, R0, 0x9, PT ;  /* 0x000000090000780c */ /* 0x000fda0003f05270 */
[----:B------:R-:W-:Y:S05]  /*4540*/  @P0 BRA `(.L_x_384) ;  /* 0x00000a7000000947 */ /* 0x000fea0003800000 */
[----:B------:R0:W-:Y:S01]  /*4550*/  STG.E.64 [R8.64], R4 ;  /* 0x0000000408007986 */ /* 0x0001e2000c101b24 */
[----:B------:R-:W-:Y:S01]  /*4560*/  IMAD.MOV.U32 R19, RZ, RZ, R29 ;  /* 0x000000ffff137224 */ /* 0x000fe200078e001d */
[----:B------:R-:W-:Y:S05]  /*4570*/  BRA `(.L_x_379) ;  /* 0x00000c0000007947 */ /* 0x000fea0003800000 */
.L_x_390:
[----:B------:R-:W-:Y:S01]  /*4580*/  F2FP.PACK_AB R5, R5, R4 ;  /* 0x000000040505723e */ /* 0x000fe200000000ff */
[----:B------:R-:W-:-:S04]  /*4590*/  IMAD.MOV.U32 R19, RZ, RZ, R29 ;  /* 0x000000ffff137224 */ /* 0x000fc800078e001d */
[----:B------:R0:W-:Y:S01]  /*45a0*/  STG.E [R8.64], R5 ;  /* 0x0000000508007986 */ /* 0x0001e2000c101924 */
[----:B------:R-:W-:Y:S05]  /*45b0*/  BRA `(.L_x_379) ;  /* 0x00000bc000007947 */ /* 0x000fea0003800000 */
.L_x_389:
[----:B------:R-:W-:Y:S02]  /*45c0*/  FMUL.FTZ R4, R4, 1 ;  /* 0x3f80000004047820 */ /* 0x000fe40000410000 */
[----:B------:R-:W-:-:S04]  /*45d0*/  IMAD.MOV.U32 R19, RZ, RZ, R29 ;  /* 0x000000ffff137224 */ /* 0x000fc800078e001d */
[----:B------:R-:W0:Y:S02]  /*45e0*/  F2F.F64.F32 R4, R4 ;  /* 0x0000000400047310 */ /* 0x000e240000201800 */
[----:B0-----:R0:W-:Y:S01]  /*45f0*/  STG.E.64 [R8.64], R4 ;  /* 0x0000000408007986 */ /* 0x0011e2000c101b24 */
[----:B------:R-:W-:Y:S05]  /*4600*/  BRA `(.L_x_379) ;  /* 0x00000b7000007947 */ /* 0x000fea0003800000 */
.L_x_380:
        /* <DEDUP_REMOVED lines=8> */
[----:B------:R-:W-:Y:S01]  /*4690*/  FSETP.NEU.FTZ.AND P0, PT, R4, RZ, PT ;  /* 0x000000ff0400720b */ /* 0x000fe20003f1d000 */
[----:B------:R-:W-:Y:S01]  /*46a0*/  IMAD.MOV.U32 R19, RZ, RZ, R29 ;  /* 0x000000ffff137224 */ /* 0x000fe200078e001d */
[----:B------:R-:W-:-:S04]  /*46b0*/  FSETP.NEU.FTZ.AND P1, PT, R5, RZ, PT ;  /* 0x000000ff0500720b */ /* 0x000fc80003f3d000 */
[----:B------:R-:W-:-:S04]  /*46c0*/  PLOP3.LUT P0, PT, P0, P1, PT, 0xa8, 0x0 ;  /* 0x000000000000781c */ /* 0x000fc80000703570 */
[----:B------:R-:W-:-:S05]  /*46d0*/  SEL R3, RZ, 0x1, !P0 ;  /* 0x00000001ff037807 */ /* 0x000fca0004000000 */
[----:B------:R0:W-:Y:S01]  /*46e0*/  STG.E.U8 [R8.64], R3 ;  /* 0x0000000308007986 */ /* 0x0001e2000c101124 */
[----:B------:R-:W-:Y:S05]  /*46f0*/  BRA `(.L_x_379) ;  /* 0x00000a8000007947 */ /* 0x000fea0003800000 */
.L_x_393:
[----:B------:R-:W-:Y:S02]  /*4700*/  FMUL.FTZ R6, R5, 1 ;  /* 0x3f80000005067820 */ /* 0x000fe40000410000 */
[----:B------:R-:W-:Y:S02]  /*4710*/  FMUL.FTZ R4, R4, 1 ;  /* 0x3f80000004047820 */ /* 0x000fe40000410000 */
[----:B------:R-:W-:Y:S02]  /*4720*/  IMAD.MOV.U32 R19, RZ, RZ, R29 ;  /* 0x000000ffff137224 */ /* 0x000fe400078e001d */
[----:B------:R-:W-:Y:S08]  /*4730*/  F2F.F64.F32 R6, R6 ;  /* 0x0000000600067310 */ /* 0x000ff00000201800 */
[----:B------:R-:W0:Y:S02]  /*4740*/  F2F.F64.F32 R4, R4 ;  /* 0x0000000400047310 */ /* 0x000e240000201800 */
[----:B0-----:R0:W-:Y:S01]  /*4750*/  STG.E.128 [R8.64], R4 ;  /* 0x0000000408007986 */ /* 0x0011e2000c101d24 */
[----:B------:R-:W-:Y:S05]  /*4760*/  BRA `(.L_x_379) ;  /* 0x00000a1000007947 */ /* 0x000fea0003800000 */
.L_x_392:
[----:B------:R-:W-:-:S13]  /*4770*/  ISETP.NE.AND P0, PT, R0, 0xf, PT ;  /* 0x0000000f0000780c */ /* 0x000fda0003f05270 */
[----:B------:R-:W-:Y:S05]  /*4780*/  @!P0 BRA `(.L_x_394) ;  /* 0x000002d000008947 */ /* 0x000fea0003800000 */
[----:B------:R-:W-:-:S13]  /*4790*/  ISETP.NE.AND P0, PT, R0, 0x17, PT ;  /* 0x000000170000780c */ /* 0x000fda0003f05270 */
[----:B------:R-:W-:Y:S05]  /*47a0*/  @!P0 BRA `(.L_x_395) ;  /* 0x0000015000008947 */ /* 0x000fea0003800000 */
[----:B------:R-:W-:-:S13]  /*47b0*/  ISETP.NE.AND P0, PT, R0, 0x18, PT ;  /* 0x000000180000780c */ /* 0x000fda0003f05270 */
[----:B------:R-:W-:Y:S05]  /*47c0*/  @P0 BRA `(.L_x_384) ;  /* 0x000007f000000947 */ /* 0x000fea0003800000 */
[C---:B------:R-:W-:Y:S01]  /*47d0*/  LOP3.LUT R6, R4.reuse, 0x7fffffff, RZ, 0xc0, !PT ;  /* 0x7fffffff04067812 */ /* 0x040fe200078ec0ff */
        /* <DEDUP_REMOVED lines=13> */
.L_x_397:
[----:B------:R-:W-:Y:S05]  /*48b0*/  BSYNC B0 ;  /* 0x0000000000007941 */ /* 0x000fea0003800000 */
.L_x_396:
[----:B------:R-:W-:Y:S01]  /*48c0*/  LOP3.LUT R5, R0, R5, RZ, 0xfc, !PT ;  /* 0x0000000500057212 */ /* 0x000fe200078efcff */
[----:B------:R-:W-:-:S04]  /*48d0*/  IMAD.MOV.U32 R19, RZ, RZ, R29 ;  /* 0x000000ffff137224 */ /* 0x000fc800078e001d */
[----:B------:R0:W-:Y:S01]  /*48e0*/  STG.E.U8 [R8.64], R5 ;  /* 0x0000000508007986 */ /* 0x0001e2000c101124 */
[----:B------:R-:W-:Y:S05]  /*48f0*/  BRA `(.L_x_379) ;  /* 0x0000088000007947 */ /* 0x000fea0003800000 */
.L_x_395:
[----:B------:R-:W-:Y:S01]  /*4900*/  LOP3.LUT R5, R4, 0x7fffffff, RZ, 0xc0, !PT ;  /* 0x7fffffff04057812 */ /* 0x000fe200078ec0ff */
        /* <DEDUP_REMOVED lines=11> */
.L_x_399:
[----:B------:R-:W-:Y:S01]  /*49c0*/  IMAD.MOV.U32 R0, RZ, RZ, 0x7f ;  /* 0x0000007fff007424 */ /* 0x000fe200078e00ff */
[----:B------:R-:W-:-:S04]  /*49d0*/  ISETP.GT.U32.AND P0, PT, R5, 0x7f800000, PT ;  /* 0x7f8000000500780c */ /* 0x000fc80003f04070 */
[----:B------:R-:W-:-:S04]  /*49e0*/  SEL R0, R0, 0x7c, P0 ;  /* 0x0000007c00007807 */ /* 0x000fc80000000000 */
.L_x_400:
[----:B------:R-:W-:Y:S05]  /*49f0*/  BSYNC B0 ;  /* 0x0000000000007941 */ /* 0x000fea0003800000 */
.L_x_398:
[----:B------:R-:W-:Y:S01]  /*4a00*/  LOP3.LUT R4, R4, 0x80000000, RZ, 0xc0, !PT ;  /* 0x8000000004047812 */ /* 0x000fe200078ec0ff */
[----:B------:R-:W-:-:S03]  /*4a10*/  IMAD.MOV.U32 R19, RZ, RZ, R29 ;  /* 0x000000ffff137224 */ /* 0x000fc600078e001d */
[----:B------:R-:W-:-:S04]  /*4a20*/  SHF.R.U32.HI R3, RZ, 0x18, R4 ;  /* 0x00000018ff037819 */ /* 0x000fc80000011604 */
[----:B------:R-:W-:-:S05]  /*4a30*/  LOP3.LUT R3, R0, R3, RZ, 0xfc, !PT ;  /* 0x0000000300037212 */ /* 0x000fca00078efcff */
[----:B------:R0:W-:Y:S01]  /*4a40*/  STG.E.U8 [R8.64], R3 ;  /* 0x0000000308007986 */ /* 0x0001e2000c101124 */
[----:B------:R-:W-:Y:S05]  /*4a50*/  BRA `(.L_x_379) ;  /* 0x0000072000007947 */ /* 0x000fea0003800000 */
.L_x_394:
[----:B------:R-:W-:Y:S01]  /*4a60*/  F2FP.BF16.PACK_AB R4, RZ, R4 ;  /* 0x00000004ff04723e */ /* 0x000fe200000010ff */
[----:B------:R-:W-:-:S04]  /*4a70*/  IMAD.MOV.U32 R19, RZ, RZ, R29 ;  /* 0x000000ffff137224 */ /* 0x000fc800078e001d */
[----:B------:R0:W-:Y:S01]  /*4a80*/  STG.E.U16 [R8.64], R4 ;  /* 0x0000000408007986 */ /* 0x0001e2000c101524 */
[----:B------:R-:W-:Y:S05]  /*4a90*/  BRA `(.L_x_379) ;  /* 0x000006e000007947 */ /* 0x000fea0003800000 */
.L_x_391:
        /* <DEDUP_REMOVED lines=8> */
[----:B------:R-:W0:Y:S01]  /*4b20*/  F2I.FTZ.U32.TRUNC.NTZ R3, R4 ;  /* 0x0000000400037305 */ /* 0x000e22000021f000 */
[----:B------:R-:W-:Y:S01]  /*4b30*/  IMAD.MOV.U32 R19, RZ, RZ, R29 ;  /* 0x000000ffff137224 */ /* 0x000fe200078e001d */
[----:B0-----:R0:W-:Y:S01]  /*4b40*/  STG.E.U16 [R8.64], R3 ;  /* 0x0000000308007986 */ /* 0x0011e2000c101524 */
[----:B------:R-:W-:Y:S05]  /*4b50*/  BRA `(.L_x_379) ;  /* 0x0000062000007947 */ /* 0x000fea0003800000 */
.L_x_403:
[----:B------:R-:W-:Y:S01]  /*4b60*/  LOP3.LUT R5, R4, 0x7fffffff, RZ, 0xc0, !PT ;  /* 0x7fffffff04057812 */ /* 0x000fe200078ec0ff */
        /* <DEDUP_REMOVED lines=11> */
[----:B------:R-:W-:-:S05]  /*4c20*/  FADD.FTZ R0, R5, 8192 ;  /* 0x4600000005007421 */ /* 0x000fca0000010000 */
[----:B------:R-:W-:Y:S02]  /*4c30*/  LOP3.LUT P0, R3, R0, 0xff, RZ, 0xc0, !PT ;  /* 0x000000ff00037812 */ /* 0x000fe4000780c0ff */
[----:B------:R-:W-:-:S11]  /*4c40*/  PRMT R0, RZ, 0x7610, R0 ;  /* 0x00007610ff007816 */ /* 0x000fd60000000000 */
[----:B------:R-:W-:Y:S05]  /*4c50*/  @!P0 BRA `(.L_x_405) ;  /* 0x0000004000008947 */ /* 0x000fea0003800000 */
.L_x_406:
[----:B------:R-:W-:-:S04]  /*4c60*/  LOP3.LUT R4, R4, 0x80000000, RZ, 0xc0, !PT ;  /* 0x8000000004047812 */ /* 0x000fc800078ec0ff */
[----:B------:R-:W-:-:S04]  /*4c70*/  SHF.R.U32.HI R4, RZ, 0x18, R4 ;  /* 0x00000018ff047819 */ /* 0x000fc80000011604 */
[----:B------:R-:W-:-:S04]  /*4c80*/  LOP3.LUT R3, R3, R4, RZ, 0xfc, !PT ;  /* 0x0000000403037212 */ /* 0x000fc800078efcff */
[----:B------:R-:W-:Y:S02]  /*4c90*/  PRMT R0, R3, 0x7610, R0 ;  /* 0x0000761003007816 */ /* 0x000fe40000000000 */
.L_x_405:
[----:B------:R-:W-:Y:S05]  /*4ca0*/  BSYNC B0 ;  /* 0x0000000000007941 */ /* 0x000fea0003800000 */
.L_x_404:
[----:B------:R0:W-:Y:S01]  /*4cb0*/  STG.E.U8 [R8.64], R0 ;  /* 0x0000000008007986 */ /* 0x0001e2000c101124 */
[----:B------:R-:W-:Y:S01]  /*4cc0*/  IMAD.MOV.U32 R19, RZ, RZ, R29 ;  /* 0x000000ffff137224 */ /* 0x000fe200078e001d */
[----:B------:R-:W-:Y:S05]  /*4cd0*/  BRA `(.L_x_379) ;  /* 0x000004a000007947 */ /* 0x000fea0003800000 */
.L_x_402:
        /* <DEDUP_REMOVED lines=16> */
.L_x_409:
[----:B------:R-:W-:-:S04]  /*4de0*/  LOP3.LUT R4, R4, 0x80000000, RZ, 0xc0, !PT ;  /* 0x8000000004047812 */ /* 0x000fc800078ec0ff */
[----:B------:R-:W-:-:S04]  /*4df0*/  SHF.R.U32.HI R4, RZ, 0x18, R4 ;  /* 0x00000018ff047819 */ /* 0x000fc80000011604 */
[----:B------:R-:W-:-:S04]  /*4e00*/  LOP3.LUT R3, R3, R4, RZ, 0xfc, !PT ;  /* 0x0000000403037212 */ /* 0x000fc800078efcff */
[----:B------:R-:W-:Y:S02]  /*4e10*/  PRMT R0, R3, 0x7610, R0 ;  /* 0x0000761003007816 */ /* 0x000fe40000000000 */
.L_x_408:
[----:B------:R-:W-:Y:S05]  /*4e20*/  BSYNC B0 ;  /* 0x0000000000007941 */ /* 0x000fea0003800000 */
.L_x_407:
[----:B------:R0:W-:Y:S01]  /*4e30*/  STG.E.U8 [R8.64], R0 ;  /* 0x0000000008007986 */ /* 0x0001e2000c101124 */
[----:B------:R-:W-:Y:S01]  /*4e40*/  IMAD.MOV.U32 R19, RZ, RZ, R29 ;  /* 0x000000ffff137224 */ /* 0x000fe200078e001d */
[----:B------:R-:W-:Y:S05]  /*4e50*/  BRA `(.L_x_379) ;  /* 0x0000032000007947 */ /* 0x000fea0003800000 */
.L_x_401:
[----:B------:R-:W-:-:S13]  /*4e60*/  ISETP.NE.AND P0, PT, R0, 0x1c, PT ;  /* 0x0000001c0000780c */ /* 0x000fda0003f05270 */
[----:B------:R-:W-:Y:S05]  /*4e70*/  @!P0 BRA `(.L_x_410) ;  /* 0x000002d000008947 */ /* 0x000fea0003800000 */
[----:B------:R-:W-:-:S13]  /*4e80*/  ISETP.NE.AND P0, PT, R0, 0x1d, PT ;  /* 0x0000001d0000780c */ /* 0x000fda0003f05270 */
[----:B------:R-:W-:Y:S05]  /*4e90*/  @!P0 BRA `(.L_x_411) ;  /* 0x0000027000008947 */ /* 0x000fea0003800000 */
[----:B------:R-:W-:-:S13]  /*4ea0*/  ISETP.NE.AND P0, PT, R0, 0x2c, PT ;  /* 0x0000002c0000780c */ /* 0x000fda0003f05270 */
[----:B------:R-:W-:Y:S05]  /*4eb0*/  @P0 BRA `(.L_x_384) ;  /* 0x0000010000000947 */ /* 0x000fea0003800000 */
[----:B------:R-:W-:Y:S01]  /*4ec0*/  SHF.R.U32.HI R5, RZ, 0x17, R4 ;  /* 0x00000017ff057819 */ /* 0x000fe20000011604 */
[----:B------:R-:W-:Y:S01]  /*4ed0*/  IMAD.MOV.U32 R19, RZ, RZ, R29 ;  /* 0x000000ffff137224 */ /* 0x000fe200078e001d */
        /* <DEDUP_REMOVED lines=14> */
.L_x_384:
[----:B------:R-:W-:Y:S01]  /*4fc0*/  MOV R14, 0x0 ;  /* 0x00000000000e7802 */ /* 0x000fe20000000f00 */
        /* <DEDUP_REMOVED lines=18> */
[----:B------:R-:W-:Y:S01]  /*50f0*/  IMAD.MOV.U32 R19, RZ, RZ, R29 ;  /* 0x000000ffff137224 */ /* 0x000fe200078e001d */
[----:B------:R-:W-:Y:S05]  /*5100*/  BRA `(.L_x_379) ;  /* 0x0000007000007947 */ /* 0x000fea0003800000 */
.L_x_411:
[----:B------:R-:W0:Y:S01]  /*5110*/  F2I.U64.TRUNC R4, R4 ;  /* 0x0000000400047311 */ /* 0x000e22000020d800 */
[----:B------:R-:W-:Y:S01]  /*5120*/  IMAD.MOV.U32 R19, RZ, RZ, R29 ;  /* 0x000000ffff137224 */ /* 0x000fe200078e001d */
[----:B0-----:R0:W-:Y:S01]  /*5130*/  STG.E.64 [R8.64], R4 ;  /* 0x0000000408007986 */ /* 0x0011e2000c101b24 */
[----:B------:R-:W-:Y:S05]  /*5140*/  BRA `(.L_x_379) ;  /* 0x0000003000007947 */ /* 0x000fea0003800000 */
.L_x_410:
[----:B------:R-:W0:Y:S01]  /*5150*/  F2I.FTZ.U32.TRUNC.NTZ R3, R4 ;  /* 0x0000000400037305 */ /* 0x000e22000021f000 */
[----:B------:R-:W-:Y:S01]  /*5160*/  IMAD.MOV.U32 R19, RZ, RZ, R29 ;  /* 0x000000ffff137224 */ /* 0x000fe200078e001d */
[----:B0-----:R0:W-:Y:S06]  /*5170*/  STG.E [R8.64], R3 ;  /* 0x0000000308007986 */ /* 0x0011ec000c101924 */
.L_x_379:
[----:B------:R-:W-:Y:S05]  /*5180*/  BSYNC B6 ;  /* 0x0000000000067941 */ /* 0x000fea0003800000 */
.L_x_378:
[----:B------:R-:W-:Y:S01]  /*5190*/  ISETP.GE.AND P0, PT, R19, R26, PT ;  /* 0x0000001a1300720c */ /* 0x000fe20003f06270 */
[----:B------:R-:W-:-:S12]  /*51a0*/  BSSY B6, `(.L_x_412) ;  /* 0x00001dc000067945 */ /* 0x000fd80003800000 */
[----:B------:R-:W-:Y:S05]  /*51b0*/  @P0 BRA `(.L_x_413) ;  /* 0x00001da000000947 */ /* 0x000fea0003800000 */
[----:B0-----:R-:W-:Y:S01]  /*51c0*/  IMAD R0, R2, 0x200, R19 ;  /* 0x0000020002007824 */ /* 0x001fe200078e0213 */
        /* <DEDUP_REMOVED lines=15> */
[----:B------:R-:W0:Y:S02]  /*52c0*/  F2I.FTZ.TRUNC.NTZ R3, R22 ;  /* 0x0000001600037305 */ /* 0x000e24000021f100 */
[----:B0-----:R0:W-:Y:S01]  /*52d0*/  STG.E.U8 [R8.64], R3 ;  /* 0x0000000308007986 */ /* 0x0011e2000c101124 */
[----:B------:R-:W-:Y:S05]  /*52e0*/  BRA `(.L_x_419) ;  /* 0x00000d8000007947 */ /* 0x000fea0003800000 */
.L_x_417:
[----:B------:R-:W0:Y:S02]  /*52f0*/  F2I.S64.TRUNC R22, R22 ;  /* 0x0000001600167311 */ /* 0x000e24000020d900 */
[----:B0-----:R-:W-:-:S05]  /*5300*/  IMAD.MOV.U32 R3, RZ, RZ, R22 ;  /* 0x000000ffff037224 */ /* 0x001fca00078e0016 */
[----:B------:R0:W-:Y:S01]  /*5310*/  STG.E.U8 [R8.64], R3 ;  /* 0x0000000308007986 */ /* 0x0001e2000c101124 */
[----:B------:R-:W-:Y:S05]  /*5320*/  BRA `(.L_x_419) ;  /* 0x00000d4000007947 */ /* 0x000fea0003800000 */
.L_x_416:
[----:B------:R-:W-:-:S13]  /*5330*/  ISETP.NE.AND P0, PT, R0, 0x2, PT ;  /* 0x000000020000780c */ /* 0x000fda0003f05270 */
[----:B------:R-:W-:Y:S05]  /*5340*/  @!P0 BRA `(.L_x_420) ;  /* 0x000000a000008947 */ /* 0x000fea0003800000 */
[----:B------:R-:W-:-:S13]  /*5350*/  ISETP.NE.AND P0, PT, R0, 0x3, PT ;  /* 0x000000030000780c */ /* 0x000fda0003f05270 */
[----:B------:R-:W-:Y:S05]  /*5360*/  @!P0 BRA `(.L_x_421) ;  /* 0x0000005000008947 */ /* 0x000fea0003800000 */
[----:B------:R-:W-:-:S13]  /*5370*/  ISETP.NE.AND P0, PT, R0, 0x4, PT ;  /* 0x000000040000780c */ /* 0x000fda0003f05270 */
[----:B------:R-:W-:Y:S05]  /*5380*/  @P0 BRA `(.L_x_418) ;  /* 0x00000b5000000947 */ /* 0x000fea0003800000 */
[----:B------:R-:W0:Y:S02]  /*5390*/  F2I.S64.TRUNC R22, R22 ;  /* 0x0000001600167311 */ /* 0x000e24000020d900 */
[----:B0-----:R0:W-:Y:S01]  /*53a0*/  STG.E.64 [R8.64], R22 ;  /* 0x0000001608007986 */ /* 0x0011e2000c101b24 */
[----:B------:R-:W-:Y:S05]  /*53b0*/  BRA `(.L_x_419) ;  /* 0x00000cb000007947 */ /* 0x000fea0003800000 */
.L_x_421:
[----:B------:R-:W0:Y:S02]  /*53c0*/  F2I.FTZ.TRUNC.NTZ R3, R22 ;  /* 0x0000001600037305 */ /* 0x000e24000021f100 */
[----:B0-----:R0:W-:Y:S01]  /*53d0*/  STG.E [R8.64], R3 ;  /* 0x0000000308007986 */ /* 0x0011e2000c101924 */
[----:B------:R-:W-:Y:S05]  /*53e0*/  BRA `(.L_x_419) ;  /* 0x00000c8000007947 */ /* 0x000fea0003800000 */
.L_x_420:
[----:B------:R-:W0:Y:S02]  /*53f0*/  F2I.FTZ.TRUNC.NTZ R3, R22 ;  /* 0x0000001600037305 */ /* 0x000e24000021f100 */
[----:B0-----:R0:W-:Y:S01]  /*5400*/  STG.E.U16 [R8.64], R3 ;  /* 0x0000000308007986 */ /* 0x0011e2000c101524 */
[----:B------:R-:W-:Y:S05]  /*5410*/  BRA `(.L_x_419) ;  /* 0x00000c5000007947 */ /* 0x000fea0003800000 */
.L_x_415:
[----:B------:R-:W-:-:S13]  /*5420*/  ISETP.GT.AND P0, PT, R0, 0x6, PT ;  /* 0x000000060000780c */ /* 0x000fda0003f04270 */
[----:B------:R-:W-:Y:S05]  /*5430*/  @P0 BRA `(.L_x_422) ;  /* 0x0000009000000947 */ /* 0x000fea0003800000 */
[----:B------:R-:W-:-:S13]  /*5440*/  ISETP.NE.AND P0, PT, R0, 0x5, PT ;  /* 0x000000050000780c */ /* 0x000fda0003f05270 */
[----:B------:R-:W-:Y:S05]  /*5450*/  @!P0 BRA `(.L_x_423) ;  /* 0x0000004000008947 */ /* 0x000fea0003800000 */
[----:B------:R-:W-:-:S13]  /*5460*/  ISETP.NE.AND P0, PT, R0, 0x6, PT ;  /* 0x000000060000780c */ /* 0x000fda0003f05270 */
[----:B------:R-:W-:Y:S05]  /*5470*/  @P0 BRA `(.L_x_418) ;  /* 0x00000a6000000947 */ /* 0x000fea0003800000 */
[----:B------:R0:W-:Y:S01]  /*5480*/  STG.E [R8.64], R22 ;  /* 0x0000001608007986 */ /* 0x0001e2000c101924 */
[----:B------:R-:W-:Y:S05]  /*5490*/  BRA `(.L_x_419) ;  /* 0x00000bd000007947 */ /* 0x000fea0003800000 */
.L_x_423:
[----:B------:R-:W-:-:S05]  /*54a0*/  F2FP.PACK_AB R22, RZ, R22 ;  /* 0x00000016ff16723e */ /* 0x000fca00000000ff */
[----:B------:R0:W-:Y:S01]  /*54b0*/  STG.E.U16 [R8.64], R22 ;  /* 0x0000001608007986 */ /* 0x0001e2000c101524 */
[----:B------:R-:W-:Y:S05]  /*54c0*/  BRA `(.L_x_419) ;  /* 0x00000ba000007947 */ /* 0x000fea0003800000 */
.L_x_422:
[----:B------:R-:W-:-:S13]  /*54d0*/  ISETP.NE.AND P0, PT, R0, 0x7, PT ;  /* 0x000000070000780c */ /* 0x000fda0003f05270 */
[----:B------:R-:W-:Y:S05]  /*54e0*/  @!P0 BRA `(.L_x_424) ;  /* 0x0000009000008947 */ /* 0x000fea0003800000 */
[----:B------:R-:W-:-:S13]  /*54f0*/  ISETP.NE.AND P0, PT, R0, 0x8, PT ;  /* 0x000000080000780c */ /* 0x000fda0003f05270 */
[----:B------:R-:W-:Y:S05]  /*5500*/  @!P0 BRA `(.L_x_425) ;  /* 0x0000004000008947 */ /* 0x000fea0003800000 */
[----:B------:R-:W-:-:S13]  /*5510*/  ISETP.NE.AND P0, PT, R0, 0x9, PT ;  /* 0x000000090000780c */ /* 0x000fda0003f05270 */
[----:B------:R-:W-:Y:S05]  /*5520*/  @P0 BRA `(.L_x_418) ;  /* 0x000009b000000947 */ /* 0x000fea0003800000 */
[----:B------:R0:W-:Y:S01]  /*5530*/  STG.E.64 [R8.64], R22 ;  /* 0x0000001608007986 */ /* 0x0001e2000c101b24 */
[----:B------:R-:W-:Y:S05]  /*5540*/  BRA `(.L_x_419) ;  /* 0x00000b2000007947 */ /* 0x000fea0003800000 */
.L_x_425:
[----:B------:R-:W-:-:S05]  /*5550*/  F2FP.PACK_AB R23, R23, R22 ;  /* 0x000000161717723e */ /* 0x000fca00000000ff */
[----:B------:R0:W-:Y:S01]  /*5560*/  STG.E [R8.64], R23 ;  /* 0x0000001708007986 */ /* 0x0001e2000c101924 */
[----:B------:R-:W-:Y:S05]  /*5570*/  BRA `(.L_x_419) ;  /* 0x00000af000007947 */ /* 0x000fea0003800000 */
.L_x_424:
[----:B------:R-:W-:-:S06]  /*5580*/  FMUL.FTZ R4, R22, 1 ;  /* 0x3f80000016047820 */ /* 0x000fcc0000410000 */
[----:B------:R-:W0:Y:S02]  /*5590*/  F2F.F64.F32 R4, R4 ;  /* 0x0000000400047310 */ /* 0x000e240000201800 */
[----:B0-----:R0:W-:Y:S01]  /*55a0*/  STG.E.64 [R8.64], R4 ;  /* 0x0000000408007986 */ /* 0x0011e2000c101b24 */
[----:B------:R-:W-:Y:S05]  /*55b0*/  BRA `(.L_x_419) ;  /* 0x00000ab000007947 */ /* 0x000fea0003800000 */
.L_x_414:
        /* <DEDUP_REMOVED lines=8> */
[----:B------:R-:W-:Y:S02]  /*5640*/  FSETP.NEU.FTZ.AND P0, PT, R22, RZ, PT ;  /* 0x000000ff1600720b */ /* 0x000fe40003f1d000 */
[----:B------:R-:W-:-:S04]  /*5650*/  FSETP.NEU.FTZ.AND P1, PT, R23, RZ, PT ;  /* 0x000000ff1700720b */ /* 0x000fc80003f3d000 */
[----:B------:R-:W-:-:S04]  /*5660*/  PLOP3.LUT P0, PT, P0, P1, PT, 0xa8, 0x0 ;  /* 0x000000000000781c */ /* 0x000fc80000703570 */
[----:B------:R-:W-:-:S05]  /*5670*/  SEL R3, RZ, 0x1, !P0 ;  /* 0x00000001ff037807 */ /* 0x000fca0004000000 */
[----:B------:R0:W-:Y:S01]  /*5680*/  STG.E.U8 [R8.64], R3 ;  /* 0x0000000308007986 */ /* 0x0001e2000c101124 */
[----:B------:R-:W-:Y:S05]  /*5690*/  BRA `(.L_x_419) ;  /* 0x000009d000007947 */ /* 0x000fea0003800000 */
.L_x_428:
[----:B------:R-:W-:Y:S02]  /*56a0*/  FMUL.FTZ R6, R23, 1 ;  /* 0x3f80000017067820 */ /* 0x000fe40000410000 */
[----:B------:R-:W-:-:S04]  /*56b0*/  FMUL.FTZ R4, R22, 1 ;  /* 0x3f80000016047820 */ /* 0x000fc80000410000 */
[----:B------:R-:W-:Y:S08]  /*56c0*/  F2F.F64.F32 R6, R6 ;  /* 0x0000000600067310 */ /* 0x000ff00000201800 */
[----:B------:R-:W0:Y:S02]  /*56d0*/  F2F.F64.F32 R4, R4 ;  /* 0x0000000400047310 */ /* 0x000e240000201800 */
[----:B0-----:R0:W-:Y:S01]  /*56e0*/  STG.E.128 [R8.64], R4 ;  /* 0x0000000408007986 */ /* 0x0011e2000c101d24 */
[----:B------:R-:W-:Y:S05]  /*56f0*/  BRA `(.L_x_419) ;  /* 0x0000097000007947 */ /* 0x000fea0003800000 */
.L_x_427:
        /* <DEDUP_REMOVED lines=20> */
.L_x_432:
[----:B------:R-:W-:Y:S05]  /*5840*/  BSYNC B0 ;  /* 0x0000000000007941 */ /* 0x000fea0003800000 */
.L_x_431:
[----:B------:R-:W-:-:S05]  /*5850*/  LOP3.LUT R5, R0, R5, RZ, 0xfc, !PT ;  /* 0x0000000500057212 */ /* 0x000fca00078efcff */
[----:B------:R0:W-:Y:S01]  /*5860*/  STG.E.U8 [R8.64], R5 ;  /* 0x0000000508007986 */ /* 0x0001e2000c101124 */
[----:B------:R-:W-:Y:S05]  /*5870*/  BRA `(.L_x_419) ;  /* 0x000007f000007947 */ /* 0x000fea0003800000 */
.L_x_430:
        /* <DEDUP_REMOVED lines=12> */
.L_x_434:
[----:B------:R-:W-:Y:S01]  /*5940*/  IMAD.MOV.U32 R0, RZ, RZ, 0x7f ;  /* 0x0000007fff007424 */ /* 0x000fe200078e00ff */
[----:B------:R-:W-:-:S04]  /*5950*/  ISETP.GT.U32.AND P0, PT, R4, 0x7f800000, PT ;  /* 0x7f8000000400780c */ /* 0x000fc80003f04070 */
[----:B------:R-:W-:-:S04]  /*5960*/  SEL R0, R0, 0x7c, P0 ;  /* 0x0000007c00007807 */ /* 0x000fc80000000000 */
.L_x_435:
[----:B------:R-:W-:Y:S05]  /*5970*/  BSYNC B0 ;  /* 0x0000000000007941 */ /* 0x000fea0003800000 */
.L_x_433:
[----:B------:R-:W-:-:S04]  /*5980*/  LOP3.LUT R22, R22, 0x80000000, RZ, 0xc0, !PT ;  /* 0x8000000016167812 */ /* 0x000fc800078ec0ff */
[----:B------:R-:W-:-:S04]  /*5990*/  SHF.R.U32.HI R3, RZ, 0x18, R22 ;  /* 0x00000018ff037819 */ /* 0x000fc80000011616 */
[----:B------:R-:W-:-:S05]  /*59a0*/  LOP3.LUT R3, R0, R3, RZ, 0xfc, !PT ;  /* 0x0000000300037212 */ /* 0x000fca00078efcff */
[----:B------:R0:W-:Y:S01]  /*59b0*/  STG.E.U8 [R8.64], R3 ;  /* 0x0000000308007986 */ /* 0x0001e2000c101124 */
[----:B------:R-:W-:Y:S05]  /*59c0*/  BRA `(.L_x_419) ;  /* 0x000006a000007947 */ /* 0x000fea0003800000 */
.L_x_429:
[----:B------:R-:W-:-:S05]  /*59d0*/  F2FP.BF16.PACK_AB R22, RZ, R22 ;  /* 0x00000016ff16723e */ /* 0x000fca00000010ff */
[----:B------:R0:W-:Y:S01]  /*59e0*/  STG.E.U16 [R8.64], R22 ;  /* 0x0000001608007986 */ /* 0x0001e2000c101524 */
[----:B------:R-:W-:Y:S05]  /*59f0*/  BRA `(.L_x_419) ;  /* 0x0000067000007947 */ /* 0x000fea0003800000 */
.L_x_426:
        /* <DEDUP_REMOVED lines=8> */
[----:B------:R-:W0:Y:S02]  /*5a80*/  F2I.FTZ.U32.TRUNC.NTZ R3, R22 ;  /* 0x0000001600037305 */ /* 0x000e24000021f000 */
[----:B0-----:R0:W-:Y:S01]  /*5a90*/  STG.E.U16 [R8.64], R3 ;  /* 0x0000000308007986 */ /* 0x0011e2000c101524 */
[----:B------:R-:W-:Y:S05]  /*5aa0*/  BRA `(.L_x_419) ;  /* 0x000005c000007947 */ /* 0x000fea0003800000 */
.L_x_438:
        /* <DEDUP_REMOVED lines=16> */
.L_x_441:
[----:B------:R-:W-:-:S04]  /*5bb0*/  LOP3.LUT R22, R22, 0x80000000, RZ, 0xc0, !PT ;  /* 0x8000000016167812 */ /* 0x000fc800078ec0ff */
[----:B------:R-:W-:-:S04]  /*5bc0*/  SHF.R.U32.HI R3, RZ, 0x18, R22 ;  /* 0x00000018ff037819 */ /* 0x000fc80000011616 */
[----:B------:R-:W-:-:S04]  /*5bd0*/  LOP3.LUT R0, R0, R3, RZ, 0xfc, !PT ;  /* 0x0000000300007212 */ /* 0x000fc800078efcff */
[----:B------:R-:W-:Y:S02]  /*5be0*/  PRMT R4, R0, 0x7610, R4 ;  /* 0x0000761000047816 */ /* 0x000fe40000000004 */
.L_x_440:
[----:B------:R-:W-:Y:S05]  /*5bf0*/  BSYNC B0 ;  /* 0x0000000000007941 */ /* 0x000fea0003800000 */
.L_x_439:
[----:B------:R0:W-:Y:S01]  /*5c00*/  STG.E.U8 [R8.64], R4 ;  /* 0x0000000408007986 */ /* 0x0001e2000c101124 */
[----:B------:R-:W-:Y:S05]  /*5c10*/  BRA `(.L_x_419) ;  /* 0x0000045000007947 */ /* 0x000fea0003800000 */
.L_x_437:
        /* <DEDUP_REMOVED lines=16> */
.L_x_444:
[----:B------:R-:W-:-:S04]  /*5d20*/  LOP3.LUT R22, R22, 0x80000000, RZ, 0xc0, !PT ;  /* 0x8000000016167812 */ /* 0x000fc800078ec0ff */
[----:B------:R-:W-:-:S04]  /*5d30*/  SHF.R.U32.HI R3, RZ, 0x18, R22 ;  /* 0x00000018ff037819 */ /* 0x000fc80000011616 */
[----:B------:R-:W-:-:S04]  /*5d40*/  LOP3.LUT R0, R0, R3, RZ, 0xfc, !PT ;  /* 0x0000000300007212 */ /* 0x000fc800078efcff */
[----:B------:R-:W-:Y:S02]  /*5d50*/  PRMT R4, R0, 0x7610, R4 ;  /* 0x0000761000047816 */ /* 0x000fe40000000004 */
.L_x_443:
[----:B------:R-:W-:Y:S05]  /*5d60*/  BSYNC B0 ;  /* 0x0000000000007941 */ /* 0x000fea0003800000 */
.L_x_442:
[----:B------:R0:W-:Y:S01]  /*5d70*/  STG.E.U8 [R8.64], R4 ;  /* 0x0000000408007986 */ /* 0x0001e2000c101124 */
[----:B------:R-:W-:Y:S05]  /*5d80*/  BRA `(.L_x_419) ;  /* 0x000002e000007947 */ /* 0x000fea0003800000 */
.L_x_436:
[----:B------:R-:W-:-:S13]  /*5d90*/  ISETP.NE.AND P0, PT, R0, 0x1c, PT ;  /* 0x0000001c0000780c */ /* 0x000fda0003f05270 */
[----:B------:R-:W-:Y:S05]  /*5da0*/  @!P0 BRA `(.L_x_445) ;  /* 0x000002a000008947 */ /* 0x000fea0003800000 */
[----:B------:R-:W-:-:S13]  /*5db0*/  ISETP.NE.AND P0, PT, R0, 0x1d, PT ;  /* 0x0000001d0000780c */ /* 0x000fda0003f05270 */
[----:B------:R-:W-:Y:S05]  /*5dc0*/  @!P0 BRA `(.L_x_446) ;  /* 0x0000025000008947 */ /* 0x000fea0003800000 */
[----:B------:R-:W-:-:S13]  /*5dd0*/  ISETP.NE.AND P0, PT, R0, 0x2c, PT ;  /* 0x0000002c0000780c */ /* 0x000fda0003f05270 */
[----:B------:R-:W-:Y:S05]  /*5de0*/  @P0 BRA `(.L_x_418) ;  /* 0x000000f000000947 */ /* 0x000fea0003800000 */
[----:B------:R-:W-:Y:S02]  /*5df0*/  SHF.R.U32.HI R4, RZ, 0x17, R22 ;  /* 0x00000017ff047819 */ /* 0x000fe40000011616 */
        /* <DEDUP_REMOVED lines=14> */
.L_x_418:
        /* <DEDUP_REMOVED lines=20> */
.L_x_446:
[----:B------:R-:W0:Y:S02]  /*6020*/  F2I.U64.TRUNC R22, R22 ;  /* 0x0000001600167311 */ /* 0x000e24000020d800 */
[----:B0-----:R0:W-:Y:S01]  /*6030*/  STG.E.64 [R8.64], R22 ;  /* 0x0000001608007986 */ /* 0x0011e2000c101b24 */
[----:B------:R-:W-:Y:S05]  /*6040*/  BRA `(.L_x_419) ;  /* 0x0000002000007947 */ /* 0x000fea0003800000 */
.L_x_445:
[----:B------:R-:W0:Y:S02]  /*6050*/  F2I.FTZ.U32.TRUNC.NTZ R3, R22 ;  /* 0x0000001600037305 */ /* 0x000e24000021f000 */
[----:B0-----:R0:W-:Y:S02]  /*6060*/  STG.E [R8.64], R3 ;  /* 0x0000000308007986 */ /* 0x0011e4000c101924 */
.L_x_419:
[----:B------:R-:W-:-:S04]  /*6070*/  IADD3 R19, R19, 0x80, RZ ;  /* 0x0000008013137810 */ /* 0x000fc80007ffe0ff */
[----:B------:R-:W-:-:S13]  /*6080*/  ISETP.GE.AND P0, PT, R19, R26, PT ;  /* 0x0000001a1300720c */ /* 0x000fda0003f06270 */
[----:B------:R-:W-:Y:S05]  /*6090*/  @P0 BRA `(.L_x_413) ;  /* 0x00000ec000000947 */ /* 0x000fea0003800000 */
[----:B------:R-:W-:Y:S01]  /*60a0*/  IMAD R0, R2, 0x200, R19 ;  /* 0x0000020002007824 */ /* 0x000fe200078e0213 */
[----:B0-----:R-:W-:-:S03]  /*60b0*/  PRMT R3, R27, 0x9910, RZ ;  /* 0x000099101b037816 */ /* 0x001fc600000000ff */
        /* <DEDUP_REMOVED lines=17> */
.L_x_450:
[----:B------:R-:W0:Y:S02]  /*61d0*/  F2I.S64.TRUNC R16, R16 ;  /* 0x0000001000107311 */ /* 0x000e24000020d900 */
[----:B0-----:R-:W-:-:S05]  /*61e0*/  IMAD.MOV.U32 R3, RZ, RZ, R16 ;  /* 0x000000ffff037224 */ /* 0x001fca00078e0010 */
[----:B------:R0:W-:Y:S01]  /*61f0*/  STG.E.U8 [R8.64], R3 ;  /* 0x0000000308007986 */ /* 0x0001e2000c101124 */
[----:B------:R-:W-:Y:S05]  /*6200*/  BRA `(.L_x_452) ;  /* 0x00000d4000007947 */ /* 0x000fea0003800000 */
.L_x_449:
        /* <DEDUP_REMOVED lines=9> */
.L_x_454:
[----:B------:R-:W0:Y:S02]  /*62a0*/  F2I.FTZ.TRUNC.NTZ R3, R16 ;  /* 0x0000001000037305 */ /* 0x000e24000021f100 */
[----:B0-----:R0:W-:Y:S01]  /*62b0*/  STG.E [R8.64], R3 ;  /* 0x0000000308007986 */ /* 0x0011e2000c101924 */
[----:B------:R-:W-:Y:S05]  /*62c0*/  BRA `(.L_x_452) ;  /* 0x00000c8000007947 */ /* 0x000fea0003800000 */
.L_x_453:
[----:B------:R-:W0:Y:S02]  /*62d0*/  F2I.FTZ.TRUNC.NTZ R3, R16 ;  /* 0x0000001000037305 */ /* 0x000e24000021f100 */
[----:B0-----:R0:W-:Y:S01]  /*62e0*/  STG.E.U16 [R8.64], R3 ;  /* 0x0000000308007986 */ /* 0x0011e2000c101524 */
[----:B------:R-:W-:Y:S05]  /*62f0*/  BRA `(.L_x_452) ;  /* 0x00000c5000007947 */ /* 0x000fea0003800000 */
.L_x_448:
        /* <DEDUP_REMOVED lines=8> */
.L_x_456:
[----:B------:R-:W-:-:S05]  /*6380*/  F2FP.PACK_AB R16, RZ, R16 ;  /* 0x00000010ff10723e */ /* 0x000fca00000000ff */
[----:B------:R0:W-:Y:S01]  /*6390*/  STG.E.U16 [R8.64], R16 ;  /* 0x0000001008007986 */ /* 0x0001e2000c101524 */
[----:B------:R-:W-:Y:S05]  /*63a0*/  BRA `(.L_x_452) ;  /* 0x00000ba000007947 */ /* 0x000fea0003800000 */
.L_x_455:
        /* <DEDUP_REMOVED lines=8> */
.L_x_458:
[----:B------:R-:W-:-:S05]  /*6430*/  F2FP.PACK_AB R17, R17, R16 ;  /* 0x000000101111723e */ /* 0x000fca00000000ff */
[----:B------:R0:W-:Y:S01]  /*6440*/  STG.E [R8.64], R17 ;  /* 0x0000001108007986 */ /* 0x0001e2000c101924 */
[----:B------:R-:W-:Y:S05]  /*6450*/  BRA `(.L_x_452) ;  /* 0x00000af000007947 */ /* 0x000fea0003800000 */
.L_x_457:
[----:B------:R-:W-:-:S06]  /*6460*/  FMUL.FTZ R4, R16, 1 ;  /* 0x3f80000010047820 */ /* 0x000fcc0000410000 */
[----:B------:R-:W0:Y:S02]  /*6470*/  F2F.F64.F32 R4, R4 ;  /* 0x0000000400047310 */ /* 0x000e240000201800 */
[----:B0-----:R0:W-:Y:S01]  /*6480*/  STG.E.64 [R8.64], R4 ;  /* 0x0000000408007986 */ /* 0x0011e2000c101b24 */
[----:B------:R-:W-:Y:S05]  /*6490*/  BRA `(.L_x_452) ;  /* 0x00000ab000007947 */ /* 0x000fea0003800000 */
.L_x_447:
        /* <DEDUP_REMOVED lines=14> */
.L_x_461:
[----:B------:R-:W-:Y:S02]  /*6580*/  FMUL.FTZ R6, R17, 1 ;  /* 0x3f80000011067820 */ /* 0x000fe40000410000 */
[----:B------:R-:W-:-:S04]  /*6590*/  FMUL.FTZ R4, R16, 1 ;  /* 0x3f80000010047820 */ /* 0x000fc80000410000 */
[----:B------:R-:W-:Y:S08]  /*65a0*/  F2F.F64.F32 R6, R6 ;  /* 0x0000000600067310 */ /* 0x000ff00000201800 */
[----:B------:R-:W0:Y:S02]  /*65b0*/  F2F.F64.F32 R4, R4 ;  /* 0x0000000400047310 */ /* 0x000e240000201800 */
[----:B0-----:R0:W-:Y:S01]  /*65c0*/  STG.E.128 [R8.64], R4 ;  /* 0x0000000408007986 */ /* 0x0011e2000c101d24 */
[----:B------:R-:W-:Y:S05]  /*65d0*/  BRA `(.L_x_452) ;  /* 0x0000097000007947 */ /* 0x000fea0003800000 */
.L_x_460:
        /* <DEDUP_REMOVED lines=20> */
.L_x_465:
[----:B------:R-:W-:Y:S05]  /*6720*/  BSYNC B0 ;  /* 0x0000000000007941 */ /* 0x000fea0003800000 */
.L_x_464:
[----:B------:R-:W-:-:S05]  /*6730*/  LOP3.LUT R5, R0, R5, RZ, 0xfc, !PT ;  /* 0x0000000500057212 */ /* 0x000fca00078efcff */
[----:B------:R0:W-:Y:S01]  /*6740*/  STG.E.U8 [R8.64], R5 ;  /* 0x0000000508007986 */ /* 0x0001e2000c101124 */
[----:B------:R-:W-:Y:S05]  /*6750*/  BRA `(.L_x_452) ;  /* 0x000007f000007947 */ /* 0x000fea0003800000 */
.L_x_463:
        /* <DEDUP_REMOVED lines=12> */
.L_x_467:
[----:B------:R-:W-:Y:S01]  /*6820*/  IMAD.MOV.U32 R0, RZ, RZ, 0x7f ;  /* 0x0000007fff007424 */ /* 0x000fe200078e00ff */
[----:B------:R-:W-:-:S04]  /*6830*/  ISETP.GT.U32.AND P0, PT, R4, 0x7f800000, PT ;  /* 0x7f8000000400780c */ /* 0x000fc80003f04070 */
[----:B------:R-:W-:-:S04]  /*6840*/  SEL R0, R0, 0x7c, P0 ;  /* 0x0000007c00007807 */ /* 0x000fc80000000000 */
.L_x_468:
[----:B------:R-:W-:Y:S05]  /*6850*/  BSYNC B0 ;  /* 0x0000000000007941 */ /* 0x000fea0003800000 */
.L_x_466:
[----:B------:R-:W-:-:S04]  /*6860*/  LOP3.LUT R16, R16, 0x80000000, RZ, 0xc0, !PT ;  /* 0x8000000010107812 */ /* 0x000fc800078ec0ff */
[----:B------:R-:W-:-:S04]  /*6870*/  SHF.R.U32.HI R3, RZ, 0x18, R16 ;  /* 0x00000018ff037819 */ /* 0x000fc80000011610 */
[----:B------:R-:W-:-:S05]  /*6880*/  LOP3.LUT R3, R0, R3, RZ, 0xfc, !PT ;  /* 0x0000000300037212 */ /* 0x000fca00078efcff */
[----:B------:R0:W-:Y:S01]  /*6890*/  STG.E.U8 [R8.64], R3 ;  /* 0x0000000308007986 */ /* 0x0001e2000c101124 */
[----:B------:R-:W-:Y:S05]  /*68a0*/  BRA `(.L_x_452) ;  /* 0x000006a000007947 */ /* 0x000fea0003800000 */
.L_x_462:
[----:B------:R-:W-:-:S05]  /*68b0*/  F2FP.BF16.PACK_AB R16, RZ, R16 ;  /* 0x00000010ff10723e */ /* 0x000fca00000010ff */
[----:B------:R0:W-:Y:S01]  /*68c0*/  STG.E.U16 [R8.64], R16 ;  /* 0x0000001008007986 */ /* 0x0001e2000c101524 */
[----:B------:R-:W-:Y:S05]  /*68d0*/  BRA `(.L_x_452) ;  /* 0x0000067000007947 */ /* 0x000fea0003800000 */
.L_x_459:
        /* <DEDUP_REMOVED lines=11> */
.L_x_471:
        /* <DEDUP_REMOVED lines=16> */
.L_x_474:
[----:B------:R-:W-:-:S04]  /*6a90*/  LOP3.LUT R16, R16, 0x80000000, RZ, 0xc0, !PT ;  /* 0x8000000010107812 */ /* 0x000fc800078ec0ff */
[----:B------:R-:W-:-:S04]  /*6aa0*/  SHF.R.U32.HI R3, RZ, 0x18, R16 ;  /* 0x00000018ff037819 */ /* 0x000fc80000011610 */
[----:B------:R-:W-:-:S04]  /*6ab0*/  LOP3.LUT R0, R0, R3, RZ, 0xfc, !PT ;  /* 0x0000000300007212 */ /* 0x000fc800078efcff */
[----:B------:R-:W-:Y:S02]  /*6ac0*/  PRMT R4, R0, 0x7610, R4 ;  /* 0x0000761000047816 */ /* 0x000fe40000000004 */
.L_x_473:
[----:B------:R-:W-:Y:S05]  /*6ad0*/  BSYNC B0 ;  /* 0x0000000000007941 */ /* 0x000fea0003800000 */
.L_x_472:
[----:B------:R0:W-:Y:S01]  /*6ae0*/  STG.E.U8 [R8.64], R4 ;  /* 0x0000000408007986 */ /* 0x0001e2000c101124 */
[----:B------:R-:W-:Y:S05]  /*6af0*/  BRA `(.L_x_452) ;  /* 0x0000045000007947 */ /* 0x000fea0003800000 */
.L_x_470:
        /* <DEDUP_REMOVED lines=16> */
.L_x_477:
[----:B------:R-:W-:-:S04]  /*6c00*/  LOP3.LUT R16, R16, 0x80000000, RZ, 0xc0, !PT ;  /* 0x8000000010107812 */ /* 0x000fc800078ec0ff */
[----:B------:R-:W-:-:S04]  /*6c10*/  SHF.R.U32.HI R3, RZ, 0x18, R16 ;  /* 0x00000018ff037819 */ /* 0x000fc80000011610 */
[----:B------:R-:W-:-:S04]  /*6c20*/  LOP3.LUT R0, R0, R3, RZ, 0xfc, !PT ;  /* 0x0000000300007212 */ /* 0x000fc800078efcff */
[----:B------:R-:W-:Y:S02]  /*6c30*/  PRMT R4, R0, 0x7610, R4 ;  /* 0x0000761000047816 */ /* 0x000fe40000000004 */
.L_x_476:
[----:B------:R-:W-:Y:S05]  /*6c40*/  BSYNC B0 ;  /* 0x0000000000007941 */ /* 0x000fea0003800000 */
.L_x_475:
[----:B------:R0:W-:Y:S01]  /*6c50*/  STG.E.U8 [R8.64], R4 ;  /* 0x0000000408007986 */ /* 0x0001e2000c101124 */
[----:B------:R-:W-:Y:S05]  /*6c60*/  BRA `(.L_x_452) ;  /* 0x000002e000007947 */ /* 0x000fea0003800000 */
.L_x_469:
        /* <DEDUP_REMOVED lines=21> */
.L_x_451:
        /* <DEDUP_REMOVED lines=20> */
.L_x_479:
[----:B------:R-:W0:Y:S02]  /*6f00*/  F2I.U64.TRUNC R16, R16 ;  /* 0x0000001000107311 */ /* 0x000e24000020d800 */
[----:B0-----:R0:W-:Y:S01]  /*6f10*/  STG.E.64 [R8.64], R16 ;  /* 0x0000001008007986 */ /* 0x0011e2000c101b24 */
[----:B------:R-:W-:Y:S05]  /*6f20*/  BRA `(.L_x_452) ;  /* 0x0000002000007947 */ /* 0x000fea0003800000 */
.L_x_478:
[----:B------:R-:W0:Y:S02]  /*6f30*/  F2I.FTZ.U32.TRUNC.NTZ R3, R16 ;  /* 0x0000001000037305 */ /* 0x000e24000021f000 */
[----:B0-----:R0:W-:Y:S02]  /*6f40*/  STG.E [R8.64], R3 ;  /* 0x0000000308007986 */ /* 0x0011e4000c101924 */
.L_x_452:
[----:B------:R-:W-:Y:S02]  /*6f50*/  IADD3 R19, R19, 0x80, RZ ;  /* 0x0000008013137810 */ /* 0x000fe40007ffe0ff */
.L_x_413:
[----:B------:R-:W-:Y:S05]  /*6f60*/  BSYNC B6 ;  /* 0x0000000000067941 */ /* 0x000fea0003800000 */
.L_x_412:
[----:B------:R-:W-:-:S13]  /*6f70*/  ISETP.GE.AND P0, PT, R19, R26, PT ;  /* 0x0000001a1300720c */ /* 0x000fda0003f06270 */
[----:B------:R-:W-:Y:S05]  /*6f80*/  @P0 EXIT ;  /* 0x000000000000094d */ /* 0x000fea0003800000 */
[----:B0-----:R-:W-:Y:S01]  /*6f90*/  PRMT R0, R27, 0x9910, RZ ;  /* 0x000099101b007816 */ /* 0x001fe200000000ff */
[----:B------:R-:W-:-:S03]  /*6fa0*/  IMAD R2, R2, 0x200, R19 ;  /* 0x0000020002027824 */ /* 0x000fc600078e0213 */
[----:B------:R-:W-:Y:S01]  /*6fb0*/  ISETP.GT.AND P1, PT, R0, 0x9, PT ;  /* 0x000000090000780c */ /* 0x000fe20003f24270 */
[----:B------:R-:W-:-:S05]  /*6fc0*/  IMAD R2, R2, c[0x0][0x188], RZ ;  /* 0x0000620002027a24 */ /* 0x000fca00078e02ff */
[----:B------:R-:W-:-:S05]  /*6fd0*/  IADD3 R2, P0, R2, c[0x0][0x168], RZ ;  /* 0x00005a0002027a10 */ /* 0x000fca0007f1e0ff */
        /* <DEDUP_REMOVED lines=11> */
[----:B0-----:R-:W-:Y:S01]  /*7090*/  STG.E.U8 [R2.64], R5 ;  /* 0x0000000502007986 */ /* 0x001fe2000c101124 */
[----:B------:R-:W-:Y:S05]  /*70a0*/  EXIT ;  /* 0x000000000000794d */ /* 0x000fea0003800000 */
.L_x_483:
[----:B------:R-:W0:Y:S02]  /*70b0*/  F2I.S64.TRUNC R24, R24 ;  /* 0x0000001800187311 */ /* 0x000e24000020d900 */
[----:B0-----:R-:W-:-:S05]  /*70c0*/  IMAD.MOV.U32 R5, RZ, RZ, R24 ;  /* 0x000000ffff057224 */ /* 0x001fca00078e0018 */
[----:B------:R-:W-:Y:S01]  /*70d0*/  STG.E.U8 [R2.64], R5 ;  /* 0x0000000502007986 */ /* 0x000fe2000c101124 */
[----:B------:R-:W-:Y:S05]  /*70e0*/  EXIT ;  /* 0x000000000000794d */ /* 0x000fea0003800000 */
.L_x_482:
[----:B------:R-:W-:-:S13]  /*70f0*/  ISETP.NE.AND P0, PT, R0, 0x2, PT ;  /* 0x000000020000780c */ /* 0x000fda0003f05270 */
[----:B------:R-:W-:Y:S05]  /*7100*/  @!P0 BRA `(.L_x_485) ;  /* 0x000000a000008947 */ /* 0x000fea0003800000 */
[----:B------:R-:W-:-:S13]  /*7110*/  ISETP.NE.AND P0, PT, R0, 0x3, PT ;  /* 0x000000030000780c */ /* 0x000fda0003f05270 */
[----:B------:R-:W-:Y:S05]  /*7120*/  @!P0 BRA `(.L_x_486) ;  /* 0x0000005000008947 */ /* 0x000fea0003800000 */
[----:B------:R-:W-:-:S13]  /*7130*/  ISETP.NE.AND P0, PT, R0, 0x4, PT ;  /* 0x000000040000780c */ /* 0x000fda0003f05270 */
[----:B------:R-:W-:Y:S05]  /*7140*/  @P0 BRA `(.L_x_484) ;  /* 0x00000b5000000947 */ /* 0x000fea0003800000 */
[----:B------:R-:W0:Y:S02]  /*7150*/  F2I.S64.TRUNC R24, R24 ;  /* 0x0000001800187311 */ /* 0x000e24000020d900 */
[----:B0-----:R-:W-:Y:S01]  /*7160*/  STG.E.64 [R2.64], R24 ;  /* 0x0000001802007986 */ /* 0x001fe2000c101b24 */
[----:B------:R-:W-:Y:S05]  /*7170*/  EXIT ;  /* 0x000000000000794d */ /* 0x000fea0003800000 */
.L_x_486:
[----:B------:R-:W0:Y:S02]  /*7180*/  F2I.FTZ.TRUNC.NTZ R5, R24 ;  /* 0x0000001800057305 */ /* 0x000e24000021f100 */
[----:B0-----:R-:W-:Y:S01]  /*7190*/  STG.E [R2.64], R5 ;  /* 0x0000000502007986 */ /* 0x001fe2000c101924 */
[----:B------:R-:W-:Y:S05]  /*71a0*/  EXIT ;  /* 0x000000000000794d */ /* 0x000fea0003800000 */
.L_x_485:
[----:B------:R-:W0:Y:S02]  /*71b0*/  F2I.FTZ.TRUNC.NTZ R5, R24 ;  /* 0x0000001800057305 */ /* 0x000e24000021f100 */
[----:B0-----:R-:W-:Y:S01]  /*71c0*/  STG.E.U16 [R2.64], R5 ;  /* 0x0000000502007986 */ /* 0x001fe2000c101524 */
[----:B------:R-:W-:Y:S05]  /*71d0*/  EXIT ;  /* 0x000000000000794d */ /* 0x000fea0003800000 */
.L_x_481:
[----:B------:R-:W-:-:S13]  /*71e0*/  ISETP.GT.AND P0, PT, R0, 0x6, PT ;  /* 0x000000060000780c */ /* 0x000fda0003f04270 */
[----:B------:R-:W-:Y:S05]  /*71f0*/  @P0 BRA `(.L_x_487) ;  /* 0x0000009000000947 */ /* 0x000fea0003800000 */
[----:B------:R-:W-:-:S13]  /*7200*/  ISETP.NE.AND P0, PT, R0, 0x5, PT ;  /* 0x000000050000780c */ /* 0x000fda0003f05270 */
[----:B------:R-:W-:Y:S05]  /*7210*/  @!P0 BRA `(.L_x_488) ;  /* 0x0000004000008947 */ /* 0x000fea0003800000 */
[----:B------:R-:W-:-:S13]  /*7220*/  ISETP.NE.AND P0, PT, R0, 0x6, PT ;  /* 0x000000060000780c */ /* 0x000fda0003f05270 */
[----:B------:R-:W-:Y:S05]  /*7230*/  @P0 BRA `(.L_x_484) ;  /* 0x00000a6000000947 */ /* 0x000fea0003800000 */
[----:B------:R-:W-:Y:S01]  /*7240*/  STG.E [R2.64], R24 ;  /* 0x0000001802007986 */ /* 0x000fe2000c101924 */
[----:B------:R-:W-:Y:S05]  /*7250*/  EXIT ;  /* 0x000000000000794d */ /* 0x000fea0003800000 */
.L_x_488:
[----:B------:R-:W-:-:S05]  /*7260*/  F2FP.PACK_AB R24, RZ, R24 ;  /* 0x00000018ff18723e */ /* 0x000fca00000000ff */
[----:B------:R-:W-:Y:S01]  /*7270*/  STG.E.U16 [R2.64], R24 ;  /* 0x0000001802007986 */ /* 0x000fe2000c101524 */
[----:B------:R-:W-:Y:S05]  /*7280*/  EXIT ;  /* 0x000000000000794d */ /* 0x000fea0003800000 */
.L_x_487:
[----:B------:R-:W-:-:S13]  /*7290*/  ISETP.NE.AND P0, PT, R0, 0x7, PT ;  /* 0x000000070000780c */ /* 0x000fda0003f05270 */
[----:B------:R-:W-:Y:S05]  /*72a0*/  @!P0 BRA `(.L_x_489) ;  /* 0x0000009000008947 */ /* 0x000fea0003800000 */
[----:B------:R-:W-:-:S13]  /*72b0*/  ISETP.NE.AND P0, PT, R0, 0x8, PT ;  /* 0x000000080000780c */ /* 0x000fda0003f05270 */
[----:B------:R-:W-:Y:S05]  /*72c0*/  @!P0 BRA `(.L_x_490) ;  /* 0x0000004000008947 */ /* 0x000fea0003800000 */
[----:B------:R-:W-:-:S13]  /*72d0*/  ISETP.NE.AND P0, PT, R0, 0x9, PT ;  /* 0x000000090000780c */ /* 0x000fda0003f05270 */
[----:B------:R-:W-:Y:S05]  /*72e0*/  @P0 BRA `(.L_x_484) ;  /* 0x000009b000000947 */ /* 0x000fea0003800000 */
[----:B------:R-:W-:Y:S01]  /*72f0*/  STG.E.64 [R2.64], R24 ;  /* 0x0000001802007986 */ /* 0x000fe2000c101b24 */
[----:B------:R-:W-:Y:S05]  /*7300*/  EXIT ;  /* 0x000000000000794d */ /* 0x000fea0003800000 */
.L_x_490:
[----:B------:R-:W-:-:S05]  /*7310*/  F2FP.PACK_AB R25, R25, R24 ;  /* 0x000000181919723e */ /* 0x000fca00000000ff */
[----:B------:R-:W-:Y:S01]  /*7320*/  STG.E [R2.64], R25 ;  /* 0x0000001902007986 */ /* 0x000fe2000c101924 */
[----:B------:R-:W-:Y:S05]  /*7330*/  EXIT ;  /* 0x000000000000794d */ /* 0x000fea0003800000 */
.L_x_489:
[----:B------:R-:W-:-:S06]  /*7340*/  FMUL.FTZ R4, R24, 1 ;  /* 0x3f80000018047820 */ /* 0x000fcc0000410000 */
[----:B------:R-:W0:Y:S02]  /*7350*/  F2F.F64.F32 R4, R4 ;  /* 0x0000000400047310 */ /* 0x000e240000201800 */
[----:B0-----:R-:W-:Y:S01]  /*7360*/  STG.E.64 [R2.64], R4 ;  /* 0x0000000402007986 */ /* 0x001fe2000c101b24 */
[----:B------:R-:W-:Y:S05]  /*7370*/  EXIT ;  /* 0x000000000000794d */ /* 0x000fea0003800000 */
.L_x_480:
        /* <DEDUP_REMOVED lines=12> */
[----:B------:R-:W-:Y:S01]  /*7440*/  STG.E.U8 [R2.64], R5 ;  /* 0x0000000502007986 */ /* 0x000fe2000c101124 */
[----:B------:R-:W-:Y:S05]  /*7450*/  EXIT ;  /* 0x000000000000794d */ /* 0x000fea0003800000 */
.L_x_493:
[----:B------:R-:W-:Y:S02]  /*7460*/  FMUL.FTZ R6, R25, 1 ;  /* 0x3f80000019067820 */ /* 0x000fe40000410000 */
[----:B------:R-:W-:-:S04]  /*7470*/  FMUL.FTZ R4, R24, 1 ;  /* 0x3f80000018047820 */ /* 0x000fc80000410000 */
[----:B------:R-:W-:Y:S08]  /*7480*/  F2F.F64.F32 R6, R6 ;  /* 0x0000000600067310 */ /* 0x000ff00000201800 */
[----:B------:R-:W0:Y:S02]  /*7490*/  F2F.F64.F32 R4, R4 ;  /* 0x0000000400047310 */ /* 0x000e240000201800 */
[----:B0-----:R-:W-:Y:S01]  /*74a0*/  STG.E.128 [R2.64], R4 ;  /* 0x0000000402007986 */ /* 0x001fe2000c101d24 */
[----:B------:R-:W-:Y:S05]  /*74b0*/  EXIT ;  /* 0x000000000000794d */ /* 0x000fea0003800000 */
.L_x_492:
        /* <DEDUP_REMOVED lines=14> */
[----:B------:R-:W-:Y:S01]  /*75a0*/  @P0 SHF.R.U32.HI R0, RZ, 0x14, R24 ;  /* 0x00000014ff000819 */ /* 0x000fe20000011618 */
[----:B------:R-:W-:-:S03]  /*75b0*/  @!P0 FADD.FTZ R4, R4, 16384 ;  /* 0x4680000004048421 */ /* 0x000fc60000010000 */
[----:B------:R-:W-:-:S04]  /*75c0*/  @P0 LOP3.LUT R5, R0, 0x1, RZ, 0xc0, !PT ;  /* 0x0000000100050812 */ /* 0x000fc800078ec0ff */
[----:B------:R-:W-:-:S04]  /*75d0*/  @P0 IADD3 R5, R24, 0x407ffff, R5 ;  /* 0x0407ffff18050810 */ /* 0x000fc80007ffe005 */
[----:B------:R-:W-:Y:S02]  /*75e0*/  @P0 SHF.R.U32.HI R0, RZ, 0x14, R5 ;  /* 0x00000014ff000819 */ /* 0x000fe40000011605 */
[----:B------:R-:W-:Y:S02]  /*75f0*/  @!P0 IADD3 R0, R4, -0x46800000, RZ ;  /* 0xb980000004008810 */ /* 0x000fe40007ffe0ff */
.L_x_497:
[----:B------:R-:W-:Y:S05]  /*7600*/  BSYNC B0 ;  /* 0x0000000000007941 */ /* 0x000fea0003800000 */
.L_x_496:
[----:B------:R-:W-:-:S05]  /*7610*/  LOP3.LUT R7, R0, R7, RZ, 0xfc, !PT ;  /* 0x0000000700077212 */ /* 0x000fca00078efcff */
[----:B------:R-:W-:Y:S01]  /*7620*/  STG.E.U8 [R2.64], R7 ;  /* 0x0000000702007986 */ /* 0x000fe2000c101124 */
[----:B------:R-:W-:Y:S05]  /*7630*/  EXIT ;  /* 0x000000000000794d */ /* 0x000fea0003800000 */
.L_x_495:
[----:B------:R-:W-:Y:S01]  /*7640*/  LOP3.LUT R4, R24, 0x7fffffff, RZ, 0xc0, !PT ;  /* 0x7fffffff18047812 */ /* 0x000fe200078ec0ff */
[----:B------:R-:W-:Y:S03]  /*7650*/  BSSY B0, `(.L_x_498) ;  /* 0x000000e000007945 */ /* 0x000fe60003800000 */
[----:B------:R-:W-:-:S13]  /*7660*/  ISETP.GT.U32.AND P0, PT, R4, 0x477fffff, PT ;  /* 0x477fffff0400780c */ /* 0x000fda0003f04070 */
[----:B------:R-:W-:Y:S05]  /*7670*/  @P0 BRA `(.L_x_499) ;  /* 0x0000008000000947 */ /* 0x000fea0003800000 */
[----:B------:R-:W-:-:S13]  /*7680*/  ISETP.GE.U32.AND P0, PT, R4, 0x38800000, PT ;  /* 0x388000000400780c */ /* 0x000fda0003f06070 */
[----:B------:R-:W-:Y:S01]  /*7690*/  @P0 SHF.R.U32.HI R0, RZ, 0x15, R24 ;  /* 0x00000015ff000819 */ /* 0x000fe20000011618 */
[----:B------:R-:W-:-:S03]  /*76a0*/  @!P0 FADD.FTZ R4, R4, 128 ;  /* 0x4300000004048421 */ /* 0x000fc60000010000 */
[----:B------:R-:W-:-:S04]  /*76b0*/  @P0 LOP3.LUT R5, R0, 0x1, RZ, 0xc0, !PT ;  /* 0x0000000100050812 */ /* 0x000fc800078ec0ff */
[----:B------:R-:W-:-:S04]  /*76c0*/  @P0 IADD3 R5, R24, 0x80fffff, R5 ;  /* 0x080fffff18050810 */ /* 0x000fc80007ffe005 */
[----:B------:R-:W-:Y:S02]  /*76d0*/  @P0 SHF.R.U32.HI R0, RZ, 0x15, R5 ;  /* 0x00000015ff000819 */ /* 0x000fe40000011605 */
[----:B------:R-:W-:Y:S01]  /*76e0*/  @!P0 IADD3 R0, R4, -0x43000000, RZ ;  /* 0xbd00000004008810 */ /* 0x000fe20007ffe0ff */
[----:B------:R-:W-:Y:S05]  /*76f0*/  BRA `(.L_x_500) ;  /* 0x0000003000007947 */ /* 0x000fea0003800000 */
.L_x_499:
[----:B------:R-:W-:Y:S01]  /*7700*/  IMAD.MOV.U32 R0, RZ, RZ, 0x7f ;  /* 0x0000007fff007424 */ /* 0x000fe200078e00ff */
[----:B------:R-:W-:-:S04]  /*7710*/  ISETP.GT.U32.AND P0, PT, R4, 0x7f800000, PT ;  /* 0x7f8000000400780c */ /* 0x000fc80003f04070 */
[----:B------:R-:W-:-:S04]  /*7720*/  SEL R0, R0, 0x7c, P0 ;  /* 0x0000007c00007807 */ /* 0x000fc80000000000 */
.L_x_500:
[----:B------:R-:W-:Y:S05]  /*7730*/  BSYNC B0 ;  /* 0x0000000000007941 */ /* 0x000fea0003800000 */
.L_x_498:
[----:B------:R-:W-:-:S04]  /*7740*/  LOP3.LUT R24, R24, 0x80000000, RZ, 0xc0, !PT ;  /* 0x8000000018187812 */ /* 0x000fc800078ec0ff */
[----:B------:R-:W-:-:S04]  /*7750*/  SHF.R.U32.HI R5, RZ, 0x18, R24 ;  /* 0x00000018ff057819 */ /* 0x000fc80000011618 */
[----:B------:R-:W-:-:S05]  /*7760*/  LOP3.LUT R5, R0, R5, RZ, 0xfc, !PT ;  /* 0x0000000500057212 */ /* 0x000fca00078efcff */
[----:B------:R-:W-:Y:S01]  /*7770*/  STG.E.U8 [R2.64], R5 ;  /* 0x0000000502007986 */ /* 0x000fe2000c101124 */
[----:B------:R-:W-:Y:S05]  /*7780*/  EXIT ;  /* 0x000000000000794d */ /* 0x000fea0003800000 */
.L_x_494:
[----:B------:R-:W-:-:S05]  /*7790*/  F2FP.BF16.PACK_AB R24, RZ, R24 ;  /* 0x00000018ff18723e */ /* 0x000fca00000010ff */
[----:B------:R-:W-:Y:S01]  /*77a0*/  STG.E.U16 [R2.64], R24 ;  /* 0x0000001802007986 */ /* 0x000fe2000c101524 */
[----:B------:R-:W-:Y:S05]  /*77b0*/  EXIT ;  /* 0x000000000000794d */ /* 0x000fea0003800000 */
.L_x_491:
        /* <DEDUP_REMOVED lines=9> */
[----:B0-----:R-:W-:Y:S01]  /*7850*/  STG.E.U16 [R2.64], R5 ;  /* 0x0000000502007986 */ /* 0x001fe2000c101524 */
[----:B------:R-:W-:Y:S05]  /*7860*/  EXIT ;  /* 0x000000000000794d */ /* 0x000fea0003800000 */
.L_x_503:
        /* <DEDUP_REMOVED lines=16> */
.L_x_506:
[----:B------:R-:W-:-:S04]  /*7970*/  LOP3.LUT R24, R24, 0x80000000, RZ, 0xc0, !PT ;  /* 0x8000000018187812 */ /* 0x000fc800078ec0ff */
[----:B------:R-:W-:-:S04]  /*7980*/  SHF.R.U32.HI R5, RZ, 0x18, R24 ;  /* 0x00000018ff057819 */ /* 0x000fc80000011618 */
[----:B------:R-:W-:-:S04]  /*7990*/  LOP3.LUT R4, R4, R5, RZ, 0xfc, !PT ;  /* 0x0000000504047212 */ /* 0x000fc800078efcff */
[----:B------:R-:W-:Y:S02]  /*79a0*/  PRMT R0, R4, 0x7610, R0 ;  /* 0x0000761004007816 */ /* 0x000fe40000000000 */
.L_x_505:
[----:B------:R-:W-:Y:S05]  /*79b0*/  BSYNC B0 ;  /* 0x0000000000007941 */ /* 0x000fea0003800000 */
.L_x_504:
[----:B------:R-:W-:Y:S01]  /*79c0*/  STG.E.U8 [R2.64], R0 ;  /* 0x0000000002007986 */ /* 0x000fe2000c101124 */
[----:B------:R-:W-:Y:S05]  /*79d0*/  EXIT ;  /* 0x000000000000794d */ /* 0x000fea0003800000 */
.L_x_502:
        /* <DEDUP_REMOVED lines=16> */
.L_x_509:
[----:B------:R-:W-:-:S04]  /*7ae0*/  LOP3.LUT R24, R24, 0x80000000, RZ, 0xc0, !PT ;  /* 0x8000000018187812 */ /* 0x000fc800078ec0ff */
[----:B------:R-:W-:-:S04]  /*7af0*/  SHF.R.U32.HI R5, RZ, 0x18, R24 ;  /* 0x00000018ff057819 */ /* 0x000fc80000011618 */
[----:B------:R-:W-:-:S04]  /*7b00*/  LOP3.LUT R4, R4, R5, RZ, 0xfc, !PT ;  /* 0x0000000504047212 */ /* 0x000fc800078efcff */
[----:B------:R-:W-:Y:S02]  /*7b10*/  PRMT R0, R4, 0x7610, R0 ;  /* 0x0000761004007816 */ /* 0x000fe40000000000 */
.L_x_508:
[----:B------:R-:W-:Y:S05]  /*7b20*/  BSYNC B0 ;  /* 0x0000000000007941 */ /* 0x000fea0003800000 */
.L_x_507:
[----:B------:R-:W-:Y:S01]  /*7b30*/  STG.E.U8 [R2.64], R0 ;  /* 0x0000000002007986 */ /* 0x000fe2000c101124 */
[----:B------:R-:W-:Y:S05]  /*7b40*/  EXIT ;  /* 0x000000000000794d */ /* 0x000fea0003800000 */
.L_x_501:
        /* <DEDUP_REMOVED lines=21> */
.L_x_484:
        /* <DEDUP_REMOVED lines=20> */
.L_x_511:
[----:B------:R-:W0:Y:S02]  /*7de0*/  F2I.U64.TRUNC R24, R24 ;  /* 0x0000001800187311 */ /* 0x000e24000020d800 */
[----:B0-----:R-:W-:Y:S01]  /*7df0*/  STG.E.64 [R2.64], R24 ;  /* 0x0000001802007986 */ /* 0x001fe2000c101b24 */
[----:B------:R-:W-:Y:S05]  /*7e00*/  EXIT ;  /* 0x000000000000794d */ /* 0x000fea0003800000 */
.L_x_510:
[----:B------:R-:W0:Y:S02]  /*7e10*/  F2I.FTZ.U32.TRUNC.NTZ R5, R24 ;  /* 0x0000001800057305 */ /* 0x000e24000021f000 */
[----:B0-----:R-:W-:Y:S01]  /*7e20*/  STG.E [R2.64], R5 ;  /* 0x0000000502007986 */ /* 0x001fe2000c101924 */
[----:B------:R-:W-:Y:S05]  /*7e30*/  EXIT ;  /* 0x000000000000794d */ /* 0x000fea0003800000 */
.L_x_512:
        /* <DEDUP_REMOVED lines=12> */
.L_x_2195:


//--------------------- .text._ZN2at6native18elementwise_kernelILi128ELi2EZNS0_22gpu_kernel_impl_nocastIZZZNS0_16conj_kernel_cudaERNS_18TensorIteratorBaseEENKUlvE0_clEvENKUlvE10_clEvEUlN3c107complexIfEEE_EEvS4_RKT_EUliE_EEviT1_ --------------------------
	.section	.text._ZN2at6native18elementwise_kernelILi128ELi2EZNS0_22gpu_kernel_impl_nocastIZZZNS0_16conj_kernel_cudaERNS_18TensorIteratorBaseEENKUlvE0_clEvENKUlvE10_clEvEUlN3c107complexIfEEE_EEvS4_RKT_EUliE_EEviT1_,"ax",@progbits
	.sectioninfo	@"SHI_REGISTERS=12"
	.align	128
        .global         _ZN2at6native18elementwise_kernelILi128ELi2EZNS0_22gpu_kernel_impl_nocastIZZZNS0_16conj_kernel_cudaERNS_18TensorIteratorBaseEENKUlvE0_clEvENKUlvE10_clEvEUlN3c107complexIfEEE_EEvS4_RKT_EUliE_EEviT1_
        .type           _ZN2at6native18elementwise_kernelILi128ELi2EZNS0_22gpu_kernel_impl_nocastIZZZNS0_16conj_kernel_cudaERNS_18TensorIteratorBaseEENKUlvE0_clEvENKUlvE10_clEvEUlN3c107complexIfEEE_EEvS4_RKT_EUliE_EEviT1_,@function
        .size           _ZN2at6native18elementwise_kernelILi128ELi2EZNS0_22gpu_kernel_impl_nocastIZZZNS0_16conj_kernel_cudaERNS_18TensorIteratorBaseEENKUlvE0_clEvENKUlvE10_clEvEUlN3c107complexIfEEE_EEvS4_RKT_EUliE_EEviT1_,(.L_x_2196 - _ZN2at6native18elementwise_kernelILi128ELi2EZNS0_22gpu_kernel_impl_nocastIZZZNS0_16conj_kernel_cudaERNS_18TensorIteratorBaseEENKUlvE0_clEvENKUlvE10_clEvEUlN3c107complexIfEEE_EEvS4_RKT_EUliE_EEviT1_)
        .other          _ZN2at6native18elementwise_kernelILi128ELi2EZNS0_22gpu_kernel_impl_nocastIZZZNS0_16conj_kernel_cudaERNS_18TensorIteratorBaseEENKUlvE0_clEvENKUlvE10_clEvEUlN3c107complexIfEEE_EEvS4_RKT_EUliE_EEviT1_,@"STO_CUDA_ENTRY STV_DEFAULT"
_ZN2at6native18elementwise_kernelILi128ELi2EZNS0_22gpu_kernel_impl_nocastIZZZNS0_16conj_kernel_cudaERNS_18TensorIteratorBaseEENKUlvE0_clEvENKUlvE10_clEvEUlN3c107complexIfEEE_EEvS4_RKT_EUliE_EEviT1_:
.text._ZN2at6native18elementwise_kernelILi128ELi2EZNS0_22gpu_kernel_impl_nocastIZZZNS0_16conj_kernel_cudaERNS_18TensorIteratorBaseEENKUlvE0_clEvENKUlvE10_clEvEUlN3c107complexIfEEE_EEvS4_RKT_EUliE_EEviT1_:
[----:B------:R-:W-:Y:S02]  /*0000*/  MOV R1, c[0x0][0x28] ;  /* 0x00000a0000017a02 */ /* 0x000fe40000000f00 */
[----:B------:R-:W0:Y:S01]  /*0010*/  S2R R0, SR_CTAID.X ;  /* 0x0000000000007919 */ /* 0x000e220000002500 */
[----:B------:R-:W-:Y:S01]  /*0020*/  ULDC.64 UR4, c[0x0][0x118] ;  /* 0x0000460000047ab9 */ /* 0x000fe20000000a00 */
[----:B------:R-:W-:Y:S02]  /*0030*/  BSSY B0, `(.L_x_513) ;  /* 0x00000f1000007945 */ /* 0x000fe40003800000 */
[----:B------:R-:W0:Y:S02]  /*0040*/  S2R R3, SR_TID.X ;  /* 0x0000000000037919 */ /* 0x000e240000002100 */
[----:B0-----:R-:W-:-:S04]  /*0050*/  LEA R0, R0, R3, 0x8 ;  /* 0x0000000300007211 */ /* 0x001fc800078e40ff */
[----:B------:R-:W-:Y:S02]  /*0060*/  ISETP.GE.AND P0, PT, R0, c[0x0][0x160], PT ;  /* 0x0000580000007a0c */ /* 0x000fe40003f06270 */
[----:B------:R-:W-:-:S11]  /*0070*/  MOV R7, R0 ;  /* 0x0000000000077202 */ /* 0x000fd60000000f00 */
[----:B------:R-:W-:Y:S05]  /*0080*/  @P0 BRA `(.L_x_514) ;  /* 0x00000eb000000947 */ /* 0x000fea0003800000 */
[----:B------:R-:W-:Y:S01]  /*0090*/  ISETP.NE.AND P0, PT, RZ, c[0x0][0x168], PT ;  /* 0x00005a00ff007a0c */ /* 0x000fe20003f05270 */
[----:B------:R-:W-:-:S12]  /*00a0*/  CS2R R2, SRZ ;  /* 0x0000000000027805 */ /* 0x000fd8000001ff00 */
[----:B------:R-:W-:Y:S05]  /*00b0*/  @!P0 BRA `(.L_x_515) ;  /* 0x00000e0000008947 */ /* 0x000fea0003800000 */
[----:B------:R-:W-:Y:S01]  /*00c0*/  HFMA2.MMA R2, -RZ, RZ, 0, 0 ;  /* 0x00000000ff027435 */ /* 0x000fe200000001ff */
[----:B------:R-:W-:Y:S02]  /*00d0*/  MOV R3, R7 ;  /* 0x0000000700037202 */ /* 0x000fe40000000f00 */
[----:B------:R-:W-:-:S04]  /*00e0*/  MOV R8, c[0x0][0x168] ;  /* 0x00005a0000087a02 */ /* 0x000fc80000000f00 */
[----:B------:R-:W-:-:S03]  /*00f0*/  ISETP.NE.AND P0, PT, R8, 0x1, PT ;  /* 0x000000010800780c */ /* 0x000fc60003f05270 */
[----:B------:R-:W-:-:S05]  /*0100*/  IMAD.HI.U32 R4, R7, c[0x0][0x170], R2 ;  /* 0x00005c0007047a27 */ /* 0x000fca00078e0002 */
[----:B------:R-:W-:-:S04]  /*0110*/  SHF.R.U32.HI R5, RZ, c[0x0][0x174], R4 ;  /* 0x00005d00ff057a19 */ /* 0x000fc80000011604 */
[----:B------:R-:W-:-:S05]  /*0120*/  IADD3 R2, -R5, RZ, RZ ;  /* 0x000000ff05027210 */ /* 0x000fca0007ffe1ff */
[----:B------:R-:W-:-:S04]  /*0130*/  IMAD R3, R2, c[0x0][0x16c], R7 ;  /* 0x00005b0002037a24 */ /* 0x000fc800078e0207 */
[C---:B------:R-:W-:Y:S02]  /*0140*/  IMAD R2, R3.reuse, c[0x0][0x298], RZ ;  /* 0x0000a60003027a24 */ /* 0x040fe400078e02ff */
[----:B------:R-:W-:Y:S01]  /*0150*/  IMAD R3, R3, c[0x0][0x29c], RZ ;  /* 0x0000a70003037a24 */ /* 0x000fe200078e02ff */
[----:B------:R-:W-:Y:S05]  /*0160*/  @!P0 BRA `(.L_x_515) ;  /* 0x00000d5000008947 */ /* 0x000fea0003800000 */
[----:B------:R-:W-:Y:S02]  /*0170*/  MOV R4, RZ ;  /* 0x000000ff00047202 */ /* 0x000fe40000000f00 */
[----:B------:R-:W-:-:S03]  /*0180*/  ISETP.NE.AND P0, PT, R8, 0x2, PT ;  /* 0x000000020800780c */ /* 0x000fc60003f05270 */
[----:B------:R-:W-:-:S05]  /*0190*/  IMAD.HI.U32 R6, R5, c[0x0][0x17c], R4 ;  /* 0x00005f0005067a27 */ /* 0x000fca00078e0004 */
[----:B------:R-:W-:-:S04]  /*01a0*/  SHF.R.U32.HI R7, RZ, c[0x0][0x180], R6 ;  /* 0x00006000ff077a19 */ /* 0x000fc80000011606 */
[----:B------:R-:W-:-:S05]  /*01b0*/  IADD3 R4, -R7, RZ, RZ ;  /* 0x000000ff07047210 */ /* 0x000fca0007ffe1ff */
[----:B------:R-:W-:-:S04]  /*01c0*/  IMAD R4, R4, c[0x0][0x178], R5 ;  /* 0x00005e0004047a24 */ /* 0x000fc800078e0205 */
[C---:B------:R-:W-:Y:S02]  /*01d0*/  IMAD R2, R4.reuse, c[0x0][0x2a0], R2 ;  /* 0x0000a80004027a24 */ /* 0x040fe400078e0202 */
[----:B------:R-:W-:Y:S01]  /*01e0*/  IMAD R3, R4, c[0x0][0x2a4], R3 ;  /* 0x0000a90004037a24 */ /* 0x000fe200078e0203 */
[----:B------:R-:W-:Y:S05]  /*01f0*/  @!P0 BRA `(.L_x_515) ;  /* 0x00000cc000008947 */ /* 0x000fea0003800000 */
[----:B------:R-:W-:Y:S01]  /*0200*/  HFMA2.MMA R6, -RZ, RZ, 0, 0 ;  /* 0x00000000ff067435 */ /* 0x000fe200000001ff */
[----:B------:R-:W-:-:S09]  /*0210*/  ISETP.NE.AND P0, PT, R8, 0x3, PT ;  /* 0x000000030800780c */ /* 0x000fd20003f05270 */
[----:B------:R-:W-:-:S05]  /*0220*/  IMAD.HI.U32 R4, R7, c[0x0][0x188], R6 ;  /* 0x0000620007047a27 */ /* 0x000fca00078e0006 */
[----:B------:R-:W-:-:S04]  /*0230*/  SHF.R.U32.HI R5, RZ, c[0x0][0x18c], R4 ;  /* 0x00006300ff057a19 */ /* 0x000fc80000011604 */
[----:B------:R-:W-:-:S05]  /*0240*/  IADD3 R6, -R5, RZ, RZ ;  /* 0x000000ff05067210 */ /* 0x000fca0007ffe1ff */
[----:B------:R-:W-:-:S04]  /*0250*/  IMAD R6, R6, c[0x0][0x184], R7 ;  /* 0x0000610006067a24 */ /* 0x000fc800078e0207 */
[C---:B------:R-:W-:Y:S02]  /*0260*/  IMAD R2, R6.reuse, c[0x0][0x2a8], R2 ;  /* 0x0000aa0006027a24 */ /* 0x040fe400078e0202 */
[----:B------:R-:W-:Y:S01]  /*0270*/  IMAD R3, R6, c[0x0][0x2ac], R3 ;  /* 0x0000ab0006037a24 */ /* 0x000fe200078e0203 */
[----:B------:R-:W-:Y:S05]  /*0280*/  @!P0 BRA `(.L_x_515) ;  /* 0x00000c3000008947 */ /* 0x000fea0003800000 */
[----:B------:R-:W-:Y:S01]  /*0290*/  IMAD.MOV.U32 R4, RZ, RZ, RZ ;  /* 0x000000ffff047224 */ /* 0x000fe200078e00ff */
        /* <DEDUP_REMOVED lines=47> */
[----:B------:R-:W-:-:S05]  /*0590*/  SHF.R.U32.HI R5, RZ, c[0x0][0x1d4], R4 ;  /* 0x00007500ff057a19 */ /* 0x000fca0000011604 */
[----:B------:R-:W-:-:S04]  /*05a0*/  IMAD.MOV R6, RZ, RZ, -R5 ;  /* 0x000000ffff067224 */ /* 0x000fc800078e0a05 */
        /* <DEDUP_REMOVED lines=130> */
[----:B------:R-:W-:Y:S02]  /*0dd0*/  ISETP.NE.AND P0, PT, R8, 0x18, PT ;  /* 0x000000180800780c */ /* 0x000fe40003f05270 */
[----:B------:R-:W-:-:S05]  /*0de0*/  MOV R4, RZ ;  /* 0x000000ff00047202 */ /* 0x000fca0000000f00 */
[----:B------:R-:W-:-:S05]  /*0df0*/  IMAD.HI.U32 R6, R5, c[0x0][0x284], R4 ;  /* 0x0000a10005067a27 */ /* 0x000fca00078e0004 */
[----:B------:R-:W-:Y:S02]  /*0e00*/  SHF.R.U32.HI R7, RZ, c[0x0][0x288], R6 ;  /* 0x0000a200ff077a19 */ /* 0x000fe40000011606 */
[----:B------:R-:W-:Y:S02]  /*0e10*/  @P0 MOV R6, RZ ;  /* 0x000000ff00060202 */ /* 0x000fe40000000f00 */
[----:B------:R-:W-:-:S03]  /*0e20*/  IADD3 R9, -R7, RZ, RZ ;  /* 0x000000ff07097210 */ /* 0x000fc60007ffe1ff */
[----:B------:R-:W-:-:S05]  /*0e30*/  @P0 IMAD.HI.U32 R4, R7, c[0x0][0x290], R6 ;  /* 0x0000a40007040a27 */ /* 0x000fca00078e0006 */
[----:B------:R-:W-:Y:S01]  /*0e40*/  @P0 SHF.R.U32.HI R6, RZ, c[0x0][0x294], R4 ;  /* 0x0000a500ff060a19 */ /* 0x000fe20000011604 */
[----:B------:R-:W-:-:S03]  /*0e50*/  IMAD R4, R9, c[0x0][0x280], R5 ;  /* 0x0000a00009047a24 */ /* 0x000fc600078e0205 */
[----:B------:R-:W-:Y:S01]  /*0e60*/  @P0 IADD3 R6, -R6, RZ, RZ ;  /* 0x000000ff06060210 */ /* 0x000fe20007ffe1ff */
[C---:B------:R-:W-:Y:S02]  /*0e70*/  IMAD R2, R4.reuse, c[0x0][0x350], R2 ;  /* 0x0000d40004027a24 */ /* 0x040fe400078e0202 */
[----:B------:R-:W-:Y:S02]  /*0e80*/  IMAD R3, R4, c[0x0][0x354], R3 ;  /* 0x0000d50004037a24 */ /* 0x000fe400078e0203 */
[----:B------:R-:W-:-:S04]  /*0e90*/  @P0 IMAD R6, R6, c[0x0][0x28c], R7 ;  /* 0x0000a30006060a24 */ /* 0x000fc800078e0207 */
[C---:B------:R-:W-:Y:S02]  /*0ea0*/  @P0 IMAD R2, R6.reuse, c[0x0][0x358], R2 ;  /* 0x0000d60006020a24 */ /* 0x040fe400078e0202 */
[----:B------:R-:W-:-:S05]  /*0eb0*/  @P0 IMAD R3, R6, c[0x0][0x35c], R3 ;  /* 0x0000d70006030a24 */ /* 0x000fca00078e0203 */
.L_x_515:
[----:B------:R-:W-:-:S05]  /*0ec0*/  IADD3 R4, P0, R3, c[0x0][0x368], RZ ;  /* 0x0000da0003047a10 */ /* 0x000fca0007f1e0ff */
[----:B------:R-:W-:-:S06]  /*0ed0*/  IMAD.X R5, RZ, RZ, c[0x0][0x36c], P0 ;  /* 0x0000db00ff057624 */ /* 0x000fcc00000e06ff */
[----:B------:R-:W2:Y:S01]  /*0ee0*/  LDG.E.64 R4, [R4.64] ;  /* 0x0000000404047981 */ /* 0x000ea2000c1e1b00 */
[----:B------:R-:W-:Y:S02]  /*0ef0*/  IADD3 R2, P0, R2, c[0x0][0x360], RZ ;  /* 0x0000d80002027a10 */ /* 0x000fe40007f1e0ff */
[----:B------:R-:W-:Y:S02]  /*0f00*/  IADD3 R7, R0, 0x80, RZ ;  /* 0x0000008000077810 */ /* 0x000fe40007ffe0ff */
[----:B------:R-:W-:Y:S01]  /*0f10*/  IADD3.X R3, RZ, c[0x0][0x364], RZ, P0, !PT ;  /* 0x0000d900ff037a10 */ /* 0x000fe200007fe4ff */
[----:B--2---:R-:W-:-:S05]  /*0f20*/  FADD.FTZ R5, -R5, -RZ ;  /* 0x800000ff05057221 */ /* 0x004fca0000010100 */
[----:B------:R0:W-:Y:S03]  /*0f30*/  STG.E.64 [R2.64], R4 ;  /* 0x0000000402007986 */ /* 0x0001e6000c101b04 */
.L_x_514:
[----:B------:R-:W-:Y:S05]  /*0f40*/  BSYNC B0 ;  /* 0x0000000000007941 */ /* 0x000fea0003800000 */
.L_x_513:
[----:B------:R-:W-:-:S13]  /*0f50*/  ISETP.GE.AND P0, PT, R7, c[0x0][0x160], PT ;  /* 0x0000580007007a0c */ /* 0x000fda0003f06270 */
[----:B------:R-:W-:Y:S05]  /*0f60*/  @P0 EXIT ;  /* 0x000000000000094d */ /* 0x000fea0003800000 */
[----:B------:R-:W-:Y:S01]  /*0f70*/  ISETP.NE.AND P0, PT, RZ, c[0x0][0x168], PT ;  /* 0x00005a00ff007a0c */ /* 0x000fe20003f05270 */
[----:B0-----:R-:W-:Y:S01]  /*0f80*/  HFMA2.MMA R2, -RZ, RZ, 0, 0 ;  /* 0x00000000ff027435 */ /* 0x001fe200000001ff */
[----:B------:R-:W-:-:S11]  /*0f90*/  MOV R0, RZ ;  /* 0x000000ff00007202 */ /* 0x000fd60000000f00 */
[----:B------:R-:W-:Y:S05]  /*0fa0*/  @!P0 BRA `(.L_x_516) ;  /* 0x00000e0000008947 */ /* 0x000fea0003800000 */
[----:B------:R-:W-:Y:S02]  /*0fb0*/  MOV R2, RZ ;  /* 0x000000ff00027202 */ /* 0x000fe40000000f00 */
[----:B------:R-:W-:-:S05]  /*0fc0*/  MOV R3, R7 ;  /* 0x0000000700037202 */ /* 0x000fca0000000f00 */
[----:B------:R-:W-:Y:S01]  /*0fd0*/  IMAD.HI.U32 R4, R7, c[0x0][0x170], R2 ;  /* 0x00005c0007047a27 */ /* 0x000fe200078e0002 */
[----:B------:R-:W-:-:S04]  /*0fe0*/  MOV R3, c[0x0][0x168] ;  /* 0x00005a0000037a02 */ /* 0x000fc80000000f00 */
[----:B------:R-:W-:Y:S02]  /*0ff0*/  ISETP.NE.AND P0, PT, R3, 0x1, PT ;  /* 0x000000010300780c */ /* 0x000fe40003f05270 */
[----:B------:R-:W-:-:S04]  /*1000*/  SHF.R.U32.HI R5, RZ, c[0x0][0x174], R4 ;  /* 0x00005d00ff057a19 */ /* 0x000fc80000011604 */
[----:B------:R-:W-:-:S05]  /*1010*/  IADD3 R2, -R5, RZ, RZ ;  /* 0x000000ff05027210 */ /* 0x000fca0007ffe1ff */
[----:B------:R-:W-:-:S04]  /*1020*/  IMAD R2, R2, c[0x0][0x16c], R7 ;  /* 0x00005b0002027a24 */ /* 0x000fc800078e0207 */
[C---:B------:R-:W-:Y:S02]  /*1030*/  IMAD R0, R2.reuse, c[0x0][0x298], RZ ;  /* 0x0000a60002007a24 */ /* 0x040fe400078e02ff */
[----:B------:R-:W-:Y:S01]  /*1040*/  IMAD R2, R2, c[0x0][0x29c], RZ ;  /* 0x0000a70002027a24 */ /* 0x000fe200078e02ff */
        /* <DEDUP_REMOVED lines=205> */
[----:B------:R-:W-:-:S04]  /*1d20*/  @P0 IMAD.HI.U32 R3, R7, c[0x0][0x290], R6 ;  /* 0x0000a40007030a27 */ /* 0x000fc800078e0006 */
[----:B------:R-:W-:Y:S01]  /*1d30*/  IMAD R5, R4, c[0x0][0x280], R5 ;  /* 0x0000a00004057a24 */ /* 0x000fe200078e0205 */
[----:B------:R-:W-:-:S03]  /*1d40*/  @P0 SHF.R.U32.HI R3, RZ, c[0x0][0x294], R3 ;  /* 0x0000a500ff030a19 */ /* 0x000fc60000011603 */
[----:B------:R-:W-:Y:S01]  /*1d50*/  IMAD R0, R5, c[0x0][0x350], R0 ;  /* 0x0000d40005007a24 */ /* 0x000fe200078e0200 */
[----:B------:R-:W-:Y:S01]  /*1d60*/  @P0 IADD3 R3, -R3, RZ, RZ ;  /* 0x000000ff03030210 */ /* 0x000fe20007ffe1ff */
[----:B------:R-:W-:-:S04]  /*1d70*/  IMAD R2, R5, c[0x0][0x354], R2 ;  /* 0x0000d50005027a24 */ /* 0x000fc800078e0202 */
[----:B------:R-:W-:-:S04]  /*1d80*/  @P0 IMAD R7, R3, c[0x0][0x28c], R7 ;  /* 0x0000a30003070a24 */ /* 0x000fc800078e0207 */
[C---:B------:R-:W-:Y:S02]  /*1d90*/  @P0 IMAD R0, R7.reuse, c[0x0][0x358], R0 ;  /* 0x0000d60007000a24 */ /* 0x040fe400078e0200 */
[----:B------:R-:W-:-:S05]  /*1da0*/  @P0 IMAD R2, R7, c[0x0][0x35c], R2 ;  /* 0x0000d70007020a24 */ /* 0x000fca00078e0202 */
.L_x_516:
[----:B------:R-:W-:-:S04]  /*1db0*/  IADD3 R2, P0, R2, c[0x0][0x368], RZ ;  /* 0x0000da0002027a10 */ /* 0x000fc80007f1e0ff */
[----:B------:R-:W-:-:S06]  /*1dc0*/  IADD3.X R3, RZ, c[0x0][0x36c], RZ, P0, !PT ;  /* 0x0000db00ff037a10 */ /* 0x000fcc00007fe4ff */
[----:B------:R-:W2:Y:S01]  /*1dd0*/  LDG.E.64 R2, [R2.64] ;  /* 0x0000000402027981 */ /* 0x000ea2000c1e1b00 */
[----:B------:R-:W-:-:S04]  /*1de0*/  IADD3 R4, P0, R0, c[0x0][0x360], RZ ;  /* 0x0000d80000047a10 */ /* 0x000fc80007f1e0ff */
[----:B------:R-:W-:Y:S01]  /*1df0*/  IADD3.X R5, RZ, c[0x0][0x364], RZ, P0, !PT ;  /* 0x0000d900ff057a10 */ /* 0x000fe200007fe4ff */
[----:B--2---:R-:W-:-:S05]  /*1e00*/  FADD.FTZ R3, -R3, -RZ ;  /* 0x800000ff03037221 */ /* 0x004fca0000010100 */
[----:B------:R-:W-:Y:S01]  /*1e10*/  STG.E.64 [R4.64], R2 ;  /* 0x0000000204007986 */ /* 0x000fe2000c101b04 */
[----:B------:R-:W-:Y:S05]  /*1e20*/  EXIT ;  /* 0x000000000000794d */ /* 0x000fea0003800000 */
.L_x_517:
        /* <DEDUP_REMOVED lines=13> */
.L_x_2196:


//--------------------- .text._ZN2at6native27unrolled_elementwise_kernelIZZZNS0_16conj_kernel_cudaERNS_18TensorIteratorBaseEENKUlvE0_clEvENKUlvE10_clEvEUlN3c107complexIfEEE_St5arrayIPcLm2EELi4E23TrivialOffsetCalculatorILi1EjESE_NS0_6memory15LoadWithoutCastENSF_16StoreWithoutCastEEEviT_T0_T2_T3_T4_T5_ --------------------------
	.section	.text._ZN2at6native27unrolled_elementwise_kernelIZZZNS0_16conj_kernel_cudaERNS_18TensorIteratorBaseEENKUlvE0_clEvENKUlvE10_clEvEUlN3c107complexIfEEE_St5arrayIPcLm2EELi4E23TrivialOffsetCalculatorILi1EjESE_NS0_6memory15LoadWithoutCastENSF_16StoreWithoutCastEEEviT_T0_T2_T3_T4_T5_,"ax",@progbits
	.sectioninfo	@"SHI_REGISTERS=24"
	.align	128
        .global         _ZN2at6native27unrolled_elementwise_kernelIZZZNS0_16conj_kernel_cudaERNS_18TensorIteratorBaseEENKUlvE0_clEvENKUlvE10_clEvEUlN3c107complexIfEEE_St5arrayIPcLm2EELi4E23TrivialOffsetCalculatorILi1EjESE_NS0_6memory15LoadWithoutCastENSF_16StoreWithoutCastEEEviT_T0_T2_T3_T4_T5_
        .type           _ZN2at6native27unrolled_elementwise_kernelIZZZNS0_16conj_kernel_cudaERNS_18TensorIteratorBaseEENKUlvE0_clEvENKUlvE10_clEvEUlN3c107complexIfEEE_St5arrayIPcLm2EELi4E23TrivialOffsetCalculatorILi1EjESE_NS0_6memory15LoadWithoutCastENSF_16StoreWithoutCastEEEviT_T0_T2_T3_T4_T5_,@function
        .size           _ZN2at6native27unrolled_elementwise_kernelIZZZNS0_16conj_kernel_cudaERNS_18TensorIteratorBaseEENKUlvE0_clEvENKUlvE10_clEvEUlN3c107complexIfEEE_St5arrayIPcLm2EELi4E23TrivialOffsetCalculatorILi1EjESE_NS0_6memory15LoadWithoutCastENSF_16StoreWithoutCastEEEviT_T0_T2_T3_T4_T5_,(.L_x_2197 - _ZN2at6native27unrolled_elementwise_kernelIZZZNS0_16conj_kernel_cudaERNS_18TensorIteratorBaseEENKUlvE0_clEvENKUlvE10_clEvEUlN3c107complexIfEEE_St5arrayIPcLm2EELi4E23TrivialOffsetCalculatorILi1EjESE_NS0_6memory15LoadWithoutCastENSF_16StoreWithoutCastEEEviT_T0_T2_T3_T4_T5_)
        .other          _ZN2at6native27unrolled_elementwise_kernelIZZZNS0_16conj_kernel_cudaERNS_18TensorIteratorBaseEENKUlvE0_clEvENKUlvE10_clEvEUlN3c107complexIfEEE_St5arrayIPcLm2EELi4E23TrivialOffsetCalculatorILi1EjESE_NS0_6memory15LoadWithoutCastENSF_16StoreWithoutCastEEEviT_T0_T2_T3_T4_T5_,@"STO_CUDA_ENTRY STV_DEFAULT"
_ZN2at6native27unrolled_elementwise_kernelIZZZNS0_16conj_kernel_cudaERNS_18TensorIteratorBaseEENKUlvE0_clEvENKUlvE10_clEvEUlN3c107complexIfEEE_St5arrayIPcLm2EELi4E23TrivialOffsetCalculatorILi1EjESE_NS0_6memory15LoadWithoutCastENSF_16StoreWithoutCastEEEviT_T0_T2_T3_T4_T5_:
.text._ZN2at6native27unrolled_elementwise_kernelIZZZNS0_16conj_kernel_cudaERNS_18TensorIteratorBaseEENKUlvE0_clEvENKUlvE10_clEvEUlN3c107complexIfEEE_St5arrayIPcLm2EELi4E23TrivialOffsetCalculatorILi1EjESE_NS0_6memory15LoadWithoutCastENSF_16StoreWithoutCastEEEviT_T0_T2_T3_T4_T5_:
[----:B------:R-:W-:Y:S02]  /*0000*/  IMAD.MOV.U32 R1, RZ, RZ, c[0x0][0x28] ;  /* 0x00000a00ff017624 */ /* 0x000fe400078e00ff */
[----:B------:R-:W0:Y:S01]  /*0010*/  S2R R0, SR_CTAID.X ;  /* 0x0000000000007919 */ /* 0x000e220000002500 */
[----:B------:R-:W-:Y:S01]  /*0020*/  IMAD.MOV.U32 R5, RZ, RZ, -0x200 ;  /* 0xfffffe00ff057424 */ /* 0x000fe200078e00ff */
[----:B------:R-:W-:Y:S01]  /*0030*/  ULDC.64 UR4, c[0x0][0x118] ;  /* 0x0000460000047ab9 */ /* 0x000fe20000000a00 */
[----:B------:R-:W-:Y:S01]  /*0040*/  CS2R R8, SRZ ;  /* 0x0000000000087805 */ /* 0x000fe2000001ff00 */
[----:B------:R-:W1:Y:S01]  /*0050*/  S2R R3, SR_TID.X ;  /* 0x0000000000037919 */ /* 0x000e620000002100 */
[----:B0-----:R-:W-:Y:S02]  /*0060*/  IMAD R2, R0, R5, c[0x0][0x160] ;  /* 0x0000580000027624 */ /* 0x001fe400078e0205 */
[----:B------:R-:W-:Y:S01]  /*0070*/  CS2R R4, SRZ ;  /* 0x0000000000047805 */ /* 0x000fe2000001ff00 */
[----:B-1----:R-:W-:Y:S02]  /*0080*/  IMAD.MOV.U32 R13, RZ, RZ, R3 ;  /* 0x000000ffff0d7224 */ /* 0x002fe400078e0003 */
[----:B------:R-:W-:-:S13]  /*0090*/  ISETP.GE.AND P0, PT, R3, R2, PT ;  /* 0x000000020300720c */ /* 0x000fda0003f06270 */
[----:B------:R-:W-:Y:S01]  /*00a0*/  @!P0 IMAD R10, R0, 0x200, R13 ;  /* 0x00000200000a8824 */ /* 0x000fe200078e020d */
[----:B------:R-:W-:Y:S02]  /*00b0*/  @!P0 IADD3 R13, R13, 0x80, RZ ;  /* 0x000000800d0d8810 */ /* 0x000fe40007ffe0ff */
[----:B------:R-:W-:Y:S02]  /*00c0*/  @!P0 MOV R11, 0x8 ;  /* 0x00000008000b8802 */ /* 0x000fe40000000f00 */
[----:B------:R-:W-:-:S03]  /*00d0*/  ISETP.GE.AND P1, PT, R13, R2, PT ;  /* 0x000000020d00720c */ /* 0x000fc60003f26270 */
[----:B------:R-:W-:-:S05]  /*00e0*/  @!P0 IMAD.WIDE.U32 R10, R10, R11, c[0x0][0x170] ;  /* 0x00005c000a0a8625 */ /* 0x000fca00078e000b */
[----:B------:R0:W2:Y:S05]  /*00f0*/  @!P0 LDG.E.64 R4, [R10.64] ;  /* 0x000000040a048981 */ /* 0x0000aa000c1e1b00 */
[----:B------:R-:W-:Y:S01]  /*0100*/  @!P1 IMAD R16, R0, 0x200, R13 ;  /* 0x0000020000109824 */ /* 0x000fe200078e020d */
[----:B------:R-:W-:-:S04]  /*0110*/  @!P1 IADD3 R13, R13, 0x80, RZ ;  /* 0x000000800d0d9810 */ /* 0x000fc80007ffe0ff */
[----:B------:R-:W-:Y:S01]  /*0120*/  ISETP.GE.AND P3, PT, R13, R2, PT ;  /* 0x000000020d00720c */ /* 0x000fe20003f66270 */
[----:B------:R-:W-:Y:S01]  /*0130*/  @!P1 IMAD.MOV.U32 R17, RZ, RZ, 0x8 ;  /* 0x00000008ff119424 */ /* 0x000fe200078e00ff */
[----:B------:R-:W-:-:S03]  /*0140*/  CS2R R6, SRZ ;  /* 0x0000000000067805 */ /* 0x000fc6000001ff00 */
[----:B------:R-:W-:-:S05]  /*0150*/  @!P1 IMAD.WIDE.U32 R16, R16, R17, c[0x0][0x170] ;  /* 0x00005c0010109625 */ /* 0x000fca00078e0011 */
[----:B------:R1:W3:Y:S03]  /*0160*/  @!P1 LDG.E.64 R8, [R16.64] ;  /* 0x0000000410089981 */ /* 0x0002e6000c1e1b00 */
[----:B------:R-:W-:Y:S02]  /*0170*/  @!P3 IMAD R18, R0, 0x200, R13 ;  /* 0x000002000012b824 */ /* 0x000fe400078e020d */
[----:B------:R-:W-:-:S04]  /*0180*/  @!P3 IMAD.MOV.U32 R19, RZ, RZ, 0x8 ;  /* 0x00000008ff13b424 */ /* 0x000fc800078e00ff */
[----:B------:R-:W-:-:S05]  /*0190*/  @!P3 IMAD.WIDE.U32 R18, R18, R19, c[0x0][0x170] ;  /* 0x00005c001212b625 */ /* 0x000fca00078e0013 */
[----:B------:R4:W3:Y:S01]  /*01a0*/  @!P3 LDG.E.64 R6, [R18.64] ;  /* 0x000000041206b981 */ /* 0x0008e2000c1e1b00 */
[----:B------:R-:W-:-:S04]  /*01b0*/  @!P3 IADD3 R13, R13, 0x80, RZ ;  /* 0x000000800d0db810 */ /* 0x000fc80007ffe0ff */
[----:B------:R-:W-:Y:S01]  /*01c0*/  ISETP.GE.AND P2, PT, R13, R2, PT ;  /* 0x000000020d00720c */ /* 0x000fe20003f46270 */
[----:B0-----:R-:W-:Y:S01]  /*01d0*/  CS2R R10, SRZ ;  /* 0x00000000000a7805 */ /* 0x001fe2000001ff00 */
[----:B-1----:R-:W-:-:S11]  /*01e0*/  @!P0 MOV R17, 0x8 ;  /* 0x0000000800118802 */ /* 0x002fd60000000f00 */
[----:B------:R-:W-:Y:S01]  /*01f0*/  @!P2 LEA R14, R0, R13, 0x9 ;  /* 0x0000000d000ea211 */ /* 0x000fe200078e48ff */
[----:B------:R-:W-:-:S04]  /*0200*/  @!P2 IMAD.MOV.U32 R15, RZ, RZ, 0x8 ;  /* 0x00000008ff0fa424 */ /* 0x000fc800078e00ff */
[----:B------:R-:W-:-:S04]  /*0210*/  @!P2 IMAD.WIDE.U32 R14, R14, R15, c[0x0][0x170] ;  /* 0x00005c000e0ea625 */ /* 0x000fc800078e000f */
[----:B------:R-:W-:Y:S01]  /*0220*/  @!P0 IMAD R16, R0, 0x200, R3 ;  /* 0x0000020000108824 */ /* 0x000fe200078e0203 */
[----:B------:R0:W5:Y:S01]  /*0230*/  @!P2 LDG.E.64 R10, [R14.64] ;  /* 0x000000040e0aa981 */ /* 0x000162000c1e1b00 */
[C---:B------:R-:W-:Y:S02]  /*0240*/  ISETP.GE.AND P2, PT, R3.reuse, R2, PT ;  /* 0x000000020300720c */ /* 0x040fe40003f46270 */
[----:B------:R-:W-:Y:S01]  /*0250*/  IADD3 R21, R3, 0x80, RZ ;  /* 0x0000008003157810 */ /* 0x000fe20007ffe0ff */
[----:B------:R-:W-:-:S04]  /*0260*/  @!P0 IMAD.WIDE.U32 R16, R16, R17, c[0x0][0x168] ;  /* 0x00005a0010108625 */ /* 0x000fc800078e0011 */
[----:B------:R-:W-:Y:S02]  /*0270*/  IMAD.MOV.U32 R13, RZ, RZ, R3 ;  /* 0x000000ffff0d7224 */ /* 0x000fe400078e0003 */
[----:B------:R-:W-:-:S05]  /*0280*/  @!P0 IMAD.MOV.U32 R13, RZ, RZ, R21 ;  /* 0x000000ffff0d8224 */ /* 0x000fca00078e0015 */
[-C--:B------:R-:W-:Y:S02]  /*0290*/  ISETP.GE.AND P3, PT, R13, R2.reuse, PT ;  /* 0x000000020d00720c */ /* 0x080fe40003f66270 */
[----:B----4-:R-:W-:Y:S01]  /*02a0*/  IADD3 R19, R3, 0x100, RZ ;  /* 0x0000010003137810 */ /* 0x010fe20007ffe0ff */
[----:B------:R-:W-:Y:S01]  /*02b0*/  BSSY B0, `(.L_x_518) ;  /* 0x0000018000007945 */ /* 0x000fe20003800000 */
[----:B------:R-:W-:Y:S01]  /*02c0*/  ISETP.GE.AND P1, PT, R21, R2, PT ;  /* 0x000000021500720c */ /* 0x000fe20003f26270 */
[----:B--2---:R-:W-:Y:S01]  /*02d0*/  FADD.FTZ R5, -R5, -RZ ;  /* 0x800000ff05057221 */ /* 0x004fe20000010100 */
[----:B------:R-:W-:-:S04]  /*02e0*/  FSEL R4, R4, RZ, !P2 ;  /* 0x000000ff04047208 */ /* 0x000fc80005000000 */
[----:B------:R-:W-:-:S05]  /*02f0*/  FSEL R5, R5, RZ, !P2 ;  /* 0x000000ff05057208 */ /* 0x000fca0005000000 */
[----:B------:R1:W-:Y:S01]  /*0300*/  @!P0 STG.E.64 [R16.64], R4 ;  /* 0x0000000410008986 */ /* 0x0003e2000c101b04 */
[----:B------:R-:W-:Y:S01]  /*0310*/  ISETP.GE.AND P2, PT, R19, R2, PT ;  /* 0x000000021300720c */ /* 0x000fe20003f46270 */
[----:B---3--:R-:W-:Y:S01]  /*0320*/  FADD.FTZ R9, -R9, -RZ ;  /* 0x800000ff09097221 */ /* 0x008fe20000010100 */
[----:B------:R-:W-:-:S04]  /*0330*/  FSEL R8, R8, RZ, !P1 ;  /* 0x000000ff08087208 */ /* 0x000fc80004800000 */
[----:B------:R-:W-:Y:S01]  /*0340*/  FSEL R9, R9, RZ, !P1 ;  /* 0x000000ff09097208 */ /* 0x000fe20004800000 */
[----:B------:R-:W-:Y:S01]  /*0350*/  FADD.FTZ R7, -R7, -RZ ;  /* 0x800000ff07077221 */ /* 0x000fe20000010100 */
[----:B0-----:R-:W-:-:S04]  /*0360*/  FSEL R14, R6, RZ, !P2 ;  /* 0x000000ff060e7208 */ /* 0x001fc80005000000 */
[----:B------:R-:W-:Y:S01]  /*0370*/  FSEL R15, R7, RZ, !P2 ;  /* 0x000000ff070f7208 */ /* 0x000fe20005000000 */
[----:B------:R-:W-:Y:S05]  /*0380*/  @P3 BRA `(.L_x_519) ;  /* 0x000000a000003947 */ /* 0x000fea0003800000 */
[----:B-1----:R-:W-:Y:S01]  /*0390*/  IMAD R4, R0, 0x200, R13 ;  /* 0x0000020000047824 */ /* 0x002fe200078e020d */
[----:B------:R-:W-:Y:S01]  /*03a0*/  IADD3 R13, R13, 0x80, RZ ;  /* 0x000000800d0d7810 */ /* 0x000fe20007ffe0ff */
[----:B------:R-:W-:-:S03]  /*03b0*/  IMAD.MOV.U32 R7, RZ, RZ, 0x8 ;  /* 0x00000008ff077424 */ /* 0x000fc600078e00ff */
[----:B------:R-:W-:Y:S01]  /*03c0*/  ISETP.GE.AND P0, PT, R13, R2, PT ;  /* 0x000000020d00720c */ /* 0x000fe20003f06270 */
[----:B------:R-:W-:-:S05]  /*03d0*/  IMAD.WIDE.U32 R4, R4, R7, c[0x0][0x168] ;  /* 0x00005a0004047625 */ /* 0x000fca00078e0007 */
[----:B------:R0:W-:Y:S07]  /*03e0*/  STG.E.64 [R4.64], R8 ;  /* 0x0000000804007986 */ /* 0x0001ee000c101b04 */
[----:B------:R-:W-:Y:S02]  /*03f0*/  @!P0 LEA R6, R0, R13, 0x9 ;  /* 0x0000000d00068211 */ /* 0x000fe400078e48ff */
[----:B------:R-:W-:-:S03]  /*0400*/  @!P0 IADD3 R13, R13, 0x80, RZ ;  /* 0x000000800d0d8810 */ /* 0x000fc60007ffe0ff */
[----:B------:R-:W-:-:S05]  /*0410*/  @!P0 IMAD.WIDE.U32 R6, R6, R7, c[0x0][0x168] ;  /* 0x00005a0006068625 */ /* 0x000fca00078e0007 */
[----:B------:R0:W-:Y:S02]  /*0420*/  @!P0 STG.E.64 [R6.64], R14 ;  /* 0x0000000e06008986 */ /* 0x0001e4000c101b04 */
.L_x_519:
[----:B-1----:R-:W-:Y:S05]  /*0430*/  BSYNC B0 ;  /* 0x0000000000007941 */ /* 0x002fea0003800000 */
.L_x_518:
[----:B------:R-:W-:Y:S01]  /*0440*/  ISETP.GE.AND P1, PT, R13, R2, PT ;  /* 0x000000020d00720c */ /* 0x000fe20003f26270 */
[----:B-----5:R-:W-:Y:S01]  /*0450*/  FADD.FTZ R11, -R11, -RZ ;  /* 0x800000ff0b0b7221 */ /* 0x020fe20000010100 */
[----:B------:R-:W-:-:S04]  /*0460*/  IADD3 R3, R3, 0x180, RZ ;  /* 0x0000018003037810 */ /* 0x000fc80007ffe0ff */
[----:B------:R-:W-:-:S07]  /*0470*/  ISETP.GE.AND P0, PT, R3, R2, PT ;  /* 0x000000020300720c */ /* 0x000fce0003f06270 */
[----:B------:R-:W-:Y:S06]  /*0480*/  @P1 EXIT ;  /* 0x000000000000194d */ /* 0x000fec0003800000 */
[----:B------:R-:W-:Y:S01]  /*0490*/  IMAD R2, R0, 0x200, R13 ;  /* 0x0000020000027824 */ /* 0x000fe200078e020d */
[----:B------:R-:W-:Y:S01]  /*04a0*/  FSEL R10, R10, RZ, !P0 ;  /* 0x000000ff0a0a7208 */ /* 0x000fe20004000000 */
[----:B------:R-:W-:Y:S01]  /*04b0*/  IMAD.MOV.U32 R3, RZ, RZ, 0x8 ;  /* 0x00000008ff037424 */ /* 0x000fe200078e00ff */
[----:B------:R-:W-:-:S03]  /*04c0*/  FSEL R11, R11, RZ, !P0 ;  /* 0x000000ff0b0b7208 */ /* 0x000fc60004000000 */
[----:B------:R-:W-:-:S05]  /*04d0*/  IMAD.WIDE.U32 R2, R2, R3, c[0x0][0x168] ;  /* 0x00005a0002027625 */ /* 0x000fca00078e0003 */
[----:B------:R-:W-:Y:S01]  /*04e0*/  STG.E.64 [R2.64], R10 ;  /* 0x0000000a02007986 */ /* 0x000fe2000c101b04 */
[----:B------:R-:W-:Y:S05]  /*04f0*/  EXIT ;  /* 0x000000000000794d */ /* 0x000fea0003800000 */
.L_x_520:
        /* <DEDUP_REMOVED lines=16> */
.L_x_2197:


//--------------------- .text._ZN2at6native29vectorized_elementwise_kernelILi2EZZZNS0_16conj_kernel_cudaERNS_18TensorIteratorBaseEENKUlvE0_clEvENKUlvE10_clEvEUlN3c107complexIfEEE_St5arrayIPcLm2EEEEviT0_T1_ --------------------------
	.section	.text._ZN2at6native29vectorized_elementwise_kernelILi2EZZZNS0_16conj_kernel_cudaERNS_18TensorIteratorBaseEENKUlvE0_clEvENKUlvE10_clEvEUlN3c107complexIfEEE_St5arrayIPcLm2EEEEviT0_T1_,"ax",@progbits
	.sectioninfo	@"SHI_REGISTERS=32"
	.align	128
        .global         _ZN2at6native29vectorized_elementwise_kernelILi2EZZZNS0_16conj_kernel_cudaERNS_18TensorIteratorBaseEENKUlvE0_clEvENKUlvE10_clEvEUlN3c107complexIfEEE_St5arrayIPcLm2EEEEviT0_T1_
        .type           _ZN2at6native29vectorized_elementwise_kernelILi2EZZZNS0_16conj_kernel_cudaERNS_18TensorIteratorBaseEENKUlvE0_clEvENKUlvE10_clEvEUlN3c107complexIfEEE_St5arrayIPcLm2EEEEviT0_T1_,@function
        .size           _ZN2at6native29vectorized_elementwise_kernelILi2EZZZNS0_16conj_kernel_cudaERNS_18TensorIteratorBaseEENKUlvE0_clEvENKUlvE10_clEvEUlN3c107complexIfEEE_St5arrayIPcLm2EEEEviT0_T1_,(.L_x_2198 - _ZN2at6native29vectorized_elementwise_kernelILi2EZZZNS0_16conj_kernel_cudaERNS_18TensorIteratorBaseEENKUlvE0_clEvENKUlvE10_clEvEUlN3c107complexIfEEE_St5arrayIPcLm2EEEEviT0_T1_)
        .other          _ZN2at6native29vectorized_elementwise_kernelILi2EZZZNS0_16conj_kernel_cudaERNS_18TensorIteratorBaseEENKUlvE0_clEvENKUlvE10_clEvEUlN3c107complexIfEEE_St5arrayIPcLm2EEEEviT0_T1_,@"STO_CUDA_ENTRY STV_DEFAULT"
_ZN2at6native29vectorized_elementwise_kernelILi2EZZZNS0_16conj_kernel_cudaERNS_18TensorIteratorBaseEENKUlvE0_clEvENKUlvE10_clEvEUlN3c107complexIfEEE_St5arrayIPcLm2EEEEviT0_T1_:
.text._ZN2at6native29vectorized_elementwise_kernelILi2EZZZNS0_16conj_kernel_cudaERNS_18TensorIteratorBaseEENKUlvE0_clEvENKUlvE10_clEvEUlN3c107complexIfEEE_St5arrayIPcLm2EEEEviT0_T1_:
[----:B------:R-:W-:Y:S02]  /*0000*/  IMAD.MOV.U32 R1, RZ, RZ, c[0x0][0x28] ;  /* 0x00000a00ff017624 */ /* 0x000fe400078e00ff */
[----:B------:R-:W0:Y:S01]  /*0010*/  S2R R0, SR_CTAID.X ;  /* 0x0000000000007919 */ /* 0x000e220000002500 */
[----:B------:R-:W-:Y:S01]  /*0020*/  ULDC.64 UR4, c[0x0][0x118] ;  /* 0x0000460000047ab9 */ /* 0x000fe20000000a00 */
[----:B0-----:R-:W-:-:S05]  /*0030*/  IMAD.SHL.U32 R0, R0, 0x400, RZ ;  /* 0x0000040000007824 */ /* 0x001fca00078e00ff */
[----:B------:R-:W-:-:S04]  /*0040*/  IADD3 R14, -R0, c[0x0][0x160], RZ ;  /* 0x00005800000e7a10 */ /* 0x000fc80007ffe1ff */
[----:B------:R-:W-:-:S13]  /*0050*/  ISETP.GE.U32.AND P0, PT, R14, 0x400, PT ;  /* 0x000004000e00780c */ /* 0x000fda0003f06070 */
[----:B------:R-:W-:Y:S05]  /*0060*/  @!P0 BRA `(.L_x_521) ;  /* 0x0000017000008947 */ /* 0x000fea0003800000 */
[----:B------:R-:W0:Y:S01]  /*0070*/  S2R R23, SR_TID.X ;  /* 0x0000000000177919 */ /* 0x000e220000002100 */
[----:B------:R-:W-:-:S04]  /*0080*/  IMAD.MOV.U32 R25, RZ, RZ, 0x8 ;  /* 0x00000008ff197424 */ /* 0x000fc800078e00ff */
[----:B------:R-:W-:-:S06]  /*0090*/  IMAD.WIDE R2, R0, R25, c[0x0][0x170] ;  /* 0x00005c0000027625 */ /* 0x000fcc00078e0219 */
[----:B0-----:R-:W-:-:S05]  /*00a0*/  IMAD.WIDE.U32 R20, R23, 0x10, R2 ;  /* 0x0000001017147825 */ /* 0x001fca00078e0002 */
[----:B------:R-:W2:Y:S04]  /*00b0*/  LDG.E.128 R16, [R20.64] ;  /* 0x0000000414107981 */ /* 0x000ea8000c1e1d00 */
[----:B------:R-:W3:Y:S04]  /*00c0*/  LDG.E.128 R12, [R20.64+0x800] ;  /* 0x00080004140c7981 */ /* 0x000ee8000c1e1d00 */
[----:B------:R-:W4:Y:S04]  /*00d0*/  LDG.E.128 R8, [R20.64+0x1000] ;  /* 0x0010000414087981 */ /* 0x000f28000c1e1d00 */
[----:B------:R-:W5:Y:S01]  /*00e0*/  LDG.E.128 R4, [R20.64+0x1800] ;  /* 0x0018000414047981 */ /* 0x000f62000c1e1d00 */
[----:B------:R-:W-:-:S06]  /*00f0*/  IMAD.WIDE.U32 R2, R0, R25, c[0x0][0x168] ;  /* 0x00005a0000027625 */ /* 0x000fcc00078e0019 */
[----:B------:R-:W-:-:S04]  /*0100*/  IMAD.WIDE R2, R23, 0x10, R2 ;  /* 0x0000001017027825 */ /* 0x000fc800078e0202 */
[----:B--2---:R-:W-:Y:S02]  /*0110*/  FADD.FTZ R19, -R19, -RZ ;  /* 0x800000ff13137221 */ /* 0x004fe40000010100 */
[----:B------:R-:W-:Y:S02]  /*0120*/  FADD.FTZ R17, -R17, -RZ ;  /* 0x800000ff11117221 */ /* 0x000fe40000010100 */
[----:B---3--:R-:W-:Y:S02]  /*0130*/  FADD.FTZ R15, -R15, -RZ ;  /* 0x800000ff0f0f7221 */ /* 0x008fe40000010100 */
[----:B------:R-:W-:Y:S01]  /*0140*/  FADD.FTZ R13, -R13, -RZ ;  /* 0x800000ff0d0d7221 */ /* 0x000fe20000010100 */
[----:B------:R-:W-:Y:S01]  /*0150*/  STG.E.128 [R2.64], R16 ;  /* 0x0000001002007986 */ /* 0x000fe2000c101d04 */
[----:B----4-:R-:W-:Y:S02]  /*0160*/  FADD.FTZ R11, -R11, -RZ ;  /* 0x800000ff0b0b7221 */ /* 0x010fe40000010100 */
[----:B------:R-:W-:Y:S01]  /*0170*/  FADD.FTZ R9, -R9, -RZ ;  /* 0x800000ff09097221 */ /* 0x000fe20000010100 */
[----:B------:R-:W-:Y:S01]  /*0180*/  STG.E.128 [R2.64+0x800], R12 ;  /* 0x0008000c02007986 */ /* 0x000fe2000c101d04 */
[----:B-----5:R-:W-:-:S02]  /*0190*/  FADD.FTZ R7, -R7, -RZ ;  /* 0x800000ff07077221 */ /* 0x020fc40000010100 */
[----:B------:R-:W-:Y:S01]  /*01a0*/  FADD.FTZ R5, -R5, -RZ ;  /* 0x800000ff05057221 */ /* 0x000fe20000010100 */
[----:B------:R-:W-:Y:S04]  /*01b0*/  STG.E.128 [R2.64+0x1000], R8 ;  /* 0x0010000802007986 */ /* 0x000fe8000c101d04 */
[----:B------:R-:W-:Y:S01]  /*01c0*/  STG.E.128 [R2.64+0x1800], R4 ;  /* 0x0018000402007986 */ /* 0x000fe2000c101d04 */
[----:B------:R-:W-:Y:S05]  /*01d0*/  EXIT ;  /* 0x000000000000794d */ /* 0x000fea0003800000 */
.L_x_521:
[----:B------:R-:W0:Y:S01]  /*01e0*/  S2R R21, SR_TID.X ;  /* 0x0000000000157919 */ /* 0x000e220000002100 */
[----:B------:R-:W-:Y:S01]  /*01f0*/  CS2R R12, SRZ ;  /* 0x00000000000c7805 */ /* 0x000fe2000001ff00 */
[----:B------:R-:W-:Y:S01]  /*0200*/  CS2R R16, SRZ ;  /* 0x0000000000107805 */ /* 0x000fe2000001ff00 */
[----:B------:R-:W-:Y:S01]  /*0210*/  CS2R R18, SRZ ;  /* 0x0000000000127805 */ /* 0x000fe2000001ff00 */
[----:B0-----:R-:W-:Y:S01]  /*0220*/  ISETP.GE.AND P0, PT, R21, R14, PT ;  /* 0x0000000e1500720c */ /* 0x001fe20003f06270 */
[----:B------:R-:W-:-:S12]  /*0230*/  IMAD.MOV.U32 R11, RZ, RZ, R21 ;  /* 0x000000ffff0b7224 */ /* 0x000fd800078e0015 */
[----:B------:R-:W-:Y:S02]  /*0240*/  @!P0 IADD3 R4, R0, R11, RZ ;  /* 0x0000000b00048210 */ /* 0x000fe40007ffe0ff */
[----:B------:R-:W-:Y:S02]  /*0250*/  @!P0 IADD3 R11, R11, 0x80, RZ ;  /* 0x000000800b0b8810 */ /* 0x000fe40007ffe0ff */
[----:B------:R-:W-:Y:S02]  /*0260*/  @!P0 MOV R5, 0x8 ;  /* 0x0000000800058802 */ /* 0x000fe40000000f00 */
[----:B------:R-:W-:-:S03]  /*0270*/  ISETP.GE.AND P5, PT, R11, R14, PT ;  /* 0x0000000e0b00720c */ /* 0x000fc60003fa6270 */
[----:B------:R-:W-:Y:S01]  /*0280*/  @!P0 IMAD.WIDE.U32 R4, R4, R5, c[0x0][0x170] ;  /* 0x00005c0004048625 */ /* 0x000fe200078e0005 */
[----:B------:R-:W-:-:S04]  /*0290*/  CS2R R6, SRZ ;  /* 0x0000000000067805 */ /* 0x000fc8000001ff00 */
[----:B------:R0:W2:Y:S05]  /*02a0*/  @!P0 LDG.E.64 R18, [R4.64] ;  /* 0x0000000404128981 */ /* 0x0000aa000c1e1b00 */
[----:B------:R-:W-:Y:S01]  /*02b0*/  @!P5 IMAD.IADD R26, R0, 0x1, R11 ;  /* 0x00000001001ad824 */ /* 0x000fe200078e020b */
[----:B------:R-:W-:Y:S01]  /*02c0*/  @!P5 IADD3 R11, R11, 0x80, RZ ;  /* 0x000000800b0bd810 */ /* 0x000fe20007ffe0ff */
[----:B------:R-:W-:-:S03]  /*02d0*/  @!P5 IMAD.MOV.U32 R27, RZ, RZ, 0x8 ;  /* 0x00000008ff1bd424 */ /* 0x000fc600078e00ff */
[----:B------:R-:W-:Y:S01]  /*02e0*/  ISETP.GE.AND P6, PT, R11, R14, PT ;  /* 0x0000000e0b00720c */ /* 0x000fe20003fc6270 */
[----:B------:R-:W-:-:S05]  /*02f0*/  @!P5 IMAD.WIDE.U32 R26, R26, R27, c[0x0][0x170] ;  /* 0x00005c001a1ad625 */ /* 0x000fca00078e001b */
[----:B------:R1:W3:Y:S07]  /*0300*/  @!P5 LDG.E.64 R12, [R26.64] ;  /* 0x000000041a0cd981 */ /* 0x0002ee000c1e1b00 */
[----:B------:R-:W-:Y:S01]  /*0310*/  @!P6 IMAD.IADD R28, R0, 0x1, R11 ;  /* 0x00000001001ce824 */ /* 0x000fe200078e020b */
[----:B------:R-:W-:Y:S01]  /*0320*/  @!P6 IADD3 R11, R11, 0x80, RZ ;  /* 0x000000800b0be810 */ /* 0x000fe20007ffe0ff */
[----:B------:R-:W-:-:S03]  /*0330*/  @!P6 IMAD.MOV.U32 R29, RZ, RZ, 0x8 ;  /* 0x00000008ff1de424 */ /* 0x000fc600078e00ff */
[----:B------:R-:W-:Y:S01]  /*0340*/  ISETP.GE.AND P1, PT, R11, R14, PT ;  /* 0x0000000e0b00720c */ /* 0x000fe20003f26270 */
[----:B------:R-:W-:-:S05]  /*0350*/  @!P6 IMAD.WIDE.U32 R28, R28, R29, c[0x0][0x170] ;  /* 0x00005c001c1ce625 */ /* 0x000fca00078e001d */
[----:B------:R4:W5:Y:S07]  /*0360*/  @!P6 LDG.E.64 R16, [R28.64] ;  /* 0x000000041c10e981 */ /* 0x00096e000c1e1b00 */
[----:B------:R-:W-:Y:S01]  /*0370*/  @!P1 IMAD.IADD R22, R0, 0x1, R11 ;  /* 0x0000000100169824 */ /* 0x000fe200078e020b */
[----:B------:R-:W-:-:S04]  /*0380*/  @!P1 IADD3 R11, R11, 0x80, RZ ;  /* 0x000000800b0b9810 */ /* 0x000fc80007ffe0ff */
[----:B------:R-:W-:-:S13]  /*0390*/  ISETP.GE.AND P2, PT, R11, R14, PT ;  /* 0x0000000e0b00720c */ /* 0x000fda0003f46270 */
        /* <DEDUP_REMOVED lines=8> */
[----:B------:R-:W-:Y:S02]  /*0420*/  ISETP.GE.AND P5, PT, R11, R14, PT ;  /* 0x0000000e0b00720c */ /* 0x000fe40003fa6270 */
[----:B------:R-:W-:Y:S01]  /*0430*/  @!P1 MOV R23, 0x8 ;  /* 0x0000000800179802 */ /* 0x000fe20000000f00 */
[----:B------:R-:W-:Y:S02]  /*0440*/  @!P3 IMAD.MOV.U32 R9, RZ, RZ, 0x8 ;  /* 0x00000008ff09b424 */ /* 0x000fe400078e00ff */
[----:B-1----:R-:W-:Y:S02]  /*0450*/  @!P4 IMAD.MOV.U32 R27, RZ, RZ, 0x8 ;  /* 0x00000008ff1bc424 */ /* 0x002fe400078e00ff */
[----:B------:R-:W-:Y:S01]  /*0460*/  @!P1 IMAD.WIDE.U32 R22, R22, R23, c[0x0][0x170] ;  /* 0x00005c0016169625 */ /* 0x000fe200078e0017 */
[----:B------:R-:W-:-:S03]  /*0470*/  CS2R R2, SRZ ;  /* 0x0000000000027805 */ /* 0x000fc6000001ff00 */
[----:B------:R-:W-:Y:S01]  /*0480*/  @!P2 IMAD.MOV.U32 R25, RZ, RZ, 0x8 ;  /* 0x00000008ff19a424 */ /* 0x000fe200078e00ff */
[----:B0-----:R-:W-:Y:S01]  /*0490*/  CS2R R4, SRZ ;  /* 0x0000000000047805 */ /* 0x001fe2000001ff00 */
[----:B------:R-:W-:Y:S01]  /*04a0*/  @!P5 MOV R20, 0x8 ;  /* 0x000000080014d802 */ /* 0x000fe20000000f00 */
[----:B------:R-:W-:Y:S01]  /*04b0*/  @!P5 IMAD.IADD R15, R0, 0x1, R11 ;  /* 0x00000001000fd824 */ /* 0x000fe200078e020b */
[----:B------:R0:W5:Y:S01]  /*04c0*/  @!P1 LDG.E.64 R6, [R22.64] ;  /* 0x0000000416069981 */ /* 0x000162000c1e1b00 */
[----:B----4-:R-:W-:Y:S02]  /*04d0*/  @!P3 IMAD.WIDE.U32 R28, R8, R9, c[0x0][0x170] ;  /* 0x00005c00081cb625 */ /* 0x010fe400078e0009 */
[----:B------:R-:W-:Y:S02]  /*04e0*/  CS2R R8, SRZ ;  /* 0x0000000000087805 */ /* 0x000fe4000001ff00 */
[----:B------:R-:W-:Y:S01]  /*04f0*/  @!P4 IMAD.WIDE.U32 R26, R10, R27, c[0x0][0x170] ;  /* 0x00005c000a1ac625 */ /* 0x000fe200078e001b */
[----:B------:R1:W4:Y:S01]  /*0500*/  @!P3 LDG.E.64 R4, [R28.64] ;  /* 0x000000041c04b981 */ /* 0x000322000c1e1b00 */
[----:B------:R-:W-:-:S02]  /*0510*/  CS2R R10, SRZ ;  /* 0x00000000000a7805 */ /* 0x000fc4000001ff00 */
[----:B------:R-:W-:Y:S01]  /*0520*/  @!P2 IMAD.WIDE.U32 R24, R24, R25, c[0x0][0x170] ;  /* 0x00005c001818a625 */ /* 0x000fe200078e0019 */
[----:B------:R1:W4:Y:S03]  /*0530*/  @!P4 LDG.E.64 R8, [R26.64] ;  /* 0x000000041a08c981 */ /* 0x000326000c1e1b00 */
[----:B0-----:R-:W-:Y:S01]  /*0540*/  @!P5 IMAD.WIDE.U32 R22, R15, R20, c[0x0][0x170] ;  /* 0x00005c000f16d625 */ /* 0x001fe200078e0014 */
[----:B------:R0:W4:Y:S04]  /*0550*/  @!P2 LDG.E.64 R2, [R24.64] ;  /* 0x000000041802a981 */ /* 0x000128000c1e1b00 */
[----:B------:R1:W4:Y:S01]  /*0560*/  @!P5 LDG.E.64 R10, [R22.64] ;  /* 0x00000004160ad981 */ /* 0x000322000c1e1b00 */
[----:B------:R-:W-:-:S02]  /*0570*/  IADD3 R15, R21, 0x100, RZ ;  /* 0x00000100150f7810 */ /* 0x000fc40007ffe0ff */
[----:B0-----:R-:W-:Y:S01]  /*0580*/  IADD3 R25, R21, 0x180, RZ ;  /* 0x0000018015197810 */ /* 0x001fe20007ffe0ff */
[----:B------:R-:W-:-:S03]  /*0590*/  @!P0 IMAD.IADD R20, R0, 0x1, R21 ;  /* 0x0000000100148824 */ /* 0x000fc600078e0215 */
[-C--:B------:R-:W-:Y:S01]  /*05a0*/  ISETP.GE.AND P1, PT, R25, R14.reuse, PT ;  /* 0x0000000e1900720c */ /* 0x080fe20003f26270 */
[----:B------:R-:W-:Y:S01]  /*05b0*/  @!P0 IMAD.MOV.U32 R25, RZ, RZ, 0x8 ;  /* 0x00000008ff198424 */ /* 0x000fe200078e00ff */
[-C--:B------:R-:W-:Y:S02]  /*05c0*/  ISETP.GE.AND P2, PT, R15, R14.reuse, PT ;  /* 0x0000000e0f00720c */ /* 0x080fe40003f46270 */
[C---:B------:R-:W-:Y:S01]  /*05d0*/  IADD3 R15, R21.reuse, 0x280, RZ ;  /* 0x00000280150f7810 */ /* 0x040fe20007ffe0ff */
[----:B-1----:R-:W-:Y:S01]  /*05e0*/  @!P0 IMAD.WIDE.U32 R22, R20, R25, c[0x0][0x168] ;  /* 0x00005a0014168625 */ /* 0x002fe200078e0019 */
[----:B------:R-:W-:Y:S02]  /*05f0*/  IADD3 R25, R21, 0x80, RZ ;  /* 0x0000008015197810 */ /* 0x000fe40007ffe0ff */
[----:B------:R-:W-:Y:S01]  /*0600*/  ISETP.GE.AND P6, PT, R15, R14, PT ;  /* 0x0000000e0f00720c */ /* 0x000fe20003fc6270 */
[----:B------:R-:W-:Y:S01]  /*0610*/  IMAD.MOV.U32 R15, RZ, RZ, R21 ;  /* 0x000000ffff0f7224 */ /* 0x000fe200078e0015 */
[----:B------:R-:W-:-:S02]  /*0620*/  @!P0 MOV R15, R25 ;  /* 0x00000019000f8202 */ /* 0x000fc40000000f00 */
[CC--:B------:R-:W-:Y:S02]  /*0630*/  ISETP.GE.AND P4, PT, R21.reuse, R14.reuse, PT ;  /* 0x0000000e1500720c */ /* 0x0c0fe40003f86270 */
[C---:B------:R-:W-:Y:S02]  /*0640*/  IADD3 R29, R21.reuse, 0x200, RZ ;  /* 0x00000200151d7810 */ /* 0x040fe40007ffe0ff */
[C---:B------:R-:W-:Y:S02]  /*0650*/  IADD3 R27, R21.reuse, 0x300, RZ ;  /* 0x00000300151b7810 */ /* 0x040fe40007ffe0ff */
[----:B------:R-:W-:Y:S01]  /*0660*/  IADD3 R21, R21, 0x380, RZ ;  /* 0x0000038015157810 */ /* 0x000fe20007ffe0ff */
[----:B------:R-:W-:Y:S01]  /*0670*/  BSSY B0, `(.L_x_522) ;  /* 0x000004a000007945 */ /* 0x000fe20003800000 */
[-C--:B------:R-:W-:Y:S01]  /*0680*/  ISETP.GE.AND P3, PT, R29, R14.reuse, PT ;  /* 0x0000000e1d00720c */ /* 0x080fe20003f66270 */
[----:B------:R-:W-:Y:S01]  /*0690*/  BSSY B1, `(.L_x_523) ;  /* 0x0000041000017945 */ /* 0x000fe20003800000 */
[----:B------:R-:W-:Y:S01]  /*06a0*/  ISETP.GE.AND P5, PT, R27, R14, PT ;  /* 0x0000000e1b00720c */ /* 0x000fe20003fa6270 */
[----:B--2---:R-:W-:Y:S01]  /*06b0*/  FADD.FTZ R19, -R19, -RZ ;  /* 0x800000ff13137221 */ /* 0x004fe20000010100 */
[----:B------:R-:W-:-:S04]  /*06c0*/  FSEL R18, R18, RZ, !P4 ;  /* 0x000000ff12127208 */ /* 0x000fc80006000000 */
[----:B------:R-:W-:Y:S02]  /*06d0*/  FSEL R19, R19, RZ, !P4 ;  /* 0x000000ff13137208 */ /* 0x000fe40006000000 */
[----:B------:R-:W-:-:S03]  /*06e0*/  ISETP.GE.AND P4, PT, R25, R14, PT ;  /* 0x0000000e1900720c */ /* 0x000fc60003f86270 */
[----:B------:R0:W-:Y:S01]  /*06f0*/  @!P0 STG.E.64 [R22.64], R18 ;  /* 0x0000001216008986 */ /* 0x0001e2000c101b04 */
[----:B------:R-:W-:Y:S01]  /*0700*/  ISETP.GE.AND P0, PT, R21, R14, PT ;  /* 0x0000000e1500720c */ /* 0x000fe20003f06270 */
[----:B---3--:R-:W-:Y:S02]  /*0710*/  FADD.FTZ R13, -R13, -RZ ;  /* 0x800000ff0d0d7221 */ /* 0x008fe40000010100 */
[----:B-----5:R-:W-:Y:S01]  /*0720*/  FADD.FTZ R17, -R17, -RZ ;  /* 0x800000ff11117221 */ /* 0x020fe20000010100 */
[----:B------:R-:W-:-:S04]  /*0730*/  FSEL R16, R16, RZ, !P2 ;  /* 0x000000ff10107208 */ /* 0x000fc80005000000 */
[----:B------:R-:W-:Y:S02]  /*0740*/  FSEL R17, R17, RZ, !P2 ;  /* 0x000000ff11117208 */ /* 0x000fe40005000000 */
[----:B------:R-:W-:Y:S02]  /*0750*/  ISETP.GE.AND P2, PT, R15, R14, PT ;  /* 0x0000000e0f00720c */ /* 0x000fe40003f46270 */
[----:B------:R-:W-:Y:S02]  /*0760*/  FSEL R13, R13, RZ, !P4 ;  /* 0x000000ff0d0d7208 */ /* 0x000fe40006000000 */
[----:B------:R-:W-:Y:S01]  /*0770*/  FSEL R12, R12, RZ, !P4 ;  /* 0x000000ff0c0c7208 */ /* 0x000fe20006000000 */
[----:B------:R-:W-:Y:S01]  /*0780*/  FADD.FTZ R7, -R7, -RZ ;  /* 0x800000ff07077221 */ /* 0x000fe20000010100 */
[----:B------:R-:W-:Y:S01]  /*0790*/  FSEL R6, R6, RZ, !P1 ;  /* 0x000000ff06067208 */ /* 0x000fe20004800000 */
[----:B----4-:R-:W-:Y:S02]  /*07a0*/  FADD.FTZ R5, -R5, -RZ ;  /* 0x800000ff05057221 */ /* 0x010fe40000010100 */
[----:B------:R-:W-:-:S02]  /*07b0*/  FADD.FTZ R9, -R9, -RZ ;  /* 0x800000ff09097221 */ /* 0x000fc40000010100 */
[----:B------:R-:W-:Y:S02]  /*07c0*/  FADD.FTZ R3, -R3, -RZ ;  /* 0x800000ff03037221 */ /* 0x000fe40000010100 */
[----:B------:R-:W-:Y:S01]  /*07d0*/  FADD.FTZ R11, -R11, -RZ ;  /* 0x800000ff0b0b7221 */ /* 0x000fe20000010100 */
[----:B------:R-:W-:Y:S02]  /*07e0*/  FSEL R7, R7, RZ, !P1 ;  /* 0x000000ff07077208 */ /* 0x000fe40004800000 */
[----:B------:R-:W-:Y:S02]  /*07f0*/  FSEL R2, R2, RZ, !P3 ;  /* 0x000000ff02027208 */ /* 0x000fe40005800000 */
[----:B------:R-:W-:Y:S02]  /*0800*/  FSEL R3, R3, RZ, !P3 ;  /* 0x000000ff03037208 */ /* 0x000fe40005800000 */
[----:B------:R-:W-:Y:S02]  /*0810*/  FSEL R4, R4, RZ, !P6 ;  /* 0x000000ff04047208 */ /* 0x000fe40007000000 */
[----:B------:R-:W-:-:S02]  /*0820*/  FSEL R5, R5, RZ, !P6 ;  /* 0x000000ff05057208 */ /* 0x000fc40007000000 */
[----:B------:R-:W-:Y:S02]  /*0830*/  FSEL R8, R8, RZ, !P5 ;  /* 0x000000ff08087208 */ /* 0x000fe40006800000 */
[----:B------:R-:W-:Y:S02]  /*0840*/  FSEL R9, R9, RZ, !P5 ;  /* 0x000000ff09097208 */ /* 0x000fe40006800000 */
[----:B------:R-:W-:Y:S02]  /*0850*/  FSEL R10, R10, RZ, !P0 ;  /* 0x000000ff0a0a7208 */ /* 0x000fe40004000000 */
[----:B------:R-:W-:Y:S01]  /*0860*/  FSEL R11, R11, RZ, !P0 ;  /* 0x000000ff0b0b7208 */ /* 0x000fe20004000000 */
[----:B------:R-:W-:Y:S05]  /*0870*/  @P2 BRA `(.L_x_524) ;  /* 0x000000c000002947 */ /* 0x000fea0003800000 */
[----:B0-----:R-:W-:Y:S01]  /*0880*/  IMAD.IADD R18, R0, 0x1, R15 ;  /* 0x0000000100127824 */ /* 0x001fe200078e020f */
[----:B------:R-:W-:Y:S01]  /*0890*/  IADD3 R15, R15, 0x80, RZ ;  /* 0x000000800f0f7810 */ /* 0x000fe20007ffe0ff */
[----:B------:R-:W-:-:S03]  /*08a0*/  IMAD.MOV.U32 R19, RZ, RZ, 0x8 ;  /* 0x00000008ff137424 */ /* 0x000fc600078e00ff */
[----:B------:R-:W-:Y:S01]  /*08b0*/  ISETP.GE.AND P0, PT, R15, R14, PT ;  /* 0x0000000e0f00720c */ /* 0x000fe20003f06270 */
[----:B------:R-:W-:-:S05]  /*08c0*/  IMAD.WIDE.U32 R18, R18, R19, c[0x0][0x168] ;  /* 0x00005a0012127625 */ /* 0x000fca00078e0013 */
[----:B------:R0:W-:Y:S07]  /*08d0*/  STG.E.64 [R18.64], R12 ;  /* 0x0000000c12007986 */ /* 0x0001ee000c101b04 */
[----:B------:R-:W-:Y:S05]  /*08e0*/  @P0 BRA `(.L_x_525) ;  /* 0x000000c000000947 */ /* 0x000fea0003800000 */
[----:B0-----:R-:W-:Y:S01]  /*08f0*/  HFMA2.MMA R13, -RZ, RZ, 0, 4.76837158203125e-07 ;  /* 0x00000008ff0d7435 */ /* 0x001fe200000001ff */
[----:B------:R-:W-:Y:S01]  /*0900*/  IMAD.IADD R12, R0, 0x1, R15 ;  /* 0x00000001000c7824 */ /* 0x000fe200078e020f */
[----:B------:R-:W-:-:S08]  /*0910*/  IADD3 R15, R15, 0x80, RZ ;  /* 0x000000800f0f7810 */ /* 0x000fd00007ffe0ff */
[----:B------:R-:W-:-:S05]  /*0920*/  IMAD.WIDE.U32 R12, R12, R13, c[0x0][0x168] ;  /* 0x00005a000c0c7625 */ /* 0x000fca00078e000d */
[----:B------:R0:W-:Y:S02]  /*0930*/  STG.E.64 [R12.64], R16 ;  /* 0x000000100c007986 */ /* 0x0001e4000c101b04 */
.L_x_524:
[----:B0-----:R-:W-:-:S13]  /*0940*/  ISETP.GE.AND P0, PT, R15, R14, PT ;  /* 0x0000000e0f00720c */ /* 0x001fda0003f06270 */
[----:B------:R-:W-:Y:S05]  /*0950*/  @P0 BRA `(.L_x_526) ;  /* 0x000000c000000947 */ /* 0x000fea0003800000 */
[----:B------:R-:W-:Y:S01]  /*0960*/  IMAD.IADD R12, R0, 0x1, R15 ;  /* 0x00000001000c7824 */ /* 0x000fe200078e020f */
[----:B------:R-:W-:Y:S01]  /*0970*/  IADD3 R15, R15, 0x80, RZ ;  /* 0x000000800f0f7810 */ /* 0x000fe20007ffe0ff */
[----:B------:R-:W-:-:S04]  /*0980*/  IMAD.MOV.U32 R13, RZ, RZ, 0x8 ;  /* 0x00000008ff0d7424 */ /* 0x000fc800078e00ff */
[----:B------:R-:W-:-:S05]  /*0990*/  IMAD.WIDE.U32 R12, R12, R13, c[0x0][0x168] ;  /* 0x00005a000c0c7625 */ /* 0x000fca00078e000d */
[----:B------:R0:W-:Y:S02]  /*09a0*/  STG.E.64 [R12.64], R6 ;  /* 0x000000060c007986 */ /* 0x0001e4000c101b04 */
.L_x_525:
[----:B------:R-:W-:-:S13]  /*09b0*/  ISETP.GE.AND P0, PT, R15, R14, PT ;  /* 0x0000000e0f00720c */ /* 0x000fda0003f06270 */
[----:B------:R-:W-:Y:S05]  /*09c0*/  @P0 BRA `(.L_x_527) ;  /* 0x000000d000000947 */ /* 0x000fea0003800000 */
[----:B0-----:R-:W-:Y:S01]  /*09d0*/  MOV R7, 0x8 ;  /* 0x0000000800077802 */ /* 0x001fe20000000f00 */
[----:B------:R-:W-:Y:S01]  /*09e0*/  IMAD.IADD R6, R0, 0x1, R15 ;  /* 0x0000000100067824 */ /* 0x000fe200078e020f */
[----:B------:R-:W-:-:S03]  /*09f0*/  IADD3 R15, R15, 0x80, RZ ;  /* 0x000000800f0f7810 */ /* 0x000fc60007ffe0ff */
[----:B------:R-:W-:-:S05]  /*0a00*/  IMAD.WIDE.U32 R6, R6, R7, c[0x0][0x168] ;  /* 0x00005a0006067625 */ /* 0x000fca00078e0007 */
[----:B------:R0:W-:Y:S02]  /*0a10*/  STG.E.64 [R6.64], R2 ;  /* 0x0000000206007986 */ /* 0x0001e4000c101b04 */
.L_x_526:
[----:B------:R-:W-:-:S13]  /*0a20*/  ISETP.GE.AND P0, PT, R15, R14, PT ;  /* 0x0000000e0f00720c */ /* 0x000fda0003f06270 */
[----:B------:R-:W-:Y:S01]  /*0a30*/  @P0 BREAK B1 ;  /* 0x0000000000010942 */ /* 0x000fe20003800000 */
[----:B------:R-:W-:Y:S05]  /*0a40*/  @P0 BRA `(.L_x_528) ;  /* 0x000000c000000947 */ /* 0x000fea0003800000 */
[----:B0-----:R-:W-:Y:S01]  /*0a50*/  IMAD.IADD R2, R0, 0x1, R15 ;  /* 0x0000000100027824 */ /* 0x001fe200078e020f */
[----:B------:R-:W-:Y:S01]  /*0a60*/  IADD3 R15, R15, 0x80, RZ ;  /* 0x000000800f0f7810 */ /* 0x000fe20007ffe0ff */
[----:B------:R-:W-:-:S04]  /*0a70*/  IMAD.MOV.U32 R3, RZ, RZ, 0x8 ;  /* 0x00000008ff037424 */ /* 0x000fc800078e00ff */
[----:B------:R-:W-:-:S05]  /*0a80*/  IMAD.WIDE.U32 R2, R2, R3, c[0x0][0x168] ;  /* 0x00005a0002027625 */ /* 0x000fca00078e0003 */
[----:B------:R0:W-:Y:S02]  /*0a90*/  STG.E.64 [R2.64], R4 ;  /* 0x0000000402007986 */ /* 0x0001e4000c101b04 */
.L_x_527:
[----:B------:R-:W-:Y:S05]  /*0aa0*/  BSYNC B1 ;  /* 0x0000000000017941 */ /* 0x000fea0003800000 */
.L_x_523:
[----:B------:R-:W-:-:S13]  /*0ab0*/  ISETP.GE.AND P0, PT, R15, R14, PT ;  /* 0x0000000e0f00720c */ /* 0x000fda0003f06270 */
[----:B0-----:R-:W-:Y:S01]  /*0ac0*/  @!P0 MOV R3, 0x8 ;  /* 0x0000000800038802 */ /* 0x001fe20000000f00 */
[----:B------:R-:W-:Y:S01]  /*0ad0*/  @!P0 IMAD.IADD R2, R0, 0x1, R15 ;  /* 0x0000000100028824 */ /* 0x000fe200078e020f */
[----:B------:R-:W-:-:S03]  /*0ae0*/  @!P0 IADD3 R15, R15, 0x80, RZ ;  /* 0x000000800f0f8810 */ /* 0x000fc60007ffe0ff */
[----:B------:R-:W-:-:S05]  /*0af0*/  @!P0 IMAD.WIDE.U32 R2, R2, R3, c[0x0][0x168] ;  /* 0x00005a0002028625 */ /* 0x000fca00078e0003 */
[----:B------:R0:W-:Y:S02]  /*0b00*/  @!P0 STG.E.64 [R2.64], R8 ;  /* 0x0000000802008986 */ /* 0x0001e4000c101b04 */
.L_x_528:
[----:B------:R-:W-:Y:S05]  /*0b10*/  BSYNC B0 ;  /* 0x0000000000007941 */ /* 0x000fea0003800000 */
.L_x_522:
[----:B------:R-:W-:Y:S01]  /*0b20*/  WARPSYNC 0xffffffff ;  /* 0xffffffff00007948 */ /* 0x000fe20003800000 */
[----:B------:R-:W-:-:S13]  /*0b30*/  ISETP.GE.AND P0, PT, R15, R14, PT ;  /* 0x0000000e0f00720c */ /* 0x000fda0003f06270 */
[----:B------:R-:W-:Y:S05]  /*0b40*/  @P0 EXIT ;  /* 0x000000000000094d */ /* 0x000fea0003800000 */
[----:B0-----:R-:W-:Y:S02]  /*0b50*/  IMAD.IADD R2, R0, 0x1, R15 ;  /* 0x0000000100027824 */ /* 0x001fe400078e020f */
[----:B------:R-:W-:-:S04]  /*0b60*/  IMAD.MOV.U32 R3, RZ, RZ, 0x8 ;  /* 0x00000008ff037424 */ /* 0x000fc800078e00ff */
[----:B------:R-:W-:-:S05]  /*0b70*/  IMAD.WIDE.U32 R2, R2, R3, c[0x0][0x168] ;  /* 0x00005a0002027625 */ /* 0x000fca00078e0003 */
[----:B------:R-:W-:Y:S01]  /*0b80*/  STG.E.64 [R2.64], R10 ;  /* 0x0000000a02007986 */ /* 0x000fe2000c101b04 */
[----:B------:R-:W-:Y:S05]  /*0b90*/  EXIT ;  /* 0x000000000000794d */ /* 0x000fea0003800000 */
.L_x_529:
        /* <DEDUP_REMOVED lines=14> */
.L_x_2198:


//--------------------- .text._ZN2at6native29vectorized_elementwise_kernelILi4EZZZNS0_16conj_kernel_cudaERNS_18TensorIteratorBaseEENKUlvE0_clEvENKUlvE10_clEvEUlN3c107complexIfEEE_St5arrayIPcLm2EEEEviT0_T1_ --------------------------
	.section	.text._ZN2at6native29vectorized_elementwise_kernelILi4EZZZNS0_16conj_kernel_cudaERNS_18TensorIteratorBaseEENKUlvE0_clEvENKUlvE10_clEvEUlN3c107complexIfEEE_St5arrayIPcLm2EEEEviT0_T1_,"ax",@progbits
	.sectioninfo	@"SHI_REGISTERS=32"
	.align	128
        .global         _ZN2at6native29vectorized_elementwise_kernelILi4EZZZNS0_16conj_kernel_cudaERNS_18TensorIteratorBaseEENKUlvE0_clEvENKUlvE10_clEvEUlN3c107complexIfEEE_St5arrayIPcLm2EEEEviT0_T1_
        .type           _ZN2at6native29vectorized_elementwise_kernelILi4EZZZNS0_16conj_kernel_cudaERNS_18TensorIteratorBaseEENKUlvE0_clEvENKUlvE10_clEvEUlN3c107complexIfEEE_St5arrayIPcLm2EEEEviT0_T1_,@function
        .size           _ZN2at6native29vectorized_elementwise_kernelILi4EZZZNS0_16conj_kernel_cudaERNS_18TensorIteratorBaseEENKUlvE0_clEvENKUlvE10_clEvEUlN3c107complexIfEEE_St5arrayIPcLm2EEEEviT0_T1_,(.L_x_2199 - _ZN2at6native29vectorized_elementwise_kernelILi4EZZZNS0_16conj_kernel_cudaERNS_18TensorIteratorBaseEENKUlvE0_clEvENKUlvE10_clEvEUlN3c107complexIfEEE_St5arrayIPcLm2EEEEviT0_T1_)
        .other          _ZN2at6native29vectorized_elementwise_kernelILi4EZZZNS0_16conj_kernel_cudaERNS_18TensorIteratorBaseEENKUlvE0_clEvENKUlvE10_clEvEUlN3c107complexIfEEE_St5arrayIPcLm2EEEEviT0_T1_,@"STO_CUDA_ENTRY STV_DEFAULT"
_ZN2at6native29vectorized_elementwise_kernelILi4EZZZNS0_16conj_kernel_cudaERNS_18TensorIteratorBaseEENKUlvE0_clEvENKUlvE10_clEvEUlN3c107complexIfEEE_St5arrayIPcLm2EEEEviT0_T1_:
.text._ZN2at6native29vectorized_elementwise_kernelILi4EZZZNS0_16conj_kernel_cudaERNS_18TensorIteratorBaseEENKUlvE0_clEvENKUlvE10_clEvEUlN3c107complexIfEEE_St5arrayIPcLm2EEEEviT0_T1_:
        /* <DEDUP_REMOVED lines=30> */
.L_x_530:
        /* <DEDUP_REMOVED lines=118> */
.L_x_533:
[----:B0-----:R-:W-:-:S13]  /*0940*/  ISETP.GE.AND P0, PT, R15, R14, PT ;  /* 0x0000000e0f00720c */ /* 0x001fda0003f06270 */
[----:B------:R-:W-:Y:S05]  /*0950*/  @P0 BRA `(.L_x_535) ;  /* 0x000000c000000947 */ /* 0x000fea0003800000 */
[----:B------:R-:W-:Y:S01]  /*0960*/  IMAD.IADD R12, R0, 0x1, R15 ;  /* 0x00000001000c7824 */ /* 0x000fe200078e020f */
[----:B------:R-:W-:Y:S01]  /*0970*/  IADD3 R15, R15, 0x80, RZ ;  /* 0x000000800f0f7810 */ /* 0x000fe20007ffe0ff */
[----:B------:R-:W-:-:S04]  /*0980*/  IMAD.MOV.U32 R13, RZ, RZ, 0x8 ;  /* 0x00000008ff0d7424 */ /* 0x000fc800078e00ff */
[----:B------:R-:W-:-:S05]  /*0990*/  IMAD.WIDE.U32 R12, R12, R13, c[0x0][0x168] ;  /* 0x00005a000c0c7625 */ /* 0x000fca00078e000d */
[----:B------:R0:W-:Y:S02]  /*09a0*/  STG.E.64 [R12.64], R6 ;  /* 0x000000060c007986 */ /* 0x0001e4000c101b04 */
.L_x_534:
[----:B------:R-:W-:-:S13]  /*09b0*/  ISETP.GE.AND P0, PT, R15, R14, PT ;  /* 0x0000000e0f00720c */ /* 0x000fda0003f06270 */
[----:B------:R-:W-:Y:S05]  /*09c0*/  @P0 BRA `(.L_x_536) ;  /* 0x000000d000000947 */ /* 0x000fea0003800000 */
[----:B0-----:R-:W-:Y:S01]  /*09d0*/  MOV R7, 0x8 ;  /* 0x0000000800077802 */ /* 0x001fe20000000f00 */
[----:B------:R-:W-:Y:S01]  /*09e0*/  IMAD.IADD R6, R0, 0x1, R15 ;  /* 0x0000000100067824 */ /* 0x000fe200078e020f */
[----:B------:R-:W-:-:S03]  /*09f0*/  IADD3 R15, R15, 0x80, RZ ;  /* 0x000000800f0f7810 */ /* 0x000fc60007ffe0ff */
[----:B------:R-:W-:-:S05]  /*0a00*/  IMAD.WIDE.U32 R6, R6, R7, c[0x0][0x168] ;  /* 0x00005a0006067625 */ /* 0x000fca00078e0007 */
[----:B------:R0:W-:Y:S02]  /*0a10*/  STG.E.64 [R6.64], R2 ;  /* 0x0000000206007986 */ /* 0x0001e4000c101b04 */
.L_x_535:
        /* <DEDUP_REMOVED lines=8> */
.L_x_536:
[----:B------:R-:W-:Y:S05]  /*0aa0*/  BSYNC B1 ;  /* 0x0000000000017941 */ /* 0x000fea0003800000 */
.L_x_532:
[----:B------:R-:W-:-:S13]  /*0ab0*/  ISETP.GE.AND P0, PT, R15, R14, PT ;  /* 0x0000000e0f00720c */ /* 0x000fda0003f06270 */
[----:B0-----:R-:W-:Y:S01]  /*0ac0*/  @!P0 MOV R3, 0x8 ;  /* 0x0000000800038802 */ /* 0x001fe20000000f00 */
[----:B------:R-:W-:Y:S01]  /*0ad0*/  @!P0 IMAD.IADD R2, R0, 0x1, R15 ;  /* 0x0000000100028824 */ /* 0x000fe200078e020f */
[----:B------:R-:W-:-:S03]  /*0ae0*/  @!P0 IADD3 R15, R15, 0x80, RZ ;  /* 0x000000800f0f8810 */ /* 0x000fc60007ffe0ff */
[----:B------:R-:W-:-:S05]  /*0af0*/  @!P0 IMAD.WIDE.U32 R2, R2, R3, c[0x0][0x168] ;  /* 0x00005a0002028625 */ /* 0x000fca00078e0003 */
[----:B------:R0:W-:Y:S02]  /*0b00*/  @!P0 STG.E.64 [R2.64], R8 ;  /* 0x0000000802008986 */ /* 0x0001e4000c101b04 */
.L_x_537:
[----:B------:R-:W-:Y:S05]  /*0b10*/  BSYNC B0 ;  /* 0x0000000000007941 */ /* 0x000fea0003800000 */
.L_x_531:
        /* <DEDUP_REMOVED lines=8> */
.L_x_538:
        /* <DEDUP_REMOVED lines=14> */
.L_x_2199:


//--------------------- .text._ZN2at6native29vectorized_elementwise_kernelILi8EZZZNS0_16conj_kernel_cudaERNS_18TensorIteratorBaseEENKUlvE0_clEvENKUlvE10_clEvEUlN3c107complexIfEEE_St5arrayIPcLm2EEEEviT0_T1_ --------------------------
	.section	.text._ZN2at6native29vectorized_elementwise_kernelILi8EZZZNS0_16conj_kernel_cudaERNS_18TensorIteratorBaseEENKUlvE0_clEvENKUlvE10_clEvEUlN3c107complexIfEEE_St5arrayIPcLm2EEEEviT0_T1_,"ax",@progbits
	.sectioninfo	@"SHI_REGISTERS=4"
	.align	128
        .global         _ZN2at6native29vectorized_elementwise_kernelILi8EZZZNS0_16conj_kernel_cudaERNS_18TensorIteratorBaseEENKUlvE0_clEvENKUlvE10_clEvEUlN3c107complexIfEEE_St5arrayIPcLm2EEEEviT0_T1_
        .type           _ZN2at6native29vectorized_elementwise_kernelILi8EZZZNS0_16conj_kernel_cudaERNS_18TensorIteratorBaseEENKUlvE0_clEvENKUlvE10_clEvEUlN3c107complexIfEEE_St5arrayIPcLm2EEEEviT0_T1_,@function
        .size           _ZN2at6native29vectorized_elementwise_kernelILi8EZZZNS0_16conj_kernel_cudaERNS_18TensorIteratorBaseEENKUlvE0_clEvENKUlvE10_clEvEUlN3c107complexIfEEE_St5arrayIPcLm2EEEEviT0_T1_,(.L_x_2200 - _ZN2at6native29vectorized_elementwise_kernelILi8EZZZNS0_16conj_kernel_cudaERNS_18TensorIteratorBaseEENKUlvE0_clEvENKUlvE10_clEvEUlN3c107complexIfEEE_St5arrayIPcLm2EEEEviT0_T1_)
        .other          _ZN2at6native29vectorized_elementwise_kernelILi8EZZZNS0_16conj_kernel_cudaERNS_18TensorIteratorBaseEENKUlvE0_clEvENKUlvE10_clEvEUlN3c107complexIfEEE_St5arrayIPcLm2EEEEviT0_T1_,@"STO_CUDA_ENTRY STV_DEFAULT"
_ZN2at6native29vectorized_elementwise_kernelILi8EZZZNS0_16conj_kernel_cudaERNS_18TensorIteratorBaseEENKUlvE0_clEvENKUlvE10_clEvEUlN3c107complexIfEEE_St5arrayIPcLm2EEEEviT0_T1_:
.text._ZN2at6native29vectorized_elementwise_kernelILi8EZZZNS0_16conj_kernel_cudaERNS_18TensorIteratorBaseEENKUlvE0_clEvENKUlvE10_clEvEUlN3c107complexIfEEE_St5arrayIPcLm2EEEEviT0_T1_:
[----:B------:R-:W-:Y:S02]  /*0000*/  MOV R1, c[0x0][0x28] ;  /* 0x00000a0000017a02 */ /* 0x000fe40000000f00 */
[----:B------:R-:W-:Y:S05]  /*0010*/  EXIT ;  /* 0x000000000000794d */ /* 0x000fea0003800000 */
.L_x_539:
        /* <DEDUP_REMOVED lines=14> */
.L_x_2200:


//--------------------- .text._ZN2at6native18elementwise_kernelILi128ELi4EZNS0_15gpu_kernel_implIZZZNS0_16conj_kernel_cudaERNS_18TensorIteratorBaseEENKUlvE0_clEvENKUlvE9_clEvEUlN3c107complexIdEEE_EEvS4_RKT_EUliE_EEviT1_ --------------------------
	.section	.text._ZN2at6native18elementwise_kernelILi128ELi4EZNS0_15gpu_kernel_implIZZZNS0_16conj_kernel_cudaERNS_18TensorIteratorBaseEENKUlvE0_clEvENKUlvE9_clEvEUlN3c107complexIdEEE_EEvS4_RKT_EUliE_EEviT1_,"ax",@progbits
	.sectioninfo	@"SHI_REGISTERS=26"
	.align	128
        .global         _ZN2at6native18elementwise_kernelILi128ELi4EZNS0_15gpu_kernel_implIZZZNS0_16conj_kernel_cudaERNS_18TensorIteratorBaseEENKUlvE0_clEvENKUlvE9_clEvEUlN3c107complexIdEEE_EEvS4_RKT_EUliE_EEviT1_
        .type           _ZN2at6native18elementwise_kernelILi128ELi4EZNS0_15gpu_kernel_implIZZZNS0_16conj_kernel_cudaERNS_18TensorIteratorBaseEENKUlvE0_clEvENKUlvE9_clEvEUlN3c107complexIdEEE_EEvS4_RKT_EUliE_EEviT1_,@function
        .size           _ZN2at6native18elementwise_kernelILi128ELi4EZNS0_15gpu_kernel_implIZZZNS0_16conj_kernel_cudaERNS_18TensorIteratorBaseEENKUlvE0_clEvENKUlvE9_clEvEUlN3c107complexIdEEE_EEvS4_RKT_EUliE_EEviT1_,(.L_x_2201 - _ZN2at6native18elementwise_kernelILi128ELi4EZNS0_15gpu_kernel_implIZZZNS0_16conj_kernel_cudaERNS_18TensorIteratorBaseEENKUlvE0_clEvENKUlvE9_clEvEUlN3c107complexIdEEE_EEvS4_RKT_EUliE_EEviT1_)
        .other          _ZN2at6native18elementwise_kernelILi128ELi4EZNS0_15gpu_kernel_implIZZZNS0_16conj_kernel_cudaERNS_18TensorIteratorBaseEENKUlvE0_clEvENKUlvE9_clEvEUlN3c107complexIdEEE_EEvS4_RKT_EUliE_EEviT1_,@"STO_CUDA_ENTRY STV_DEFAULT"
_ZN2at6native18elementwise_kernelILi128ELi4EZNS0_15gpu_kernel_implIZZZNS0_16conj_kernel_cudaERNS_18TensorIteratorBaseEENKUlvE0_clEvENKUlvE9_clEvEUlN3c107complexIdEEE_EEvS4_RKT_EUliE_EEviT1_:
.text._ZN2at6native18elementwise_kernelILi128ELi4EZNS0_15gpu_kernel_implIZZZNS0_16conj_kernel_cudaERNS_18TensorIteratorBaseEENKUlvE0_clEvENKUlvE9_clEvEUlN3c107complexIdEEE_EEvS4_RKT_EUliE_EEviT1_:
        /* <DEDUP_REMOVED lines=236> */
.L_x_542:
[----:B------:R-:W0:Y:S01]  /*0ec0*/  LDC.U8 R5, c[0x0][0x372] ;  /* 0x0000dc80ff057b82 */ /* 0x000e220000000000 */
[----:B------:R-:W-:Y:S02]  /*0ed0*/  IADD3 R16, P1, R16, c[0x0][0x360], RZ ;  /* 0x0000d80010107a10 */ /* 0x000fe40007f3e0ff */
        /* <DEDUP_REMOVED lines=15> */
[----:B------:R-:W-:Y:S01]  /*0fd0*/  CS2R R6, SRZ ;  /* 0x0000000000067805 */ /* 0x000fe2000001ff00 */
[----:B--2---:R0:W1:Y:S01]  /*0fe0*/  I2F.F64.S16 R4, R2 ;  /* 0x0000000200047312 */ /* 0x0040620000101c00 */
[----:B------:R-:W-:Y:S05]  /*0ff0*/  BRA `(.L_x_548) ;  /* 0x00000f9000007947 */ /* 0x000fea0003800000 */
.L_x_546:
[----:B------:R-:W2:Y:S01]  /*1000*/  LDG.E.U8 R2, [R2.64] ;  /* 0x0000002402027981 */ /* 0x000ea2000c1e1100 */
[----:B------:R-:W-:Y:S01]  /*1010*/  CS2R R6, SRZ ;  /* 0x0000000000067805 */ /* 0x000fe2000001ff00 */
[----:B--2---:R0:W1:Y:S01]  /*1020*/  I2F.F64.U16 R4, R2 ;  /* 0x0000000200047312 */ /* 0x0040620000101800 */
[----:B------:R-:W-:Y:S05]  /*1030*/  BRA `(.L_x_548) ;  /* 0x00000f5000007947 */ /* 0x000fea0003800000 */
.L_x_545:
[----:B------:R-:W-:-:S13]  /*1040*/  ISETP.NE.AND P0, PT, R4, 0x2, PT ;  /* 0x000000020400780c */ /* 0x000fda0003f05270 */
[----:B------:R-:W-:Y:S05]  /*1050*/  @!P0 BRA `(.L_x_549) ;  /* 0x000000c000008947 */ /* 0x000fea0003800000 */
[----:B------:R-:W-:-:S13]  /*1060*/  ISETP.NE.AND P0, PT, R4, 0x3, PT ;  /* 0x000000030400780c */ /* 0x000fda0003f05270 */
[----:B------:R-:W-:Y:S05]  /*1070*/  @!P0 BRA `(.L_x_550) ;  /* 0x0000006000008947 */ /* 0x000fea0003800000 */
[----:B------:R-:W-:-:S13]  /*1080*/  ISETP.NE.AND P0, PT, R4, 0x4, PT ;  /* 0x000000040400780c */ /* 0x000fda0003f05270 */
[----:B------:R-:W-:Y:S05]  /*1090*/  @P0 BRA `(.L_x_547) ;  /* 0x00000d2000000947 */ /* 0x000fea0003800000 */
[----:B------:R-:W2:Y:S01]  /*10a0*/  LDG.E.64 R4, [R2.64] ;  /* 0x0000002402047981 */ /* 0x000ea2000c1e1b00 */
[----:B------:R-:W-:Y:S01]  /*10b0*/  CS2R R6, SRZ ;  /* 0x0000000000067805 */ /* 0x000fe2000001ff00 */
[----:B--2---:R-:W0:Y:S01]  /*10c0*/  I2F.F64.S64 R4, R4 ;  /* 0x0000000400047312 */ /* 0x004e220000301c00 */
[----:B------:R-:W-:Y:S05]  /*10d0*/  BRA `(.L_x_548) ;  /* 0x00000eb000007947 */ /* 0x000fea0003800000 */
.L_x_550:
[----:B------:R-:W2:Y:S01]  /*10e0*/  LDG.E R2, [R2.64] ;  /* 0x0000002402027981 */ /* 0x000ea2000c1e1900 */
[----:B------:R-:W-:Y:S01]  /*10f0*/  CS2R R6, SRZ ;  /* 0x0000000000067805 */ /* 0x000fe2000001ff00 */
[----:B--2---:R0:W1:Y:S01]  /*1100*/  I2F.F64 R4, R2 ;  /* 0x0000000200047312 */ /* 0x0040620000201c00 */
[----:B------:R-:W-:Y:S05]  /*1110*/  BRA `(.L_x_548) ;  /* 0x00000e7000007947 */ /* 0x000fea0003800000 */
.L_x_549:
[----:B------:R-:W2:Y:S01]  /*1120*/  LDG.E.U16 R2, [R2.64] ;  /* 0x0000002402027981 */ /* 0x000ea2000c1e1500 */
[----:B------:R-:W-:Y:S01]  /*1130*/  CS2R R6, SRZ ;  /* 0x0000000000067805 */ /* 0x000fe2000001ff00 */
[----:B--2---:R0:W1:Y:S01]  /*1140*/  I2F.F64.S16 R4, R2 ;  /* 0x0000000200047312 */ /* 0x0040620000101c00 */
[----:B------:R-:W-:Y:S05]  /*1150*/  BRA `(.L_x_548) ;  /* 0x00000e3000007947 */ /* 0x000fea0003800000 */
.L_x_544:
[----:B------:R-:W-:-:S13]  /*1160*/  ISETP.GT.AND P0, PT, R4, 0x6, PT ;  /* 0x000000060400780c */ /* 0x000fda0003f04270 */
[----:B------:R-:W-:Y:S05]  /*1170*/  @P0 BRA `(.L_x_551) ;  /* 0x000000f000000947 */ /* 0x000fea0003800000 */
[----:B------:R-:W-:-:S13]  /*1180*/  ISETP.NE.AND P0, PT, R4, 0x5, PT ;  /* 0x000000050400780c */ /* 0x000fda0003f05270 */
[----:B------:R-:W-:Y:S05]  /*1190*/  @!P0 BRA `(.L_x_552) ;  /* 0x0000007000008947 */ /* 0x000fea0003800000 */
[----:B------:R-:W-:-:S13]  /*11a0*/  ISETP.NE.AND P0, PT, R4, 0x6, PT ;  /* 0x000000060400780c */ /* 0x000fda0003f05270 */
[----:B------:R-:W-:Y:S05]  /*11b0*/  @P0 BRA `(.L_x_547) ;  /* 0x00000c0000000947 */ /* 0x000fea0003800000 */
[----:B------:R-:W2:Y:S01]  /*11c0*/  LDG.E R4, [R2.64] ;  /* 0x0000002402047981 */ /* 0x000ea2000c1e1900 */
[----:B------:R-:W-:Y:S01]  /*11d0*/  CS2R R6, SRZ ;  /* 0x0000000000067805 */ /* 0x000fe2000001ff00 */
[----:B--2---:R-:W-:-:S06]  /*11e0*/  FMUL.FTZ R4, R4, 1 ;  /* 0x3f80000004047820 */ /* 0x004fcc0000410000 */
[----:B------:R-:W0:Y:S01]  /*11f0*/  F2F.F64.F32 R4, R4 ;  /* 0x0000000400047310 */ /* 0x000e220000201800 */
[----:B------:R-:W-:Y:S05]  /*1200*/  BRA `(.L_x_548) ;  /* 0x00000d8000007947 */ /* 0x000fea0003800000 */
.L_x_552:
[----:B------:R-:W2:Y:S01]  /*1210*/  LDG.E.U16 R0, [R2.64] ;  /* 0x0000002402007981 */ /* 0x000ea2000c1e1500 */
[----:B------:R-:W-:Y:S01]  /*1220*/  CS2R R6, SRZ ;  /* 0x0000000000067805 */ /* 0x000fe2000001ff00 */
[----:B--2---:R-:W-:-:S05]  /*1230*/  HADD2.F32 R0, -RZ, R0.H0_H0 ;  /* 0x20000000ff007230 */ /* 0x004fca0000004100 */
[----:B------:R-:W-:-:S04]  /*1240*/  FMUL.FTZ R0, R0, 1 ;  /* 0x3f80000000007820 */ /* 0x000fc80000410000 */
[----:B------:R0:W1:Y:S01]  /*1250*/  F2F.F64.F32 R4, R0 ;  /* 0x0000000000047310 */ /* 0x0000620000201800 */
[----:B------:R-:W-:Y:S05]  /*1260*/  BRA `(.L_x_548) ;  /* 0x00000d2000007947 */ /* 0x000fea0003800000 */
.L_x_551:
[----:B------:R-:W-:-:S13]  /*1270*/  ISETP.NE.AND P0, PT, R4, 0x7, PT ;  /* 0x000000070400780c */ /* 0x000fda0003f05270 */
[----:B------:R-:W-:Y:S05]  /*1280*/  @!P0 BRA `(.L_x_553) ;  /* 0x0000012000008947 */ /* 0x000fea0003800000 */
[----:B------:R-:W-:-:S13]  /*1290*/  ISETP.NE.AND P0, PT, R4, 0x8, PT ;  /* 0x000000080400780c */ /* 0x000fda0003f05270 */
[----:B------:R-:W-:Y:S05]  /*12a0*/  @!P0 BRA `(.L_x_554) ;  /* 0x0000008000008947 */ /* 0x000fea0003800000 */
[----:B------:R-:W-:-:S13]  /*12b0*/  ISETP.NE.AND P0, PT, R4, 0x9, PT ;  /* 0x000000090400780c */ /* 0x000fda0003f05270 */
[----:B------:R-:W-:Y:S05]  /*12c0*/  @P0 BRA `(.L_x_547) ;  /* 0x00000af000000947 */ /* 0x000fea0003800000 */
[----:B------:R-:W2:Y:S02]  /*12d0*/  LDG.E.64 R2, [R2.64] ;  /* 0x0000002402027981 */ /* 0x000ea4000c1e1b00 */
[----:B--2---:R-:W-:Y:S02]  /*12e0*/  FMUL.FTZ R6, R3, 1 ;  /* 0x3f80000003067820 */ /* 0x004fe40000410000 */
[----:B------:R-:W-:-:S04]  /*12f0*/  FMUL.FTZ R4, R2, 1 ;  /* 0x3f80000002047820 */ /* 0x000fc80000410000 */
[----:B------:R-:W0:Y:S08]  /*1300*/  F2F.F64.F32 R6, R6 ;  /* 0x0000000600067310 */ /* 0x000e300000201800 */
[----:B------:R-:W1:Y:S01]  /*1310*/  F2F.F64.F32 R4, R4 ;  /* 0x0000000400047310 */ /* 0x000e620000201800 */
[----:B------:R-:W-:Y:S05]  /*1320*/  BRA `(.L_x_548) ;  /* 0x00000c6000007947 */ /* 0x000fea0003800000 */
.L_x_554:
[----:B------:R-:W2:Y:S02]  /*1330*/  LDG.E R0, [R2.64] ;  /* 0x0000002402007981 */ /* 0x000ea4000c1e1900 */
[----:B--2---:R-:W-:-:S02]  /*1340*/  HADD2.F32 R4, -RZ, R0.H1_H1 ;  /* 0x30000000ff047230 */ /* 0x004fc40000004100 */
[----:B------:R-:W-:-:S03]  /*1350*/  HADD2.F32 R0, -RZ, R0.H0_H0 ;  /* 0x20000000ff007230 */ /* 0x000fc60000004100 */
[----:B------:R-:W-:Y:S02]  /*1360*/  FMUL.FTZ R6, R4, 1 ;  /* 0x3f80000004067820 */ /* 0x000fe40000410000 */
[----:B------:R-:W-:-:S04]  /*1370*/  FMUL.FTZ R0, R0, 1 ;  /* 0x3f80000000007820 */ /* 0x000fc80000410000 */
[----:B------:R-:W0:Y:S08]  /*1380*/  F2F.F64.F32 R6, R6 ;  /* 0x0000000600067310 */ /* 0x000e300000201800 */
[----:B------:R1:W2:Y:S01]  /*1390*/  F2F.F64.F32 R4, R0 ;  /* 0x0000000000047310 */ /* 0x0002a20000201800 */
[----:B------:R-:W-:Y:S05]  /*13a0*/  BRA `(.L_x_548) ;  /* 0x00000be000007947 */ /* 0x000fea0003800000 */
.L_x_553:
[----:B------:R0:W5:Y:S01]  /*13b0*/  LDG.E.64 R4, [R2.64] ;  /* 0x0000002402047981 */ /* 0x000162000c1e1b00 */
[----:B------:R-:W-:Y:S01]  /*13c0*/  CS2R R6, SRZ ;  /* 0x0000000000067805 */ /* 0x000fe2000001ff00 */
[----:B------:R-:W-:Y:S05]  /*13d0*/  BRA `(.L_x_548) ;  /* 0x00000bb000007947 */ /* 0x000fea0003800000 */
.L_x_543:
        /* <DEDUP_REMOVED lines=9> */
[----:B------:R-:W-:Y:S01]  /*1470*/  CS2R R6, SRZ ;  /* 0x0000000000067805 */ /* 0x000fe2000001ff00 */
[----:B------:R-:W-:Y:S01]  /*1480*/  IMAD.MOV.U32 R4, RZ, RZ, RZ ;  /* 0x000000ffff047224 */ /* 0x000fe200078e00ff */
[----:B--2---:R-:W-:-:S04]  /*1490*/  ISETP.NE.AND P0, PT, R2, RZ, PT ;  /* 0x000000ff0200720c */ /* 0x004fc80003f05270 */
[----:B------:R-:W-:Y:S01]  /*14a0*/  FSEL R5, RZ, 1.875, !P0 ;  /* 0x3ff00000ff057808 */ /* 0x000fe20004000000 */
[----:B------:R-:W-:Y:S05]  /*14b0*/  BRA `(.L_x_548) ;  /* 0x00000ad000007947 */ /* 0x000fea0003800000 */
.L_x_557:
[----:B------:R0:W5:Y:S01]  /*14c0*/  LDG.E.128 R4, [R2.64] ;  /* 0x0000002402047981 */ /* 0x000162000c1e1d00 */
[----:B------:R-:W-:Y:S05]  /*14d0*/  BRA `(.L_x_548) ;  /* 0x00000ab000007947 */ /* 0x000fea0003800000 */
.L_x_556:
        /* <DEDUP_REMOVED lines=11> */
[C---:B------:R-:W-:Y:S02]  /*1590*/  IADD3 R6, R4.reuse, 0x1000000, RZ ;  /* 0x0100000004067810 */ /* 0x040fe40007ffe0ff */
[----:B------:R-:W-:Y:S02]  /*15a0*/  IADD3 R2, R4, -0x1, RZ ;  /* 0xffffffff04027810 */ /* 0x000fe40007ffe0ff */
[----:B------:R-:W-:Y:S02]  /*15b0*/  SHF.R.S32.HI R6, RZ, 0x8, R6 ;  /* 0x00000008ff067819 */ /* 0x000fe40000011406 */
[----:B------:R-:W-:Y:S02]  /*15c0*/  SHF.R.S32.HI R2, RZ, 0x1f, R2 ;  /* 0x0000001fff027819 */ /* 0x000fe40000011402 */
[----:B0-----:R-:W-:-:S04]  /*15d0*/  IADD3 R5, -R5, 0x1f, RZ ;  /* 0x0000001f05057810 */ /* 0x001fc80007ffe1ff */
[C---:B------:R-:W-:Y:S02]  /*15e0*/  ISETP.GT.U32.AND P0, PT, R5.reuse, 0x4, PT ;  /* 0x000000040500780c */ /* 0x040fe40003f04070 */
[----:B------:R-:W-:-:S04]  /*15f0*/  IADD3 R5, R5, -0x4, RZ ;  /* 0xfffffffc05057810 */ /* 0x000fc80007ffe0ff */
[----:B------:R-:W-:-:S05]  /*1600*/  SEL R5, R5, RZ, P0 ;  /* 0x000000ff05057207 */ /* 0x000fca0000000000 */
[----:B------:R-:W-:Y:S01]  /*1610*/  IMAD R8, R5, R8, 0x3c000000 ;  /* 0x3c00000005087424 */ /* 0x000fe200078e0208 */
[----:B------:R-:W-:-:S04]  /*1620*/  SHF.L.U32 R5, R4, R5, RZ ;  /* 0x0000000504057219 */ /* 0x000fc800000006ff */
[----:B------:R-:W-:-:S04]  /*1630*/  LEA.HI R5, R5, R8, RZ, 0x1c ;  /* 0x0000000805057211 */ /* 0x000fc800078fe0ff */
[----:B------:R-:W-:Y:S02]  /*1640*/  LOP3.LUT R5, R5, 0x7f800000, R6, 0xf8, !PT ;  /* 0x7f80000005057812 */ /* 0x000fe400078ef806 */
[----:B------:R-:W-:Y:S02]  /*1650*/  CS2R R6, SRZ ;  /* 0x0000000000067805 */ /* 0x000fe4000001ff00 */
[----:B------:R-:W-:-:S04]  /*1660*/  LOP3.LUT R5, R5, R2, RZ, 0x30, !PT ;  /* 0x0000000205057212 */ /* 0x000fc800078e30ff */
[----:B------:R-:W-:-:S05]  /*1670*/  LOP3.LUT R5, R5, 0x80000000, R0, 0xf8, !PT ;  /* 0x8000000005057812 */ /* 0x000fca00078ef800 */
[----:B------:R-:W-:-:S06]  /*1680*/  FMUL.FTZ R5, R5, 1 ;  /* 0x3f80000005057820 */ /* 0x000fcc0000410000 */
[----:B------:R-:W0:Y:S01]  /*1690*/  F2F.F64.F32 R4, R5 ;  /* 0x0000000500047310 */ /* 0x000e220000201800 */
[----:B------:R-:W-:Y:S05]  /*16a0*/  BRA `(.L_x_548) ;  /* 0x000008e000007947 */ /* 0x000fea0003800000 */
.L_x_559:
[----:B------:R-:W2:Y:S01]  /*16b0*/  LDG.E.U8 R2, [R2.64] ;  /* 0x0000002402027981 */ /* 0x000ea2000c1e1100 */
[----:B------:R-:W-:Y:S01]  /*16c0*/  CS2R R6, SRZ ;  /* 0x0000000000067805 */ /* 0x000fe2000001ff00 */
        /* <DEDUP_REMOVED lines=10> */
[----:B------:R-:W-:-:S05]  /*1770*/  LOP3.LUT R4, R4, 0x80000000, R5, 0xf8, !PT ;  /* 0x8000000004047812 */ /* 0x000fca00078ef805 */
[----:B------:R-:W-:-:S06]  /*1780*/  FMUL.FTZ R4, R4, 1 ;  /* 0x3f80000004047820 */ /* 0x000fcc0000410000 */
[----:B------:R-:W0:Y:S01]  /*1790*/  F2F.F64.F32 R4, R4 ;  /* 0x0000000400047310 */ /* 0x000e220000201800 */
[----:B------:R-:W-:Y:S05]  /*17a0*/  BRA `(.L_x_548) ;  /* 0x000007e000007947 */ /* 0x000fea0003800000 */
.L_x_558:
[----:B------:R-:W2:Y:S01]  /*17b0*/  LDG.E.U16 R0, [R2.64] ;  /* 0x0000002402007981 */ /* 0x000ea2000c1e1500 */
[----:B------:R-:W-:Y:S01]  /*17c0*/  CS2R R6, SRZ ;  /* 0x0000000000067805 */ /* 0x000fe2000001ff00 */
[----:B--2---:R-:W-:-:S05]  /*17d0*/  PRMT R0, RZ, 0x5410, R0 ;  /* 0x00005410ff007816 */ /* 0x004fca0000000000 */
[----:B------:R-:W-:-:S04]  /*17e0*/  FMUL.FTZ R0, R0, 1 ;  /* 0x3f80000000007820 */ /* 0x000fc80000410000 */
[----:B------:R0:W1:Y:S01]  /*17f0*/  F2F.F64.F32 R4, R0 ;  /* 0x0000000000047310 */ /* 0x0000620000201800 */
[----:B------:R-:W-:Y:S05]  /*1800*/  BRA `(.L_x_548) ;  /* 0x0000078000007947 */ /* 0x000fea0003800000 */
.L_x_555:
        /* <DEDUP_REMOVED lines=9> */
[----:B------:R-:W-:Y:S01]  /*18a0*/  CS2R R6, SRZ ;  /* 0x0000000000067805 */ /* 0x000fe2000001ff00 */
[----:B--2---:R0:W1:Y:S01]  /*18b0*/  I2F.F64.U16 R4, R2 ;  /* 0x0000000200047312 */ /* 0x0040620000101800 */
[----:B------:R-:W-:Y:S05]  /*18c0*/  BRA `(.L_x_548) ;  /* 0x000006c000007947 */ /* 0x000fea0003800000 */
.L_x_562:
[----:B------:R-:W2:Y:S01]  /*18d0*/  LDG.E.U8 R2, [R2.64] ;  /* 0x0000002402027981 */ /* 0x000ea2000c1e1100 */
[----:B------:R-:W-:Y:S01]  /*18e0*/  BSSY B0, `(.L_x_563) ;  /* 0x0000018000007945 */ /* 0x000fe20003800000 */
[----:B------:R-:W-:Y:S01]  /*18f0*/  IMAD.MOV.U32 R0, RZ, RZ, RZ ;  /* 0x000000ffff007224 */ /* 0x000fe200078e00ff */
        /* <DEDUP_REMOVED lines=18> */
.L_x_566:
[----:B------:R-:W-:Y:S05]  /*1a20*/  BSYNC B1 ;  /* 0x0000000000017941 */ /* 0x000fea0003800000 */
.L_x_565:
[----:B------:R-:W-:Y:S01]  /*1a30*/  LEA R3, R0, 0x3b800000, 0x17 ;  /* 0x3b80000000037811 */ /* 0x000fe200078eb8ff */
[----:B------:R-:W-:-:S05]  /*1a40*/  IMAD.SHL.U32 R0, R2, 0x100000, RZ ;  /* 0x0010000002007824 */ /* 0x000fca00078e00ff */
[----:B------:R-:W-:Y:S02]  /*1a50*/  LOP3.LUT R0, R3, R0, R4, 0xfe, !PT ;  /* 0x0000000003007212 */ /* 0x000fe400078efe04 */
.L_x_564:
[----:B------:R-:W-:Y:S05]  /*1a60*/  BSYNC B0 ;  /* 0x0000000000007941 */ /* 0x000fea0003800000 */
.L_x_563:
[----:B------:R-:W-:Y:S01]  /*1a70*/  FMUL.FTZ R0, R0, 1 ;  /* 0x3f80000000007820 */ /* 0x000fe20000410000 */
[----:B------:R-:W-:-:S03]  /*1a80*/  CS2R R6, SRZ ;  /* 0x0000000000067805 */ /* 0x000fc6000001ff00 */
[----:B------:R0:W1:Y:S01]  /*1a90*/  F2F.F64.F32 R4, R0 ;  /* 0x0000000000047310 */ /* 0x0000620000201800 */
[----:B------:R-:W-:Y:S05]  /*1aa0*/  BRA `(.L_x_548) ;  /* 0x000004e000007947 */ /* 0x000fea0003800000 */
.L_x_561:
        /* <DEDUP_REMOVED lines=21> */
.L_x_570:
[----:B------:R-:W-:Y:S05]  /*1c00*/  BSYNC B1 ;  /* 0x0000000000017941 */ /* 0x000fea0003800000 */
.L_x_569:
[----:B------:R-:W-:Y:S01]  /*1c10*/  LEA R3, R0, 0x37800000, 0x17 ;  /* 0x3780000000037811 */ /* 0x000fe200078eb8ff */
[----:B------:R-:W-:-:S05]  /*1c20*/  IMAD.SHL.U32 R0, R2, 0x200000, RZ ;  /* 0x0020000002007824 */ /* 0x000fca00078e00ff */
[----:B------:R-:W-:Y:S02]  /*1c30*/  LOP3.LUT R0, R3, R0, R4, 0xfe, !PT ;  /* 0x0000000003007212 */ /* 0x000fe400078efe04 */
.L_x_568:
[----:B------:R-:W-:Y:S05]  /*1c40*/  BSYNC B0 ;  /* 0x0000000000007941 */ /* 0x000fea0003800000 */
.L_x_567:
[----:B------:R-:W-:Y:S01]  /*1c50*/  FMUL.FTZ R0, R0, 1 ;  /* 0x3f80000000007820 */ /* 0x000fe20000410000 */
[----:B------:R-:W-:-:S03]  /*1c60*/  CS2R R6, SRZ ;  /* 0x0000000000067805 */ /* 0x000fc6000001ff00 */
[----:B------:R0:W1:Y:S01]  /*1c70*/  F2F.F64.F32 R4, R0 ;  /* 0x0000000000047310 */ /* 0x0000620000201800 */
[----:B------:R-:W-:Y:S05]  /*1c80*/  BRA `(.L_x_548) ;  /* 0x0000030000007947 */ /* 0x000fea0003800000 */
.L_x_560:
        /* <DEDUP_REMOVED lines=14> */
.L_x_574:
[----:B------:R-:W-:Y:S05]  /*1d70*/  BSYNC B0 ;  /* 0x0000000000007941 */ /* 0x000fea0003800000 */
.L_x_573:
[----:B------:R-:W-:Y:S01]  /*1d80*/  FMUL.FTZ R0, R0, 1 ;  /* 0x3f80000000007820 */ /* 0x000fe20000410000 */
[----:B------:R-:W-:-:S03]  /*1d90*/  CS2R R6, SRZ ;  /* 0x0000000000067805 */ /* 0x000fc6000001ff00 */
[----:B------:R0:W1:Y:S01]  /*1da0*/  F2F.F64.F32 R4, R0 ;  /* 0x0000000000047310 */ /* 0x0000620000201800 */
[----:B------:R-:W-:Y:S05]  /*1db0*/  BRA `(.L_x_548) ;  /* 0x000001d000007947 */ /* 0x000fea0003800000 */
.L_x_547:
        /* <DEDUP_REMOVED lines=19> */
[----:B------:R-:W-:Y:S01]  /*1ef0*/  CS2R R4, SRZ ;  /* 0x0000000000047805 */ /* 0x000fe2000001ff00 */
[----:B------:R-:W-:Y:S01]  /*1f00*/  CS2R R6, SRZ ;  /* 0x0000000000067805 */ /* 0x000fe2000001ff00 */
[----:B------:R-:W-:Y:S05]  /*1f10*/  BRA `(.L_x_548) ;  /* 0x0000007000007947 */ /* 0x000fea0003800000 */
.L_x_572:
[----:B------:R-:W2:Y:S01]  /*1f20*/  LDG.E.64 R4, [R2.64] ;  /* 0x0000002402047981 */ /* 0x000ea2000c1e1b00 */
[----:B------:R-:W-:Y:S01]  /*1f30*/  CS2R R6, SRZ ;  /* 0x0000000000067805 */ /* 0x000fe2000001ff00 */
[----:B--2---:R-:W0:Y:S01]  /*1f40*/  I2F.F64.U64 R4, R4 ;  /* 0x0000000400047312 */ /* 0x004e220000301800 */
[----:B------:R-:W-:Y:S05]  /*1f50*/  BRA `(.L_x_548) ;  /* 0x0000003000007947 */ /* 0x000fea0003800000 */
.L_x_571:
[----:B------:R-:W2:Y:S01]  /*1f60*/  LDG.E R2, [R2.64] ;  /* 0x0000002402027981 */ /* 0x000ea2000c1e1900 */
[----:B------:R-:W-:Y:S01]  /*1f70*/  CS2R R6, SRZ ;  /* 0x0000000000067805 */ /* 0x000fe2000001ff00 */
[----:B--2---:R0:W1:Y:S06]  /*1f80*/  I2F.F64.U32 R4, R2 ;  /* 0x0000000200047312 */ /* 0x00406c0000201800 */
.L_x_548:
[----:B0-----:R-:W0:Y:S02]  /*1f90*/  LDC.U8 R2, c[0x0][0x371] ;  /* 0x0000dc40ff027b82 */ /* 0x001e240000000000 */
[----:B01----:R-:W-:-:S04]  /*1fa0*/  PRMT R0, R2, 0x9910, RZ ;  /* 0x0000991002007816 */ /* 0x003fc800000000ff */
        /* <DEDUP_REMOVED lines=10> */
[----:B--2--5:R-:W0:Y:S02]  /*2050*/  F2I.F64.TRUNC R5, R4 ;  /* 0x0000000400057311 */ /* 0x024e24000030d100 */
[----:B0-----:R0:W-:Y:S01]  /*2060*/  STG.E.U8 [R16.64], R5 ;  /* 0x0000000510007986 */ /* 0x0011e2000c101124 */
[----:B------:R-:W-:Y:S05]  /*2070*/  BRA `(.L_x_580) ;  /* 0x00000f6000007947 */ /* 0x000fea0003800000 */
.L_x_578:
[----:B--2--5:R-:W0:Y:S02]  /*2080*/  F2I.S64.F64.TRUNC R4, R4 ;  /* 0x0000000400047311 */ /* 0x024e24000030d900 */
[----:B0-----:R-:W-:-:S05]  /*2090*/  IMAD.MOV.U32 R3, RZ, RZ, R4 ;  /* 0x000000ffff037224 */ /* 0x001fca00078e0004 */
[----:B------:R0:W-:Y:S01]  /*20a0*/  STG.E.U8 [R16.64], R3 ;  /* 0x0000000310007986 */ /* 0x0001e2000c101124 */
[----:B------:R-:W-:Y:S05]  /*20b0*/  BRA `(.L_x_580) ;  /* 0x00000f2000007947 */ /* 0x000fea0003800000 */
.L_x_577:
[----:B------:R-:W-:-:S13]  /*20c0*/  ISETP.NE.AND P0, PT, R0, 0x2, PT ;  /* 0x000000020000780c */ /* 0x000fda0003f05270 */
[----:B------:R-:W-:Y:S05]  /*20d0*/  @!P0 BRA `(.L_x_581) ;  /* 0x000000a000008947 */ /* 0x000fea0003800000 */
[----:B------:R-:W-:-:S13]  /*20e0*/  ISETP.NE.AND P0, PT, R0, 0x3, PT ;  /* 0x000000030000780c */ /* 0x000fda0003f05270 */
[----:B------:R-:W-:Y:S05]  /*20f0*/  @!P0 BRA `(.L_x_582) ;  /* 0x0000005000008947 */ /* 0x000fea0003800000 */
[----:B------:R-:W-:-:S13]  /*2100*/  ISETP.NE.AND P0, PT, R0, 0x4, PT ;  /* 0x000000040000780c */ /* 0x000fda0003f05270 */
[----:B------:R-:W-:Y:S05]  /*2110*/  @P0 BRA `(.L_x_579) ;  /* 0x00000d3000000947 */ /* 0x000fea0003800000 */
[----:B--2--5:R-:W0:Y:S02]  /*2120*/  F2I.S64.F64.TRUNC R4, R4 ;  /* 0x0000000400047311 */ /* 0x024e24000030d900 */
[----:B0-----:R0:W-:Y:S01]  /*2130*/  STG.E.64 [R16.64], R4 ;  /* 0x0000000410007986 */ /* 0x0011e2000c101b24 */
[----:B------:R-:W-:Y:S05]  /*2140*/  BRA `(.L_x_580) ;  /* 0x00000e9000007947 */ /* 0x000fea0003800000 */
.L_x_582:
[----:B--2--5:R-:W0:Y:S02]  /*2150*/  F2I.F64.TRUNC R5, R4 ;  /* 0x0000000400057311 */ /* 0x024e24000030d100 */
[----:B0-----:R0:W-:Y:S01]  /*2160*/  STG.E [R16.64], R5 ;  /* 0x0000000510007986 */ /* 0x0011e2000c101924 */
[----:B------:R-:W-:Y:S05]  /*2170*/  BRA `(.L_x_580) ;  /* 0x00000e6000007947 */ /* 0x000fea0003800000 */
.L_x_581:
[----:B--2--5:R-:W0:Y:S02]  /*2180*/  F2I.F64.TRUNC R5, R4 ;  /* 0x0000000400057311 */ /* 0x024e24000030d100 */
[----:B0-----:R0:W-:Y:S01]  /*2190*/  STG.E.U16 [R16.64], R5 ;  /* 0x0000000510007986 */ /* 0x0011e2000c101524 */
[----:B------:R-:W-:Y:S05]  /*21a0*/  BRA `(.L_x_580) ;  /* 0x00000e3000007947 */ /* 0x000fea0003800000 */
.L_x_576:
[----:B------:R-:W-:-:S13]  /*21b0*/  ISETP.GT.AND P0, PT, R0, 0x6, PT ;  /* 0x000000060000780c */ /* 0x000fda0003f04270 */
[----:B------:R-:W-:Y:S05]  /*21c0*/  @P0 BRA `(.L_x_583) ;  /* 0x000000f000000947 */ /* 0x000fea0003800000 */
[----:B------:R-:W-:-:S13]  /*21d0*/  ISETP.NE.AND P0, PT, R0, 0x5, PT ;  /* 0x000000050000780c */ /* 0x000fda0003f05270 */
[----:B------:R-:W-:Y:S05]  /*21e0*/  @!P0 BRA `(.L_x_584) ;  /* 0x0000007000008947 */ /* 0x000fea0003800000 */
[----:B------:R-:W-:-:S13]  /*21f0*/  ISETP.NE.AND P0, PT, R0, 0x6, PT ;  /* 0x000000060000780c */ /* 0x000fda0003f05270 */
[----:B------:R-:W-:Y:S05]  /*2200*/  @P0 BRA `(.L_x_579) ;  /* 0x00000c4000000947 */ /* 0x000fea0003800000 */
[----:B--2--5:R-:W0:Y:S01]  /*2210*/  F2F.F32.F64 R3, R4 ;  /* 0x0000000400037310 */ /* 0x024e220000301000 */
[----:B------:R-:W0:-:S14]  /*2220*/  DSETP.GEU.AND P0, PT, |R4|, c[0x2][0x0], PT ;  /* 0x008000000400762a */ /* 0x000e1c0003f0e200 */
[----:B0-----:R-:W-:-:S05]  /*2230*/  @!P0 FMUL R3, R3, 1.175494350822287508e-38 ;  /* 0x0080000003038820 */ /* 0x001fca0000400000 */
[----:B------:R0:W-:Y:S01]  /*2240*/  STG.E [R16.64], R3 ;  /* 0x0000000310007986 */ /* 0x0001e2000c101924 */
[----:B------:R-:W-:Y:S05]  /*2250*/  BRA `(.L_x_580) ;  /* 0x00000d8000007947 */ /* 0x000fea0003800000 */
.L_x_584:
[----:B--2--5:R-:W0:Y:S01]  /*2260*/  F2F.F32.F64 R0, R4 ;  /* 0x0000000400007310 */ /* 0x024e220000301000 */
[----:B------:R-:W0:-:S14]  /*2270*/  DSETP.GEU.AND P0, PT, |R4|, c[0x2][0x0], PT ;  /* 0x008000000400762a */ /* 0x000e1c0003f0e200 */
[----:B0-----:R-:W-:-:S05]  /*2280*/  @!P0 FMUL R0, R0, 1.175494350822287508e-38 ;  /* 0x0080000000008820 */ /* 0x001fca0000400000 */
[----:B------:R-:W-:-:S05]  /*2290*/  F2FP.PACK_AB R0, RZ, R0 ;  /* 0x00000000ff00723e */ /* 0x000fca00000000ff */
[----:B------:R0:W-:Y:S01]  /*22a0*/  STG.E.U16 [R16.64], R0 ;  /* 0x0000000010007986 */ /* 0x0001e2000c101524 */
[----:B------:R-:W-:Y:S05]  /*22b0*/  BRA `(.L_x_580) ;  /* 0x00000d2000007947 */ /* 0x000fea0003800000 */
.L_x_583:
[----:B------:R-:W-:-:S13]  /*22c0*/  ISETP.NE.AND P0, PT, R0, 0x7, PT ;  /* 0x000000070000780c */ /* 0x000fda0003f05270 */
[----:B------:R-:W-:Y:S05]  /*22d0*/  @!P0 BRA `(.L_x_585) ;  /* 0x0000015000008947 */ /* 0x000fea0003800000 */
[----:B------:R-:W-:-:S13]  /*22e0*/  ISETP.NE.AND P0, PT, R0, 0x8, PT ;  /* 0x000000080000780c */ /* 0x000fda0003f05270 */
[----:B------:R-:W-:Y:S05]  /*22f0*/  @!P0 BRA `(.L_x_586) ;  /* 0x000000a000008947 */ /* 0x000fea0003800000 */
[----:B------:R-:W-:-:S13]  /*2300*/  ISETP.NE.AND P0, PT, R0, 0x9, PT ;  /* 0x000000090000780c */ /* 0x000fda0003f05270 */
[----:B------:R-:W-:Y:S05]  /*2310*/  @P0 BRA `(.L_x_579) ;  /* 0x00000b3000000947 */ /* 0x000fea0003800000 */
[----:B-----5:R-:W0:Y:S01]  /*2320*/  F2F.F32.F64 R3, -R6 ;  /* 0x8000000600037310 */ /* 0x020e220000301000 */
[----:B------:R-:W0:-:S04]  /*2330*/  DSETP.GEU.AND P0, PT, |R6|, c[0x2][0x0], PT ;  /* 0x008000000600762a */ /* 0x000e080003f0e200 */
[----:B--2---:R-:W1:-:S03]  /*2340*/  DSETP.GEU.AND P1, PT, |R4|, c[0x2][0x0], PT ;  /* 0x008000000400762a */ /* 0x004e460003f2e200 */
[----:B------:R-:W1:Y:S07]  /*2350*/  F2F.F32.F64 R2, R4 ;  /* 0x0000000400027310 */ /* 0x000e6e0000301000 */
[----:B0-----:R-:W-:-:S04]  /*2360*/  @!P0 FMUL R3, R3, 1.175494350822287508e-38 ;  /* 0x0080000003038820 */ /* 0x001fc80000400000 */
[----:B-1----:R-:W-:-:S05]  /*2370*/  @!P1 FMUL R2, R2, 1.175494350822287508e-38 ;  /* 0x0080000002029820 */ /* 0x002fca0000400000 */
[----:B------:R0:W-:Y:S01]  /*2380*/  STG.E.64 [R16.64], R2 ;  /* 0x0000000210007986 */ /* 0x0001e2000c101b24 */
[----:B------:R-:W-:Y:S05]  /*2390*/  BRA `(.L_x_580) ;  /* 0x00000c4000007947 */ /* 0x000fea0003800000 */
.L_x_586:
[----:B--2--5:R-:W0:Y:S01]  /*23a0*/  F2F.F32.F64 R3, R4 ;  /* 0x0000000400037310 */ /* 0x024e220000301000 */
[----:B------:R-:W0:-:S04]  /*23b0*/  DSETP.GEU.AND P0, PT, |R4|, c[0x2][0x0], PT ;  /* 0x008000000400762a */ /* 0x000e080003f0e200 */
[----:B------:R-:W1:-:S03]  /*23c0*/  DSETP.GEU.AND P1, PT, |R6|, c[0x2][0x0], PT ;  /* 0x008000000600762a */ /* 0x000e460003f2e200 */
[----:B------:R-:W1:Y:S07]  /*23d0*/  F2F.F32.F64 R0, -R6 ;  /* 0x8000000600007310 */ /* 0x000e6e0000301000 */
[----:B0-----:R-:W-:-:S04]  /*23e0*/  @!P0 FMUL R3, R3, 1.175494350822287508e-38 ;  /* 0x0080000003038820 */ /* 0x001fc80000400000 */
[----:B-1----:R-:W-:-:S05]  /*23f0*/  @!P1 FMUL R0, R0, 1.175494350822287508e-38 ;  /* 0x0080000000009820 */ /* 0x002fca0000400000 */
[----:B------:R-:W-:-:S05]  /*2400*/  F2FP.PACK_AB R3, R0, R3 ;  /* 0x000000030003723e */ /* 0x000fca00000000ff */
[----:B------:R0:W-:Y:S01]  /*2410*/  STG.E [R16.64], R3 ;  /* 0x0000000310007986 */ /* 0x0001e2000c101924 */
[----:B------:R-:W-:Y:S05]  /*2420*/  BRA `(.L_x_580) ;  /* 0x00000bb000007947 */ /* 0x000fea0003800000 */
.L_x_585:
[----:B--2--5:R0:W-:Y:S01]  /*2430*/  STG.E.64 [R16.64], R4 ;  /* 0x0000000410007986 */ /* 0x0241e2000c101b24 */
[----:B------:R-:W-:Y:S05]  /*2440*/  BRA `(.L_x_580) ;  /* 0x00000b9000007947 */ /* 0x000fea0003800000 */
.L_x_575:
        /* <DEDUP_REMOVED lines=8> */
[----:B-----5:R-:W0:-:S06]  /*24d0*/  DSETP.NEU.AND P0, PT, R6, RZ, PT ;  /* 0x000000ff0600722a */ /* 0x020e0c0003f0d000 */
[----:B0-2---:R-:W0:-:S06]  /*24e0*/  DSETP.NEU.OR P0, PT, R4, RZ, P0 ;  /* 0x000000ff0400722a */ /* 0x005e0c000070d400 */
[----:B0-----:R-:W-:-:S05]  /*24f0*/  SEL R3, RZ, 0x1, !P0 ;  /* 0x00000001ff037807 */ /* 0x001fca0004000000 */
[----:B------:R0:W-:Y:S01]  /*2500*/  STG.E.U8 [R16.64], R3 ;  /* 0x0000000310007986 */ /* 0x0001e2000c101124 */
[----:B------:R-:W-:Y:S05]  /*2510*/  BRA `(.L_x_580) ;  /* 0x00000ac000007947 */ /* 0x000fea0003800000 */
.L_x_589:
[----:B-----5:R-:W0:-:S07]  /*2520*/  DADD R6, -RZ, -R6 ;  /* 0x00000000ff067229 */ /* 0x020e0e0000000906 */
[----:B0-2---:R0:W-:Y:S01]  /*2530*/  STG.E.128 [R16.64], R4 ;  /* 0x0000000410007986 */ /* 0x0051e2000c101d24 */
[----:B------:R-:W-:Y:S05]  /*2540*/  BRA `(.L_x_580) ;  /* 0x00000a9000007947 */ /* 0x000fea0003800000 */
.L_x_588:
[----:B------:R-:W-:-:S13]  /*2550*/  ISETP.NE.AND P0, PT, R0, 0xf, PT ;  /* 0x0000000f0000780c */ /* 0x000fda0003f05270 */
[----:B------:R-:W-:Y:S05]  /*2560*/  @!P0 BRA `(.L_x_590) ;  /* 0x0000031000008947 */ /* 0x000fea0003800000 */
[----:B------:R-:W-:-:S13]  /*2570*/  ISETP.NE.AND P0, PT, R0, 0x17, PT ;  /* 0x000000170000780c */ /* 0x000fda0003f05270 */
[----:B------:R-:W-:Y:S05]  /*2580*/  @!P0 BRA `(.L_x_591) ;  /* 0x0000017000008947 */ /* 0x000fea0003800000 */
[----:B------:R-:W-:-:S13]  /*2590*/  ISETP.NE.AND P0, PT, R0, 0x18, PT ;  /* 0x000000180000780c */ /* 0x000fda0003f05270 */
[----:B------:R-:W-:Y:S05]  /*25a0*/  @P0 BRA `(.L_x_579) ;  /* 0x000008a000000947 */ /* 0x000fea0003800000 */
[----:B--2--5:R-:W0:Y:S01]  /*25b0*/  F2F.F32.F64 R7, R4 ;  /* 0x0000000400077310 */ /* 0x024e220000301000 */
[----:B------:R-:W0:Y:S01]  /*25c0*/  DSETP.GEU.AND P0, PT, |R4|, c[0x2][0x0], PT ;  /* 0x008000000400762a */ /* 0x000e220003f0e200 */
[----:B------:R-:W-:-:S13]  /*25d0*/  BSSY B0, `(.L_x_592) ;  /* 0x000000f000007945 */ /* 0x000fda0003800000 */
[----:B0-----:R-:W-:-:S05]  /*25e0*/  @!P0 FMUL R7, R7, 1.175494350822287508e-38 ;  /* 0x0080000007078820 */ /* 0x001fca0000400000 */
[C---:B------:R-:W-:Y:S02]  /*25f0*/  LOP3.LUT R2, R7.reuse, 0x7fffffff, RZ, 0xc0, !PT ;  /* 0x7fffffff07027812 */ /* 0x040fe400078ec0ff */
        /* <DEDUP_REMOVED lines=12> */
.L_x_593:
[----:B------:R-:W-:Y:S05]  /*26c0*/  BSYNC B0 ;  /* 0x0000000000007941 */ /* 0x000fea0003800000 */
.L_x_592:
[----:B------:R-:W-:-:S05]  /*26d0*/  LOP3.LUT R3, R0, R3, RZ, 0xfc, !PT ;  /* 0x0000000300037212 */ /* 0x000fca00078efcff */
[----:B------:R0:W-:Y:S01]  /*26e0*/  STG.E.U8 [R16.64], R3 ;  /* 0x0000000310007986 */ /* 0x0001e2000c101124 */
[----:B------:R-:W-:Y:S05]  /*26f0*/  BRA `(.L_x_580) ;  /* 0x000008e000007947 */ /* 0x000fea0003800000 */
.L_x_591:
[----:B--2--5:R-:W0:Y:S01]  /*2700*/  F2F.F32.F64 R3, R4 ;  /* 0x0000000400037310 */ /* 0x024e220000301000 */
[----:B------:R-:W0:Y:S01]  /*2710*/  DSETP.GEU.AND P0, PT, |R4|, c[0x2][0x0], PT ;  /* 0x008000000400762a */ /* 0x000e220003f0e200 */
[----:B------:R-:W-:-:S13]  /*2720*/  BSSY B0, `(.L_x_594) ;  /* 0x0000010000007945 */ /* 0x000fda0003800000 */
[----:B0-----:R-:W-:-:S05]  /*2730*/  @!P0 FMUL R3, R3, 1.175494350822287508e-38 ;  /* 0x0080000003038820 */ /* 0x001fca0000400000 */
[----:B------:R-:W-:-:S04]  /*2740*/  LOP3.LUT R2, R3, 0x7fffffff, RZ, 0xc0, !PT ;  /* 0x7fffffff03027812 */ /* 0x000fc800078ec0ff */
        /* <DEDUP_REMOVED lines=10> */
.L_x_595:
[----:B------:R-:W-:Y:S01]  /*27f0*/  IMAD.MOV.U32 R0, RZ, RZ, 0x7f ;  /* 0x0000007fff007424 */ /* 0x000fe200078e00ff */
[----:B------:R-:W-:-:S04]  /*2800*/  ISETP.GT.U32.AND P0, PT, R2, 0x7f800000, PT ;  /* 0x7f8000000200780c */ /* 0x000fc80003f04070 */
[----:B------:R-:W-:-:S04]  /*2810*/  SEL R0, R0, 0x7c, P0 ;  /* 0x0000007c00007807 */ /* 0x000fc80000000000 */
.L_x_596:
[----:B------:R-:W-:Y:S05]  /*2820*/  BSYNC B0 ;  /* 0x0000000000007941 */ /* 0x000fea0003800000 */
.L_x_594:
[----:B------:R-:W-:-:S04]  /*2830*/  LOP3.LUT R2, R3, 0x80000000, RZ, 0xc0, !PT ;  /* 0x8000000003027812 */ /* 0x000fc800078ec0ff */
[----:B------:R-:W-:-:S04]  /*2840*/  SHF.R.U32.HI R3, RZ, 0x18, R2 ;  /* 0x00000018ff037819 */ /* 0x000fc80000011602 */
[----:B------:R-:W-:-:S05]  /*2850*/  LOP3.LUT R3, R0, R3, RZ, 0xfc, !PT ;  /* 0x0000000300037212 */ /* 0x000fca00078efcff */
[----:B------:R0:W-:Y:S01]  /*2860*/  STG.E.U8 [R16.64], R3 ;  /* 0x0000000310007986 */ /* 0x0001e2000c101124 */
[----:B------:R-:W-:Y:S05]  /*2870*/  BRA `(.L_x_580) ;  /* 0x0000076000007947 */ /* 0x000fea0003800000 */
.L_x_590:
[----:B--2--5:R-:W0:Y:S01]  /*2880*/  F2F.F32.F64 R0, R4 ;  /* 0x0000000400007310 */ /* 0x024e220000301000 */
[----:B------:R-:W0:-:S14]  /*2890*/  DSETP.GEU.AND P0, PT, |R4|, c[0x2][0x0], PT ;  /* 0x008000000400762a */ /* 0x000e1c0003f0e200 */
[----:B0-----:R-:W-:-:S05]  /*28a0*/  @!P0 FMUL R0, R0, 1.175494350822287508e-38 ;  /* 0x0080000000008820 */ /* 0x001fca0000400000 */
[----:B------:R-:W-:-:S05]  /*28b0*/  F2FP.BF16.PACK_AB R0, RZ, R0 ;  /* 0x00000000ff00723e */ /* 0x000fca00000010ff */
[----:B------:R0:W-:Y:S01]  /*28c0*/  STG.E.U16 [R16.64], R0 ;  /* 0x0000000010007986 */ /* 0x0001e2000c101524 */
[----:B------:R-:W-:Y:S05]  /*28d0*/  BRA `(.L_x_580) ;  /* 0x0000070000007947 */ /* 0x000fea0003800000 */
.L_x_587:
        /* <DEDUP_REMOVED lines=8> */
[----:B--2--5:R-:W0:Y:S02]  /*2960*/  F2I.U32.F64.TRUNC R5, R4 ;  /* 0x0000000400057311 */ /* 0x024e24000030d000 */
[----:B0-----:R0:W-:Y:S01]  /*2970*/  STG.E.U16 [R16.64], R5 ;  /* 0x0000000510007986 */ /* 0x0011e2000c101524 */
[----:B------:R-:W-:Y:S05]  /*2980*/  BRA `(.L_x_580) ;  /* 0x0000065000007947 */ /* 0x000fea0003800000 */
.L_x_599:
[----:B--2--5:R-:W0:Y:S01]  /*2990*/  F2F.F32.F64 R3, R4 ;  /* 0x0000000400037310 */ /* 0x024e220000301000 */
[----:B------:R-:W0:Y:S01]  /*29a0*/  DSETP.GEU.AND P0, PT, |R4|, c[0x2][0x0], PT ;  /* 0x008000000400762a */ /* 0x000e220003f0e200 */
[----:B------:R-:W-:Y:S01]  /*29b0*/  BSSY B0, `(.L_x_600) ;  /* 0x0000015000007945 */ /* 0x000fe20003800000 */
[----:B------:R-:W-:-:S12]  /*29c0*/  IMAD.MOV.U32 R8, RZ, RZ, 0x80 ;  /* 0x00000080ff087424 */ /* 0x000fd800078e00ff */
[----:B0-----:R-:W-:-:S05]  /*29d0*/  @!P0 FMUL R3, R3, 1.175494350822287508e-38 ;  /* 0x0080000003038820 */ /* 0x001fca0000400000 */
[----:B------:R-:W-:-:S04]  /*29e0*/  LOP3.LUT R2, R3, 0x7fffffff, RZ, 0xc0, !PT ;  /* 0x7fffffff03027812 */ /* 0x000fc800078ec0ff */
        /* <DEDUP_REMOVED lines=13> */
.L_x_602:
[----:B------:R-:W-:-:S04]  /*2ac0*/  LOP3.LUT R2, R3, 0x80000000, RZ, 0xc0, !PT ;  /* 0x8000000003027812 */ /* 0x000fc800078ec0ff */
[----:B------:R-:W-:-:S04]  /*2ad0*/  SHF.R.U32.HI R3, RZ, 0x18, R2 ;  /* 0x00000018ff037819 */ /* 0x000fc80000011602 */
[----:B------:R-:W-:-:S04]  /*2ae0*/  LOP3.LUT R0, R0, R3, RZ, 0xfc, !PT ;  /* 0x0000000300007212 */ /* 0x000fc800078efcff */
[----:B------:R-:W-:Y:S02]  /*2af0*/  PRMT R8, R0, 0x7610, R8 ;  /* 0x0000761000087816 */ /* 0x000fe40000000008 */
.L_x_601:
[----:B------:R-:W-:Y:S05]  /*2b00*/  BSYNC B0 ;  /* 0x0000000000007941 */ /* 0x000fea0003800000 */
.L_x_600:
[----:B------:R0:W-:Y:S01]  /*2b10*/  STG.E.U8 [R16.64], R8 ;  /* 0x0000000810007986 */ /* 0x0001e2000c101124 */
[----:B------:R-:W-:Y:S05]  /*2b20*/  BRA `(.L_x_580) ;  /* 0x000004b000007947 */ /* 0x000fea0003800000 */
.L_x_598:
        /* <DEDUP_REMOVED lines=19> */
.L_x_605:
[----:B------:R-:W-:-:S04]  /*2c60*/  LOP3.LUT R2, R3, 0x80000000, RZ, 0xc0, !PT ;  /* 0x8000000003027812 */ /* 0x000fc800078ec0ff */
[----:B------:R-:W-:-:S04]  /*2c70*/  SHF.R.U32.HI R3, RZ, 0x18, R2 ;  /* 0x00000018ff037819 */ /* 0x000fc80000011602 */
[----:B------:R-:W-:-:S04]  /*2c80*/  LOP3.LUT R0, R0, R3, RZ, 0xfc, !PT ;  /* 0x0000000300007212 */ /* 0x000fc800078efcff */
[----:B------:R-:W-:Y:S02]  /*2c90*/  PRMT R8, R0, 0x7610, R8 ;  /* 0x0000761000087816 */ /* 0x000fe40000000008 */
.L_x_604:
[----:B------:R-:W-:Y:S05]  /*2ca0*/  BSYNC B0 ;  /* 0x0000000000007941 */ /* 0x000fea0003800000 */
.L_x_603:
[----:B------:R0:W-:Y:S01]  /*2cb0*/  STG.E.U8 [R16.64], R8 ;  /* 0x0000000810007986 */ /* 0x0001e2000c101124 */
[----:B------:R-:W-:Y:S05]  /*2cc0*/  BRA `(.L_x_580) ;  /* 0x0000031000007947 */ /* 0x000fea0003800000 */
.L_x_597:
[----:B------:R-:W-:-:S13]  /*2cd0*/  ISETP.NE.AND P0, PT, R0, 0x1c, PT ;  /* 0x0000001c0000780c */ /* 0x000fda0003f05270 */
[----:B------:R-:W-:Y:S05]  /*2ce0*/  @!P0 BRA `(.L_x_606) ;  /* 0x000002d000008947 */ /* 0x000fea0003800000 */
[----:B------:R-:W-:-:S13]  /*2cf0*/  ISETP.NE.AND P0, PT, R0, 0x1d, PT ;  /* 0x0000001d0000780c */ /* 0x000fda0003f05270 */
[----:B------:R-:W-:Y:S05]  /*2d00*/  @!P0 BRA `(.L_x_607) ;  /* 0x0000028000008947 */ /* 0x000fea0003800000 */
[----:B------:R-:W-:-:S13]  /*2d10*/  ISETP.NE.AND P0, PT, R0, 0x2c, PT ;  /* 0x0000002c0000780c */ /* 0x000fda0003f05270 */
[----:B------:R-:W-:Y:S05]  /*2d20*/  @P0 BRA `(.L_x_579) ;  /* 0x0000012000000947 */ /* 0x000fea0003800000 */
[----:B--2--5:R-:W0:Y:S01]  /*2d30*/  F2F.F32.F64 R6, R4 ;  /* 0x0000000400067310 */ /* 0x024e220000301000 */
[----:B------:R-:W0:-:S14]  /*2d40*/  DSETP.GEU.AND P0, PT, |R4|, c[0x2][0x0], PT ;  /* 0x008000000400762a */ /* 0x000e1c0003f0e200 */
[----:B0-----:R-:W-:Y:S01]  /*2d50*/  @!P0 FMUL R6, R6, 1.175494350822287508e-38 ;  /* 0x0080000006068820 */ /* 0x001fe20000400000 */
[----:B------:R-:W-:-:S04]  /*2d60*/  PLOP3.LUT P0, PT, PT, PT, PT, 0x80, 0x0 ;  /* 0x000000000000781c */ /* 0x000fc80003f0f070 */
[----:B------:R-:W-:-:S04]  /*2d70*/  SHF.R.U32.HI R2, RZ, 0x17, R6 ;  /* 0x00000017ff027819 */ /* 0x000fc80000011606 */
        /* <DEDUP_REMOVED lines=13> */
.L_x_579:
[----:B------:R-:W-:Y:S01]  /*2e50*/  MOV R2, 0x0 ;  /* 0x0000000000027802 */ /* 0x000fe20000000f00 */
[----:B--2--5:R-:W-:Y:S02]  /*2e60*/  IMAD.MOV.U32 R4, RZ, RZ, c[0x4][0x128] ;  /* 0x01004a00ff047624 */ /* 0x024fe400078e00ff */
        /* <DEDUP_REMOVED lines=18> */
.L_x_607:
[----:B--2--5:R-:W0:Y:S02]  /*2f90*/  F2I.U64.F64.TRUNC R4, R4 ;  /* 0x0000000400047311 */ /* 0x024e24000030d800 */
[----:B0-----:R0:W-:Y:S01]  /*2fa0*/  STG.E.64 [R16.64], R4 ;  /* 0x0000000410007986 */ /* 0x0011e2000c101b24 */
[----:B------:R-:W-:Y:S05]  /*2fb0*/  BRA `(.L_x_580) ;  /* 0x0000002000007947 */ /* 0x000fea0003800000 */
.L_x_606:
[----:B--2--5:R-:W0:Y:S02]  /*2fc0*/  F2I.U32.F64.TRUNC R5, R4 ;  /* 0x0000000400057311 */ /* 0x024e24000030d000 */
[----:B0-----:R0:W-:Y:S02]  /*2fd0*/  STG.E [R16.64], R5 ;  /* 0x0000000510007986 */ /* 0x0011e4000c101924 */
.L_x_580:
[----:B------:R-:W-:-:S05]  /*2fe0*/  IMAD R18, R18, 0x200, R23 ;  /* 0x0000020012127824 */ /* 0x000fca00078e0217 */
[----:B------:R-:W-:Y:S02]  /*2ff0*/  IADD3 R19, R18, 0x80, RZ ;  /* 0x0000008012137810 */ /* 0x000fe40007ffe0ff */
.L_x_541:
[----:B------:R-:W-:Y:S05]  /*3000*/  BSYNC B6 ;  /* 0x0000000000067941 */ /* 0x000fea0003800000 */
.L_x_540:
[----:B------:R-:W-:Y:S01]  /*3010*/  ISETP.GE.AND P0, PT, R19, c[0x0][0x160], PT ;  /* 0x0000580013007a0c */ /* 0x000fe20003f06270 */
[----:B------:R-:W-:-:S12]  /*3020*/  BSSY B6, `(.L_x_608) ;  /* 0x00005f2000067945 */ /* 0x000fd80003800000 */
[----:B------:R-:W-:Y:S05]  /*3030*/  @P0 BRA `(.L_x_609) ;  /* 0x00005f0000000947 */ /* 0x000fea0003800000 */
[----:B------:R-:W-:Y:S01]  /*3040*/  ISETP.NE.AND P0, PT, RZ, c[0x0][0x168], PT ;  /* 0x00005a00ff007a0c */ /* 0x000fe20003f05270 */
[----:B0-----:R-:W-:Y:S02]  /*3050*/  IMAD.MOV.U32 R0, RZ, RZ, RZ ;  /* 0x000000ffff007224 */ /* 0x001fe400078e00ff */
[----:B------:R-:W-:-:S10]  /*3060*/  IMAD.MOV.U32 R16, RZ, RZ, RZ ;  /* 0x000000ffff107224 */ /* 0x000fd400078e00ff */
        /* <DEDUP_REMOVED lines=225> */
.L_x_610:
        /* <DEDUP_REMOVED lines=20> */
.L_x_614:
[----:B------:R-:W2:Y:S01]  /*3fc0*/  LDG.E.U8 R2, [R2.64] ;  /* 0x0000002402027981 */ /* 0x000ea2000c1e1100 */
[----:B------:R-:W-:Y:S01]  /*3fd0*/  CS2R R6, SRZ ;  /* 0x0000000000067805 */ /* 0x000fe2000001ff00 */
[----:B--2---:R0:W1:Y:S01]  /*3fe0*/  I2F.F64.U16 R4, R2 ;  /* 0x0000000200047312 */ /* 0x0040620000101800 */
[----:B------:R-:W-:Y:S05]  /*3ff0*/  BRA `(.L_x_616) ;  /* 0x00000f5000007947 */ /* 0x000fea0003800000 */
.L_x_613:
        /* <DEDUP_REMOVED lines=10> */
.L_x_618:
[----:B------:R-:W2:Y:S01]  /*40a0*/  LDG.E R2, [R2.64] ;  /* 0x0000002402027981 */ /* 0x000ea2000c1e1900 */
[----:B------:R-:W-:Y:S01]  /*40b0*/  CS2R R6, SRZ ;  /* 0x0000000000067805 */ /* 0x000fe2000001ff00 */
[----:B--2---:R0:W1:Y:S01]  /*40c0*/  I2F.F64 R4, R2 ;  /* 0x0000000200047312 */ /* 0x0040620000201c00 */
[----:B------:R-:W-:Y:S05]  /*40d0*/  BRA `(.L_x_616) ;  /* 0x00000e7000007947 */ /* 0x000fea0003800000 */
.L_x_617:
[----:B------:R-:W2:Y:S01]  /*40e0*/  LDG.E.U16 R2, [R2.64] ;  /* 0x0000002402027981 */ /* 0x000ea2000c1e1500 */
[----:B------:R-:W-:Y:S01]  /*40f0*/  CS2R R6, SRZ ;  /* 0x0000000000067805 */ /* 0x000fe2000001ff00 */
[----:B--2---:R0:W1:Y:S01]  /*4100*/  I2F.F64.S16 R4, R2 ;  /* 0x0000000200047312 */ /* 0x0040620000101c00 */
[----:B------:R-:W-:Y:S05]  /*4110*/  BRA `(.L_x_616) ;  /* 0x00000e3000007947 */ /* 0x000fea0003800000 */
.L_x_612:
        /* <DEDUP_REMOVED lines=11> */
.L_x_620:
[----:B------:R-:W2:Y:S01]  /*41d0*/  LDG.E.U16 R0, [R2.64] ;  /* 0x0000002402007981 */ /* 0x000ea2000c1e1500 */
[----:B------:R-:W-:Y:S01]  /*41e0*/  CS2R R6, SRZ ;  /* 0x0000000000067805 */ /* 0x000fe2000001ff00 */
[----:B--2---:R-:W-:-:S05]  /*41f0*/  HADD2.F32 R0, -RZ, R0.H0_H0 ;  /* 0x20000000ff007230 */ /* 0x004fca0000004100 */
[----:B------:R-:W-:-:S04]  /*4200*/  FMUL.FTZ R0, R0, 1 ;  /* 0x3f80000000007820 */ /* 0x000fc80000410000 */
[----:B------:R0:W1:Y:S01]  /*4210*/  F2F.F64.F32 R4, R0 ;  /* 0x0000000000047310 */ /* 0x0000620000201800 */
[----:B------:R-:W-:Y:S05]  /*4220*/  BRA `(.L_x_616) ;  /* 0x00000d2000007947 */ /* 0x000fea0003800000 */
.L_x_619:
        /* <DEDUP_REMOVED lines=12> */
.L_x_622:
        /* <DEDUP_REMOVED lines=8> */
.L_x_621:
[----:B------:R0:W5:Y:S01]  /*4370*/  LDG.E.64 R4, [R2.64] ;  /* 0x0000002402047981 */ /* 0x000162000c1e1b00 */
[----:B------:R-:W-:Y:S01]  /*4380*/  CS2R R6, SRZ ;  /* 0x0000000000067805 */ /* 0x000fe2000001ff00 */
[----:B------:R-:W-:Y:S05]  /*4390*/  BRA `(.L_x_616) ;  /* 0x00000bb000007947 */ /* 0x000fea0003800000 */
.L_x_611:
        /* <DEDUP_REMOVED lines=14> */
.L_x_625:
[----:B------:R0:W5:Y:S01]  /*4480*/  LDG.E.128 R4, [R2.64] ;  /* 0x0000002402047981 */ /* 0x000162000c1e1d00 */
[----:B------:R-:W-:Y:S05]  /*4490*/  BRA `(.L_x_616) ;  /* 0x00000ab000007947 */ /* 0x000fea0003800000 */
.L_x_624:
        /* <DEDUP_REMOVED lines=29> */
.L_x_627:
        /* <DEDUP_REMOVED lines=16> */
.L_x_626:
[----:B------:R-:W2:Y:S01]  /*4770*/  LDG.E.U16 R0, [R2.64] ;  /* 0x0000002402007981 */ /* 0x000ea2000c1e1500 */
[----:B------:R-:W-:Y:S01]  /*4780*/  CS2R R6, SRZ ;  /* 0x0000000000067805 */ /* 0x000fe2000001ff00 */
[----:B--2---:R-:W-:-:S05]  /*4790*/  PRMT R0, RZ, 0x5410, R0 ;  /* 0x00005410ff007816 */ /* 0x004fca0000000000 */
[----:B------:R-:W-:-:S04]  /*47a0*/  FMUL.FTZ R0, R0, 1 ;  /* 0x3f80000000007820 */ /* 0x000fc80000410000 */
[----:B------:R0:W1:Y:S01]  /*47b0*/  F2F.F64.F32 R4, R0 ;  /* 0x0000000000047310 */ /* 0x0000620000201800 */
[----:B------:R-:W-:Y:S05]  /*47c0*/  BRA `(.L_x_616) ;  /* 0x0000078000007947 */ /* 0x000fea0003800000 */
.L_x_623:
        /* <DEDUP_REMOVED lines=12> */
.L_x_630:
        /* <DEDUP_REMOVED lines=21> */
.L_x_634:
[----:B------:R-:W-:Y:S05]  /*49e0*/  BSYNC B1 ;  /* 0x0000000000017941 */ /* 0x000fea0003800000 */
.L_x_633:
[----:B------:R-:W-:Y:S01]  /*49f0*/  LEA R3, R0, 0x3b800000, 0x17 ;  /* 0x3b80000000037811 */ /* 0x000fe200078eb8ff */
[----:B------:R-:W-:-:S05]  /*4a00*/  IMAD.SHL.U32 R0, R2, 0x100000, RZ ;  /* 0x0010000002007824 */ /* 0x000fca00078e00ff */
[----:B------:R-:W-:Y:S02]  /*4a10*/  LOP3.LUT R0, R3, R0, R4, 0xfe, !PT ;  /* 0x0000000003007212 */ /* 0x000fe400078efe04 */
.L_x_632:
[----:B------:R-:W-:Y:S05]  /*4a20*/  BSYNC B0 ;  /* 0x0000000000007941 */ /* 0x000fea0003800000 */
.L_x_631:
[----:B------:R-:W-:Y:S01]  /*4a30*/  FMUL.FTZ R0, R0, 1 ;  /* 0x3f80000000007820 */ /* 0x000fe20000410000 */
[----:B------:R-:W-:-:S03]  /*4a40*/  CS2R R6, SRZ ;  /* 0x0000000000067805 */ /* 0x000fc6000001ff00 */
[----:B------:R0:W1:Y:S01]  /*4a50*/  F2F.F64.F32 R4, R0 ;  /* 0x0000000000047310 */ /* 0x0000620000201800 */
[----:B------:R-:W-:Y:S05]  /*4a60*/  BRA `(.L_x_616) ;  /* 0x000004e000007947 */ /* 0x000fea0003800000 */
.L_x_629:
        /* <DEDUP_REMOVED lines=21> */
.L_x_638:
[----:B------:R-:W-:Y:S05]  /*4bc0*/  BSYNC B1 ;  /* 0x0000000000017941 */ /* 0x000fea0003800000 */
.L_x_637:
[----:B------:R-:W-:Y:S01]  /*4bd0*/  LEA R3, R0, 0x37800000, 0x17 ;  /* 0x3780000000037811 */ /* 0x000fe200078eb8ff */
[----:B------:R-:W-:-:S05]  /*4be0*/  IMAD.SHL.U32 R0, R2, 0x200000, RZ ;  /* 0x0020000002007824 */ /* 0x000fca00078e00ff */
[----:B------:R-:W-:Y:S02]  /*4bf0*/  LOP3.LUT R0, R3, R0, R4, 0xfe, !PT ;  /* 0x0000000003007212 */ /* 0x000fe400078efe04 */
.L_x_636:
[----:B------:R-:W-:Y:S05]  /*4c00*/  BSYNC B0 ;  /* 0x0000000000007941 */ /* 0x000fea0003800000 */
.L_x_635:
[----:B------:R-:W-:Y:S01]  /*4c10*/  FMUL.FTZ R0, R0, 1 ;  /* 0x3f80000000007820 */ /* 0x000fe20000410000 */
[----:B------:R-:W-:-:S03]  /*4c20*/  CS2R R6, SRZ ;  /* 0x0000000000067805 */ /* 0x000fc6000001ff00 */
[----:B------:R0:W1:Y:S01]  /*4c30*/  F2F.F64.F32 R4, R0 ;  /* 0x0000000000047310 */ /* 0x0000620000201800 */
[----:B------:R-:W-:Y:S05]  /*4c40*/  BRA `(.L_x_616) ;  /* 0x0000030000007947 */ /* 0x000fea0003800000 */
.L_x_628:
        /* <DEDUP_REMOVED lines=14> */
.L_x_642:
[----:B------:R-:W-:Y:S05]  /*4d30*/  BSYNC B0 ;  /* 0x0000000000007941 */ /* 0x000fea0003800000 */
.L_x_641:
[----:B------:R-:W-:Y:S01]  /*4d40*/  FMUL.FTZ R0, R0, 1 ;  /* 0x3f80000000007820 */ /* 0x000fe20000410000 */
[----:B------:R-:W-:-:S03]  /*4d50*/  CS2R R6, SRZ ;  /* 0x0000000000067805 */ /* 0x000fc6000001ff00 */
[----:B------:R0:W1:Y:S01]  /*4d60*/  F2F.F64.F32 R4, R0 ;  /* 0x0000000000047310 */ /* 0x0000620000201800 */
[----:B------:R-:W-:Y:S05]  /*4d70*/  BRA `(.L_x_616) ;  /* 0x000001d000007947 */ /* 0x000fea0003800000 */
.L_x_615:
        /* <DEDUP_REMOVED lines=22> */
.L_x_640:
[----:B------:R-:W2:Y:S01]  /*4ee0*/  LDG.E.64 R4, [R2.64] ;  /* 0x0000002402047981 */ /* 0x000ea2000c1e1b00 */
[----:B------:R-:W-:Y:S01]  /*4ef0*/  CS2R R6, SRZ ;  /* 0x0000000000067805 */ /* 0x000fe2000001ff00 */
[----:B--2---:R-:W0:Y:S01]  /*4f00*/  I2F.F64.U64 R4, R4 ;  /* 0x0000000400047312 */ /* 0x004e220000301800 */
[----:B------:R-:W-:Y:S05]  /*4f10*/  BRA `(.L_x_616) ;  /* 0x0000003000007947 */ /* 0x000fea0003800000 */
.L_x_639:
[----:B------:R-:W2:Y:S01]  /*4f20*/  LDG.E R2, [R2.64] ;  /* 0x0000002402027981 */ /* 0x000ea2000c1e1900 */
[----:B------:R-:W-:Y:S01]  /*4f30*/  CS2R R6, SRZ ;  /* 0x0000000000067805 */ /* 0x000fe2000001ff00 */
[----:B--2---:R0:W1:Y:S06]  /*4f40*/  I2F.F64.U32 R4, R2 ;  /* 0x0000000200047312 */ /* 0x00406c0000201800 */
.L_x_616:
        /* <DEDUP_REMOVED lines=15> */
.L_x_646:
[----:B--2--5:R-:W0:Y:S02]  /*5040*/  F2I.S64.F64.TRUNC R4, R4 ;  /* 0x0000000400047311 */ /* 0x024e24000030d900 */
[----:B0-----:R-:W-:-:S05]  /*5050*/  IMAD.MOV.U32 R3, RZ, RZ, R4 ;  /* 0x000000ffff037224 */ /* 0x001fca00078e0004 */
[----:B------:R0:W-:Y:S01]  /*5060*/  STG.E.U8 [R16.64], R3 ;  /* 0x0000000310007986 */ /* 0x0001e2000c101124 */
[----:B------:R-:W-:Y:S05]  /*5070*/  BRA `(.L_x_648) ;  /* 0x00000f2000007947 */ /* 0x000fea0003800000 */
.L_x_645:
        /* <DEDUP_REMOVED lines=9> */
.L_x_650:
[----:B--2--5:R-:W0:Y:S02]  /*5110*/  F2I.F64.TRUNC R5, R4 ;  /* 0x0000000400057311 */ /* 0x024e24000030d100 */
[----:B0-----:R0:W-:Y:S01]  /*5120*/  STG.E [R16.64], R5 ;  /* 0x0000000510007986 */ /* 0x0011e2000c101924 */
[----:B------:R-:W-:Y:S05]  /*5130*/  BRA `(.L_x_648) ;  /* 0x00000e6000007947 */ /* 0x000fea0003800000 */
.L_x_649:
[----:B--2--5:R-:W0:Y:S02]  /*5140*/  F2I.F64.TRUNC R5, R4 ;  /* 0x0000000400057311 */ /* 0x024e24000030d100 */
[----:B0-----:R0:W-:Y:S01]  /*5150*/  STG.E.U16 [R16.64], R5 ;  /* 0x0000000510007986 */ /* 0x0011e2000c101524 */
[----:B------:R-:W-:Y:S05]  /*5160*/  BRA `(.L_x_648) ;  /* 0x00000e3000007947 */ /* 0x000fea0003800000 */
.L_x_644:
        /* <DEDUP_REMOVED lines=11> */
.L_x_652:
[----:B--2--5:R-:W0:Y:S01]  /*5220*/  F2F.F32.F64 R0, R4 ;  /* 0x0000000400007310 */ /* 0x024e220000301000 */
[----:B------:R-:W0:-:S14]  /*5230*/  DSETP.GEU.AND P0, PT, |R4|, c[0x2][0x0], PT ;  /* 0x008000000400762a */ /* 0x000e1c0003f0e200 */
[----:B0-----:R-:W-:-:S05]  /*5240*/  @!P0 FMUL R0, R0, 1.175494350822287508e-38 ;  /* 0x0080000000008820 */ /* 0x001fca0000400000 */
[----:B------:R-:W-:-:S05]  /*5250*/  F2FP.PACK_AB R0, RZ, R0 ;  /* 0x00000000ff00723e */ /* 0x000fca00000000ff */
[----:B------:R0:W-:Y:S01]  /*5260*/  STG.E.U16 [R16.64], R0 ;  /* 0x0000000010007986 */ /* 0x0001e2000c101524 */
[----:B------:R-:W-:Y:S05]  /*5270*/  BRA `(.L_x_648) ;  /* 0x00000d2000007947 */ /* 0x000fea0003800000 */
.L_x_651:
        /* <DEDUP_REMOVED lines=14> */
.L_x_654:
        /* <DEDUP_REMOVED lines=9> */
.L_x_653:
[----:B--2--5:R0:W-:Y:S01]  /*53f0*/  STG.E.64 [R16.64], R4 ;  /* 0x0000000410007986 */ /* 0x0241e2000c101b24 */
[----:B------:R-:W-:Y:S05]  /*5400*/  BRA `(.L_x_648) ;  /* 0x00000b9000007947 */ /* 0x000fea0003800000 */
.L_x_643:
        /* <DEDUP_REMOVED lines=13> */
.L_x_657:
[----:B-----5:R-:W0:-:S07]  /*54e0*/  DADD R6, -RZ, -R6 ;  /* 0x00000000ff067229 */ /* 0x020e0e0000000906 */
[----:B0-2---:R0:W-:Y:S01]  /*54f0*/  STG.E.128 [R16.64], R4 ;  /* 0x0000000410007986 */ /* 0x0051e2000c101d24 */
[----:B------:R-:W-:Y:S05]  /*5500*/  BRA `(.L_x_648) ;  /* 0x00000a9000007947 */ /* 0x000fea0003800000 */
.L_x_656:
        /* <DEDUP_REMOVED lines=23> */
.L_x_661:
[----:B------:R-:W-:Y:S05]  /*5680*/  BSYNC B0 ;  /* 0x0000000000007941 */ /* 0x000fea0003800000 */
.L_x_660:
[----:B------:R-:W-:-:S05]  /*5690*/  LOP3.LUT R3, R0, R3, RZ, 0xfc, !PT ;  /* 0x0000000300037212 */ /* 0x000fca00078efcff */
[----:B------:R0:W-:Y:S01]  /*56a0*/  STG.E.U8 [R16.64], R3 ;  /* 0x0000000310007986 */ /* 0x0001e2000c101124 */
[----:B------:R-:W-:Y:S05]  /*56b0*/  BRA `(.L_x_648) ;  /* 0x000008e000007947 */ /* 0x000fea0003800000 */
.L_x_659:
        /* <DEDUP_REMOVED lines=15> */
.L_x_663:
[----:B------:R-:W-:Y:S01]  /*57b0*/  IMAD.MOV.U32 R0, RZ, RZ, 0x7f ;  /* 0x0000007fff007424 */ /* 0x000fe200078e00ff */
[----:B------:R-:W-:-:S04]  /*57c0*/  ISETP.GT.U32.AND P0, PT, R2, 0x7f800000, PT ;  /* 0x7f8000000200780c */ /* 0x000fc80003f04070 */
[----:B------:R-:W-:-:S04]  /*57d0*/  SEL R0, R0, 0x7c, P0 ;  /* 0x0000007c00007807 */ /* 0x000fc80000000000 */
.L_x_664:
[----:B------:R-:W-:Y:S05]  /*57e0*/  BSYNC B0 ;  /* 0x0000000000007941 */ /* 0x000fea0003800000 */
.L_x_662:
[----:B------:R-:W-:-:S04]  /*57f0*/  LOP3.LUT R2, R3, 0x80000000, RZ, 0xc0, !PT ;  /* 0x8000000003027812 */ /* 0x000fc800078ec0ff */
[----:B------:R-:W-:-:S04]  /*5800*/  SHF.R.U32.HI R3, RZ, 0x18, R2 ;  /* 0x00000018ff037819 */ /* 0x000fc80000011602 */
[----:B------:R-:W-:-:S05]  /*5810*/  LOP3.LUT R3, R0, R3, RZ, 0xfc, !PT ;  /* 0x0000000300037212 */ /* 0x000fca00078efcff */
[----:B------:R0:W-:Y:S01]  /*5820*/  STG.E.U8 [R16.64], R3 ;  /* 0x0000000310007986 */ /* 0x0001e2000c101124 */
[----:B------:R-:W-:Y:S05]  /*5830*/  BRA `(.L_x_648) ;  /* 0x0000076000007947 */ /* 0x000fea0003800000 */
.L_x_658:
[----:B--2--5:R-:W0:Y:S01]  /*5840*/  F2F.F32.F64 R0, R4 ;  /* 0x0000000400007310 */ /* 0x024e220000301000 */
[----:B------:R-:W0:-:S14]  /*5850*/  DSETP.GEU.AND P0, PT, |R4|, c[0x2][0x0], PT ;  /* 0x008000000400762a */ /* 0x000e1c0003f0e200 */
[----:B0-----:R-:W-:-:S05]  /*5860*/  @!P0 FMUL R0, R0, 1.175494350822287508e-38 ;  /* 0x0080000000008820 */ /* 0x001fca0000400000 */
[----:B------:R-:W-:-:S05]  /*5870*/  F2FP.BF16.PACK_AB R0, RZ, R0 ;  /* 0x00000000ff00723e */ /* 0x000fca00000010ff */
[----:B------:R0:W-:Y:S01]  /*5880*/  STG.E.U16 [R16.64], R0 ;  /* 0x0000000010007986 */ /* 0x0001e2000c101524 */
[----:B------:R-:W-:Y:S05]  /*5890*/  BRA `(.L_x_648) ;  /* 0x0000070000007947 */ /* 0x000fea0003800000 */
.L_x_655:
        /* <DEDUP_REMOVED lines=11> */
.L_x_667:
        /* <DEDUP_REMOVED lines=19> */
.L_x_670:
[----:B------:R-:W-:-:S04]  /*5a80*/  LOP3.LUT R2, R3, 0x80000000, RZ, 0xc0, !PT ;  /* 0x8000000003027812 */ /* 0x000fc800078ec0ff */
[----:B------:R-:W-:-:S04]  /*5a90*/  SHF.R.U32.HI R3, RZ, 0x18, R2 ;  /* 0x00000018ff037819 */ /* 0x000fc80000011602 */
[----:B------:R-:W-:-:S04]  /*5aa0*/  LOP3.LUT R0, R0, R3, RZ, 0xfc, !PT ;  /* 0x0000000300007212 */ /* 0x000fc800078efcff */
[----:B------:R-:W-:Y:S02]  /*5ab0*/  PRMT R8, R0, 0x7610, R8 ;  /* 0x0000761000087816 */ /* 0x000fe40000000008 */
.L_x_669:
[----:B------:R-:W-:Y:S05]  /*5ac0*/  BSYNC B0 ;  /* 0x0000000000007941 */ /* 0x000fea0003800000 */
.L_x_668:
[----:B------:R0:W-:Y:S01]  /*5ad0*/  STG.E.U8 [R16.64], R8 ;  /* 0x0000000810007986 */ /* 0x0001e2000c101124 */
[----:B------:R-:W-:Y:S05]  /*5ae0*/  BRA `(.L_x_648) ;  /* 0x000004b000007947 */ /* 0x000fea0003800000 */
.L_x_666:
        /* <DEDUP_REMOVED lines=19> */
.L_x_673:
[----:B------:R-:W-:-:S04]  /*5c20*/  LOP3.LUT R2, R3, 0x80000000, RZ, 0xc0, !PT ;  /* 0x8000000003027812 */ /* 0x000fc800078ec0ff */
[----:B------:R-:W-:-:S04]  /*5c30*/  SHF.R.U32.HI R3, RZ, 0x18, R2 ;  /* 0x00000018ff037819 */ /* 0x000fc80000011602 */
[----:B------:R-:W-:-:S04]  /*5c40*/  LOP3.LUT R0, R0, R3, RZ, 0xfc, !PT ;  /* 0x0000000300007212 */ /* 0x000fc800078efcff */
[----:B------:R-:W-:Y:S02]  /*5c50*/  PRMT R8, R0, 0x7610, R8 ;  /* 0x0000761000087816 */ /* 0x000fe40000000008 */
.L_x_672:
[----:B------:R-:W-:Y:S05]  /*5c60*/  BSYNC B0 ;  /* 0x0000000000007941 */ /* 0x000fea0003800000 */
.L_x_671:
[----:B------:R0:W-:Y:S01]  /*5c70*/  STG.E.U8 [R16.64], R8 ;  /* 0x0000000810007986 */ /* 0x0001e2000c101124 */
[----:B------:R-:W-:Y:S05]  /*5c80*/  BRA `(.L_x_648) ;  /* 0x0000031000007947 */ /* 0x000fea0003800000 */
.L_x_665:
        /* <DEDUP_REMOVED lines=24> */
.L_x_647:
        /* <DEDUP_REMOVED lines=20> */
.L_x_675:
[----:B--2--5:R-:W0:Y:S02]  /*5f50*/  F2I.U64.F64.TRUNC R4, R4 ;  /* 0x0000000400047311 */ /* 0x024e24000030d800 */
[----:B0-----:R0:W-:Y:S01]  /*5f60*/  STG.E.64 [R16.64], R4 ;  /* 0x0000000410007986 */ /* 0x0011e2000c101b24 */
[----:B------:R-:W-:Y:S05]  /*5f70*/  BRA `(.L_x_648) ;  /* 0x0000002000007947 */ /* 0x000fea0003800000 */
.L_x_674:
[----:B--2--5:R-:W0:Y:S02]  /*5f80*/  F2I.U32.F64.TRUNC R5, R4 ;  /* 0x0000000400057311 */ /* 0x024e24000030d000 */
[----:B0-----:R0:W-:Y:S02]  /*5f90*/  STG.E [R16.64], R5 ;  /* 0x0000000510007986 */ /* 0x0011e4000c101924 */
.L_x_648:
[----:B------:R-:W-:-:S04]  /*5fa0*/  IADD3 R19, R19, 0x80, RZ ;  /* 0x0000008013137810 */ /* 0x000fc80007ffe0ff */
[----:B------:R-:W-:-:S13]  /*5fb0*/  ISETP.GE.AND P0, PT, R19, c[0x0][0x160], PT ;  /* 0x0000580013007a0c */ /* 0x000fda0003f06270 */
        /* <DEDUP_REMOVED lines=229> */
.L_x_676:
        /* <DEDUP_REMOVED lines=20> */
.L_x_680:
[----:B------:R-:W2:Y:S01]  /*6f50*/  LDG.E.U8 R2, [R2.64] ;  /* 0x0000002402027981 */ /* 0x000ea2000c1e1100 */
[----:B------:R-:W-:Y:S01]  /*6f60*/  CS2R R6, SRZ ;  /* 0x0000000000067805 */ /* 0x000fe2000001ff00 */
[----:B--2---:R0:W1:Y:S01]  /*6f70*/  I2F.F64.U16 R4, R2 ;  /* 0x0000000200047312 */ /* 0x0040620000101800 */
[----:B------:R-:W-:Y:S05]  /*6f80*/  BRA `(.L_x_682) ;  /* 0x00000f5000007947 */ /* 0x000fea0003800000 */
.L_x_679:
        /* <DEDUP_REMOVED lines=10> */
.L_x_684:
[----:B------:R-:W2:Y:S01]  /*7030*/  LDG.E R2, [R2.64] ;  /* 0x0000002402027981 */ /* 0x000ea2000c1e1900 */
[----:B------:R-:W-:Y:S01]  /*7040*/  CS2R R6, SRZ ;  /* 0x0000000000067805 */ /* 0x000fe2000001ff00 */
[----:B--2---:R0:W1:Y:S01]  /*7050*/  I2F.F64 R4, R2 ;  /* 0x0000000200047312 */ /* 0x0040620000201c00 */
[----:B------:R-:W-:Y:S05]  /*7060*/  BRA `(.L_x_682) ;  /* 0x00000e7000007947 */ /* 0x000fea0003800000 */
.L_x_683:
[----:B------:R-:W2:Y:S01]  /*7070*/  LDG.E.U16 R2, [R2.64] ;  /* 0x0000002402027981 */ /* 0x000ea2000c1e1500 */
[----:B------:R-:W-:Y:S01]  /*7080*/  CS2R R6, SRZ ;  /* 0x0000000000067805 */ /* 0x000fe2000001ff00 */
[----:B--2---:R0:W1:Y:S01]  /*7090*/  I2F.F64.S16 R4, R2 ;  /* 0x0000000200047312 */ /* 0x0040620000101c00 */
[----:B------:R-:W-:Y:S05]  /*70a0*/  BRA `(.L_x_682) ;  /* 0x00000e3000007947 */ /* 0x000fea0003800000 */
.L_x_678:
        /* <DEDUP_REMOVED lines=11> */
.L_x_686:
[----:B------:R-:W2:Y:S01]  /*7160*/  LDG.E.U16 R0, [R2.64] ;  /* 0x0000002402007981 */ /* 0x000ea2000c1e1500 */
[----:B------:R-:W-:Y:S01]  /*7170*/  CS2R R6, SRZ ;  /* 0x0000000000067805 */ /* 0x000fe2000001ff00 */
[----:B--2---:R-:W-:-:S05]  /*7180*/  HADD2.F32 R0, -RZ, R0.H0_H0 ;  /* 0x20000000ff007230 */ /* 0x004fca0000004100 */
[----:B------:R-:W-:-:S04]  /*7190*/  FMUL.FTZ R0, R0, 1 ;  /* 0x3f80000000007820 */ /* 0x000fc80000410000 */
[----:B------:R0:W1:Y:S01]  /*71a0*/  F2F.F64.F32 R4, R0 ;  /* 0x0000000000047310 */ /* 0x0000620000201800 */
[----:B------:R-:W-:Y:S05]  /*71b0*/  BRA `(.L_x_682) ;  /* 0x00000d2000007947 */ /* 0x000fea0003800000 */
.L_x_685:
        /* <DEDUP_REMOVED lines=12> */
.L_x_688:
        /* <DEDUP_REMOVED lines=8> */
.L_x_687:
[----:B------:R0:W5:Y:S01]  /*7300*/  LDG.E.64 R4, [R2.64] ;  /* 0x0000002402047981 */ /* 0x000162000c1e1b00 */
[----:B------:R-:W-:Y:S01]  /*7310*/  CS2R R6, SRZ ;  /* 0x0000000000067805 */ /* 0x000fe2000001ff00 */
[----:B------:R-:W-:Y:S05]  /*7320*/  BRA `(.L_x_682) ;  /* 0x00000bb000007947 */ /* 0x000fea0003800000 */
.L_x_677:
        /* <DEDUP_REMOVED lines=14> */
.L_x_691:
[----:B------:R0:W5:Y:S01]  /*7410*/  LDG.E.128 R4, [R2.64] ;  /* 0x0000002402047981 */ /* 0x000162000c1e1d00 */
[----:B------:R-:W-:Y:S05]  /*7420*/  BRA `(.L_x_682) ;  /* 0x00000ab000007947 */ /* 0x000fea0003800000 */
.L_x_690:
        /* <DEDUP_REMOVED lines=29> */
.L_x_693:
        /* <DEDUP_REMOVED lines=16> */
.L_x_692:
[----:B------:R-:W2:Y:S01]  /*7700*/  LDG.E.U16 R0, [R2.64] ;  /* 0x0000002402007981 */ /* 0x000ea2000c1e1500 */
[----:B------:R-:W-:Y:S01]  /*7710*/  CS2R R6, SRZ ;  /* 0x0000000000067805 */ /* 0x000fe2000001ff00 */
[----:B--2---:R-:W-:-:S05]  /*7720*/  PRMT R0, RZ, 0x5410, R0 ;  /* 0x00005410ff007816 */ /* 0x004fca0000000000 */
[----:B------:R-:W-:-:S04]  /*7730*/  FMUL.FTZ R0, R0, 1 ;  /* 0x3f80000000007820 */ /* 0x000fc80000410000 */
[----:B------:R0:W1:Y:S01]  /*7740*/  F2F.F64.F32 R4, R0 ;  /* 0x0000000000047310 */ /* 0x0000620000201800 */
[----:B------:R-:W-:Y:S05]  /*7750*/  BRA `(.L_x_682) ;  /* 0x0000078000007947 */ /* 0x000fea0003800000 */
.L_x_689:
        /* <DEDUP_REMOVED lines=12> */
.L_x_696:
        /* <DEDUP_REMOVED lines=21> */
.L_x_700:
[----:B------:R-:W-:Y:S05]  /*7970*/  BSYNC B1 ;  /* 0x0000000000017941 */ /* 0x000fea0003800000 */
.L_x_699:
[----:B------:R-:W-:Y:S01]  /*7980*/  LEA R3, R0, 0x3b800000, 0x17 ;  /* 0x3b80000000037811 */ /* 0x000fe200078eb8ff */
[----:B------:R-:W-:-:S05]  /*7990*/  IMAD.SHL.U32 R0, R2, 0x100000, RZ ;  /* 0x0010000002007824 */ /* 0x000fca00078e00ff */
[----:B------:R-:W-:Y:S02]  /*79a0*/  LOP3.LUT R0, R3, R0, R4, 0xfe, !PT ;  /* 0x0000000003007212 */ /* 0x000fe400078efe04 */
.L_x_698:
[----:B------:R-:W-:Y:S05]  /*79b0*/  BSYNC B0 ;  /* 0x0000000000007941 */ /* 0x000fea0003800000 */
.L_x_697:
[----:B------:R-:W-:Y:S01]  /*79c0*/  FMUL.FTZ R0, R0, 1 ;  /* 0x3f80000000007820 */ /* 0x000fe20000410000 */
[----:B------:R-:W-:-:S03]  /*79d0*/  CS2R R6, SRZ ;  /* 0x0000000000067805 */ /* 0x000fc6000001ff00 */
[----:B------:R0:W1:Y:S01]  /*79e0*/  F2F.F64.F32 R4, R0 ;  /* 0x0000000000047310 */ /* 0x0000620000201800 */
[----:B------:R-:W-:Y:S05]  /*79f0*/  BRA `(.L_x_682) ;  /* 0x000004e000007947 */ /* 0x000fea0003800000 */
.L_x_695:
        /* <DEDUP_REMOVED lines=21> */
.L_x_704:
[----:B------:R-:W-:Y:S05]  /*7b50*/  BSYNC B1 ;  /* 0x0000000000017941 */ /* 0x000fea0003800000 */
.L_x_703:
[----:B------:R-:W-:Y:S01]  /*7b60*/  LEA R3, R0, 0x37800000, 0x17 ;  /* 0x3780000000037811 */ /* 0x000fe200078eb8ff */
[----:B------:R-:W-:-:S05]  /*7b70*/  IMAD.SHL.U32 R0, R2, 0x200000, RZ ;  /* 0x0020000002007824 */ /* 0x000fca00078e00ff */
[----:B------:R-:W-:Y:S02]  /*7b80*/  LOP3.LUT R0, R3, R0, R4, 0xfe, !PT ;  /* 0x0000000003007212 */ /* 0x000fe400078efe04 */
.L_x_702:
[----:B------:R-:W-:Y:S05]  /*7b90*/  BSYNC B0 ;  /* 0x0000000000007941 */ /* 0x000fea0003800000 */
.L_x_701:
[----:B------:R-:W-:Y:S01]  /*7ba0*/  FMUL.FTZ R0, R0, 1 ;  /* 0x3f80000000007820 */ /* 0x000fe20000410000 */
[----:B------:R-:W-:-:S03]  /*7bb0*/  CS2R R6, SRZ ;  /* 0x0000000000067805 */ /* 0x000fc6000001ff00 */
[----:B------:R0:W1:Y:S01]  /*7bc0*/  F2F.F64.F32 R4, R0 ;  /* 0x0000000000047310 */ /* 0x0000620000201800 */
[----:B------:R-:W-:Y:S05]  /*7bd0*/  BRA `(.L_x_682) ;  /* 0x0000030000007947 */ /* 0x000fea0003800000 */
.L_x_694:
        /* <DEDUP_REMOVED lines=14> */
.L_x_708:
[----:B------:R-:W-:Y:S05]  /*7cc0*/  BSYNC B0 ;  /* 0x0000000000007941 */ /* 0x000fea0003800000 */
.L_x_707:
[----:B------:R-:W-:Y:S01]  /*7cd0*/  FMUL.FTZ R0, R0, 1 ;  /* 0x3f80000000007820 */ /* 0x000fe20000410000 */
[----:B------:R-:W-:-:S03]  /*7ce0*/  CS2R R6, SRZ ;  /* 0x0000000000067805 */ /* 0x000fc6000001ff00 */
[----:B------:R0:W1:Y:S01]  /*7cf0*/  F2F.F64.F32 R4, R0 ;  /* 0x0000000000047310 */ /* 0x0000620000201800 */
[----:B------:R-:W-:Y:S05]  /*7d00*/  BRA `(.L_x_682) ;  /* 0x000001d000007947 */ /* 0x000fea0003800000 */
.L_x_681:
        /* <DEDUP_REMOVED lines=22> */
.L_x_706:
[----:B------:R-:W2:Y:S01]  /*7e70*/  LDG.E.64 R4, [R2.64] ;  /* 0x0000002402047981 */ /* 0x000ea2000c1e1b00 */
[----:B------:R-:W-:Y:S01]  /*7e80*/  CS2R R6, SRZ ;  /* 0x0000000000067805 */ /* 0x000fe2000001ff00 */
[----:B--2---:R-:W0:Y:S01]  /*7e90*/  I2F.F64.U64 R4, R4 ;  /* 0x0000000400047312 */ /* 0x004e220000301800 */
[----:B------:R-:W-:Y:S05]  /*7ea0*/  BRA `(.L_x_682) ;  /* 0x0000003000007947 */ /* 0x000fea0003800000 */
.L_x_705:
[----:B------:R-:W2:Y:S01]  /*7eb0*/  LDG.E R2, [R2.64] ;  /* 0x0000002402027981 */ /* 0x000ea2000c1e1900 */
[----:B------:R-:W-:Y:S01]  /*7ec0*/  CS2R R6, SRZ ;  /* 0x0000000000067805 */ /* 0x000fe2000001ff00 */
[----:B--2---:R0:W1:Y:S06]  /*7ed0*/  I2F.F64.U32 R4, R2 ;  /* 0x0000000200047312 */ /* 0x00406c0000201800 */
.L_x_682:
        /* <DEDUP_REMOVED lines=15> */
.L_x_712:
[----:B--2--5:R-:W0:Y:S02]  /*7fd0*/  F2I.S64.F64.TRUNC R4, R4 ;  /* 0x0000000400047311 */ /* 0x024e24000030d900 */
[----:B0-----:R-:W-:-:S05]  /*7fe0*/  IMAD.MOV.U32 R3, RZ, RZ, R4 ;  /* 0x000000ffff037224 */ /* 0x001fca00078e0004 */
[----:B------:R0:W-:Y:S01]  /*7ff0*/  STG.E.U8 [R16.64], R3 ;  /* 0x0000000310007986 */ /* 0x0001e2000c101124 */
[----:B------:R-:W-:Y:S05]  /*8000*/  BRA `(.L_x_714) ;  /* 0x00000f2000007947 */ /* 0x000fea0003800000 */
.L_x_711:
        /* <DEDUP_REMOVED lines=9> */
.L_x_716:
[----:B--2--5:R-:W0:Y:S02]  /*80a0*/  F2I.F64.TRUNC R5, R4 ;  /* 0x0000000400057311 */ /* 0x024e24000030d100 */
[----:B0-----:R0:W-:Y:S01]  /*80b0*/  STG.E [R16.64], R5 ;  /* 0x0000000510007986 */ /* 0x0011e2000c101924 */
[----:B------:R-:W-:Y:S05]  /*80c0*/  BRA `(.L_x_714) ;  /* 0x00000e6000007947 */ /* 0x000fea0003800000 */
.L_x_715:
[----:B--2--5:R-:W0:Y:S02]  /*80d0*/  F2I.F64.TRUNC R5, R4 ;  /* 0x0000000400057311 */ /* 0x024e24000030d100 */
[----:B0-----:R0:W-:Y:S01]  /*80e0*/  STG.E.U16 [R16.64], R5 ;  /* 0x0000000510007986 */ /* 0x0011e2000c101524 */
[----:B------:R-:W-:Y:S05]  /*80f0*/  BRA `(.L_x_714) ;  /* 0x00000e3000007947 */ /* 0x000fea0003800000 */
.L_x_710:
        /* <DEDUP_REMOVED lines=11> */
.L_x_718:
[----:B--2--5:R-:W0:Y:S01]  /*81b0*/  F2F.F32.F64 R0, R4 ;  /* 0x0000000400007310 */ /* 0x024e220000301000 */
[----:B------:R-:W0:-:S14]  /*81c0*/  DSETP.GEU.AND P0, PT, |R4|, c[0x2][0x0], PT ;  /* 0x008000000400762a */ /* 0x000e1c0003f0e200 */
[----:B0-----:R-:W-:-:S05]  /*81d0*/  @!P0 FMUL R0, R0, 1.175494350822287508e-38 ;  /* 0x0080000000008820 */ /* 0x001fca0000400000 */
[----:B------:R-:W-:-:S05]  /*81e0*/  F2FP.PACK_AB R0, RZ, R0 ;  /* 0x00000000ff00723e */ /* 0x000fca00000000ff */
[----:B------:R0:W-:Y:S01]  /*81f0*/  STG.E.U16 [R16.64], R0 ;  /* 0x0000000010007986 */ /* 0x0001e2000c101524 */
[----:B------:R-:W-:Y:S05]  /*8200*/  BRA `(.L_x_714) ;  /* 0x00000d2000007947 */ /* 0x000fea0003800000 */
.L_x_717:
        /* <DEDUP_REMOVED lines=14> */
.L_x_720:
        /* <DEDUP_REMOVED lines=9> */
.L_x_719:
[----:B--2--5:R0:W-:Y:S01]  /*8380*/  STG.E.64 [R16.64], R4 ;  /* 0x0000000410007986 */ /* 0x0241e2000c101b24 */
[----:B------:R-:W-:Y:S05]  /*8390*/  BRA `(.L_x_714) ;  /* 0x00000b9000007947 */ /* 0x000fea0003800000 */
.L_x_709:
        /* <DEDUP_REMOVED lines=13> */
.L_x_723:
[----:B-----5:R-:W0:-:S07]  /*8470*/  DADD R6, -RZ, -R6 ;  /* 0x00000000ff067229 */ /* 0x020e0e0000000906 */
[----:B0-2---:R0:W-:Y:S01]  /*8480*/  STG.E.128 [R16.64], R4 ;  /* 0x0000000410007986 */ /* 0x0051e2000c101d24 */
[----:B------:R-:W-:Y:S05]  /*8490*/  BRA `(.L_x_714) ;  /* 0x00000a9000007947 */ /* 0x000fea0003800000 */
.L_x_722:
        /* <DEDUP_REMOVED lines=23> */
.L_x_727:
[----:B------:R-:W-:Y:S05]  /*8610*/  BSYNC B0 ;  /* 0x0000000000007941 */ /* 0x000fea0003800000 */
.L_x_726:
[----:B------:R-:W-:-:S05]  /*8620*/  LOP3.LUT R3, R0, R3, RZ, 0xfc, !PT ;  /* 0x0000000300037212 */ /* 0x000fca00078efcff */
[----:B------:R0:W-:Y:S01]  /*8630*/  STG.E.U8 [R16.64], R3 ;  /* 0x0000000310007986 */ /* 0x0001e2000c101124 */
[----:B------:R-:W-:Y:S05]  /*8640*/  BRA `(.L_x_714) ;  /* 0x000008e000007947 */ /* 0x000fea0003800000 */
.L_x_725:
        /* <DEDUP_REMOVED lines=15> */
.L_x_729:
[----:B------:R-:W-:Y:S01]  /*8740*/  IMAD.MOV.U32 R0, RZ, RZ, 0x7f ;  /* 0x0000007fff007424 */ /* 0x000fe200078e00ff */
[----:B------:R-:W-:-:S04]  /*8750*/  ISETP.GT.U32.AND P0, PT, R2, 0x7f800000, PT ;  /* 0x7f8000000200780c */ /* 0x000fc80003f04070 */
[----:B------:R-:W-:-:S04]  /*8760*/  SEL R0, R0, 0x7c, P0 ;  /* 0x0000007c00007807 */ /* 0x000fc80000000000 */
.L_x_730:
[----:B------:R-:W-:Y:S05]  /*8770*/  BSYNC B0 ;  /* 0x0000000000007941 */ /* 0x000fea0003800000 */
.L_x_728:
[----:B------:R-:W-:-:S04]  /*8780*/  LOP3.LUT R2, R3, 0x80000000, RZ, 0xc0, !PT ;  /* 0x8000000003027812 */ /* 0x000fc800078ec0ff */
[----:B------:R-:W-:-:S04]  /*8790*/  SHF.R.U32.HI R3, RZ, 0x18, R2 ;  /* 0x00000018ff037819 */ /* 0x000fc80000011602 */
[----:B------:R-:W-:-:S05]  /*87a0*/  LOP3.LUT R3, R0, R3, RZ, 0xfc, !PT ;  /* 0x0000000300037212 */ /* 0x000fca00078efcff */
[----:B------:R0:W-:Y:S01]  /*87b0*/  STG.E.U8 [R16.64], R3 ;  /* 0x0000000310007986 */ /* 0x0001e2000c101124 */
[----:B------:R-:W-:Y:S05]  /*87c0*/  BRA `(.L_x_714) ;  /* 0x0000076000007947 */ /* 0x000fea0003800000 */
.L_x_724:
[----:B--2--5:R-:W0:Y:S01]  /*87d0*/  F2F.F32.F64 R0, R4 ;  /* 0x0000000400007310 */ /* 0x024e220000301000 */
[----:B------:R-:W0:-:S14]  /*87e0*/  DSETP.GEU.AND P0, PT, |R4|, c[0x2][0x0], PT ;  /* 0x008000000400762a */ /* 0x000e1c0003f0e200 */
[----:B0-----:R-:W-:-:S05]  /*87f0*/  @!P0 FMUL R0, R0, 1.175494350822287508e-38 ;  /* 0x0080000000008820 */ /* 0x001fca0000400000 */
[----:B------:R-:W-:-:S05]  /*8800*/  F2FP.BF16.PACK_AB R0, RZ, R0 ;  /* 0x00000000ff00723e */ /* 0x000fca00000010ff */
[----:B------:R0:W-:Y:S01]  /*8810*/  STG.E.U16 [R16.64], R0 ;  /* 0x0000000010007986 */ /* 0x0001e2000c101524 */
[----:B------:R-:W-:Y:S05]  /*8820*/  BRA `(.L_x_714) ;  /* 0x0000070000007947 */ /* 0x000fea0003800000 */
.L_x_721:
        /* <DEDUP_REMOVED lines=11> */
.L_x_733:
        /* <DEDUP_REMOVED lines=19> */
.L_x_736:
[----:B------:R-:W-:-:S04]  /*8a10*/  LOP3.LUT R2, R3, 0x80000000, RZ, 0xc0, !PT ;  /* 0x8000000003027812 */ /* 0x000fc800078ec0ff */
[----:B------:R-:W-:-:S04]  /*8a20*/  SHF.R.U32.HI R3, RZ, 0x18, R2 ;  /* 0x00000018ff037819 */ /* 0x000fc80000011602 */
[----:B------:R-:W-:-:S04]  /*8a30*/  LOP3.LUT R0, R0, R3, RZ, 0xfc, !PT ;  /* 0x0000000300007212 */ /* 0x000fc800078efcff */
[----:B------:R-:W-:Y:S02]  /*8a40*/  PRMT R8, R0, 0x7610, R8 ;  /* 0x0000761000087816 */ /* 0x000fe40000000008 */
.L_x_735:
[----:B------:R-:W-:Y:S05]  /*8a50*/  BSYNC B0 ;  /* 0x0000000000007941 */ /* 0x000fea0003800000 */
.L_x_734:
[----:B------:R0:W-:Y:S01]  /*8a60*/  STG.E.U8 [R16.64], R8 ;  /* 0x0000000810007986 */ /* 0x0001e2000c101124 */
[----:B------:R-:W-:Y:S05]  /*8a70*/  BRA `(.L_x_714) ;  /* 0x000004b000007947 */ /* 0x000fea0003800000 */
.L_x_732:
        /* <DEDUP_REMOVED lines=19> */
.L_x_739:
[----:B------:R-:W-:-:S04]  /*8bb0*/  LOP3.LUT R2, R3, 0x80000000, RZ, 0xc0, !PT ;  /* 0x8000000003027812 */ /* 0x000fc800078ec0ff */
[----:B------:R-:W-:-:S04]  /*8bc0*/  SHF.R.U32.HI R3, RZ, 0x18, R2 ;  /* 0x00000018ff037819 */ /* 0x000fc80000011602 */
[----:B------:R-:W-:-:S04]  /*8bd0*/  LOP3.LUT R0, R0, R3, RZ, 0xfc, !PT ;  /* 0x0000000300007212 */ /* 0x000fc800078efcff */
[----:B------:R-:W-:Y:S02]  /*8be0*/  PRMT R8, R0, 0x7610, R8 ;  /* 0x0000761000087816 */ /* 0x000fe40000000008 */
.L_x_738:
[----:B------:R-:W-:Y:S05]  /*8bf0*/  BSYNC B0 ;  /* 0x0000000000007941 */ /* 0x000fea0003800000 */
.L_x_737:
[----:B------:R0:W-:Y:S01]  /*8c00*/  STG.E.U8 [R16.64], R8 ;  /* 0x0000000810007986 */ /* 0x0001e2000c101124 */
[----:B------:R-:W-:Y:S05]  /*8c10*/  BRA `(.L_x_714) ;  /* 0x0000031000007947 */ /* 0x000fea0003800000 */
.L_x_731:
        /* <DEDUP_REMOVED lines=24> */
.L_x_713:
        /* <DEDUP_REMOVED lines=20> */
.L_x_741:
[----:B--2--5:R-:W0:Y:S02]  /*8ee0*/  F2I.U64.F64.TRUNC R4, R4 ;  /* 0x0000000400047311 */ /* 0x024e24000030d800 */
[----:B0-----:R0:W-:Y:S01]  /*8ef0*/  STG.E.64 [R16.64], R4 ;  /* 0x0000000410007986 */ /* 0x0011e2000c101b24 */
[----:B------:R-:W-:Y:S05]  /*8f00*/  BRA `(.L_x_714) ;  /* 0x0000002000007947 */ /* 0x000fea0003800000 */
.L_x_740:
[----:B--2--5:R-:W0:Y:S02]  /*8f10*/  F2I.U32.F64.TRUNC R5, R4 ;  /* 0x0000000400057311 */ /* 0x024e24000030d000 */
[----:B0-----:R0:W-:Y:S02]  /*8f20*/  STG.E [R16.64], R5 ;  /* 0x0000000510007986 */ /* 0x0011e4000c101924 */
.L_x_714:
[----:B------:R-:W-:Y:S02]  /*8f30*/  IADD3 R19, R19, 0x80, RZ ;  /* 0x0000008013137810 */ /* 0x000fe40007ffe0ff */
.L_x_609:
[----:B------:R-:W-:Y:S05]  /*8f40*/  BSYNC B6 ;  /* 0x0000000000067941 */ /* 0x000fea0003800000 */
.L_x_608:
[----:B------:R-:W-:-:S13]  /*8f50*/  ISETP.GE.AND P0, PT, R19, c[0x0][0x160], PT ;  /* 0x0000580013007a0c */ /* 0x000fda0003f06270 */
[----:B------:R-:W-:Y:S05]  /*8f60*/  @P0 EXIT ;  /* 0x000000000000094d */ /* 0x000fea0003800000 */
        /* <DEDUP_REMOVED lines=228> */
.L_x_742:
        /* <DEDUP_REMOVED lines=20> */
.L_x_746:
[----:B------:R-:W2:Y:S01]  /*9ef0*/  LDG.E.U8 R2, [R2.64] ;  /* 0x0000002402027981 */ /* 0x000ea2000c1e1100 */
[----:B------:R-:W-:Y:S01]  /*9f00*/  CS2R R6, SRZ ;  /* 0x0000000000067805 */ /* 0x000fe2000001ff00 */
[----:B--2---:R0:W1:Y:S01]  /*9f10*/  I2F.F64.U16 R4, R2 ;  /* 0x0000000200047312 */ /* 0x0040620000101800 */
[----:B------:R-:W-:Y:S05]  /*9f20*/  BRA `(.L_x_748) ;  /* 0x00000f5000007947 */ /* 0x000fea0003800000 */
.L_x_745:
        /* <DEDUP_REMOVED lines=10> */
.L_x_750:
[----:B------:R-:W2:Y:S01]  /*9fd0*/  LDG.E R2, [R2.64] ;  /* 0x0000002402027981 */ /* 0x000ea2000c1e1900 */
[----:B------:R-:W-:Y:S01]  /*9fe0*/  CS2R R6, SRZ ;  /* 0x0000000000067805 */ /* 0x000fe2000001ff00 */
[----:B--2---:R0:W1:Y:S01]  /*9ff0*/  I2F.F64 R4, R2 ;  /* 0x0000000200047312 */ /* 0x0040620000201c00 */
[----:B------:R-:W-:Y:S05]  /*a000*/  BRA `(.L_x_748) ;  /* 0x00000e7000007947 */ /* 0x000fea0003800000 */
.L_x_749:
[----:B------:R-:W2:Y:S01]  /*a010*/  LDG.E.U16 R2, [R2.64] ;  /* 0x0000002402027981 */ /* 0x000ea2000c1e1500 */
[----:B------:R-:W-:Y:S01]  /*a020*/  CS2R R6, SRZ ;  /* 0x0000000000067805 */ /* 0x000fe2000001ff00 */
[----:B--2---:R0:W1:Y:S01]  /*a030*/  I2F.F64.S16 R4, R2 ;  /* 0x0000000200047312 */ /* 0x0040620000101c00 */
[----:B------:R-:W-:Y:S05]  /*a040*/  BRA `(.L_x_748) ;  /* 0x00000e3000007947 */ /* 0x000fea0003800000 */
.L_x_744:
        /* <DEDUP_REMOVED lines=11> */
.L_x_752:
[----:B------:R-:W2:Y:S01]  /*a100*/  LDG.E.U16 R0, [R2.64] ;  /* 0x0000002402007981 */ /* 0x000ea2000c1e1500 */
[----:B------:R-:W-:Y:S01]  /*a110*/  CS2R R6, SRZ ;  /* 0x0000000000067805 */ /* 0x000fe2000001ff00 */
[----:B--2---:R-:W-:-:S05]  /*a120*/  HADD2.F32 R0, -RZ, R0.H0_H0 ;  /* 0x20000000ff007230 */ /* 0x004fca0000004100 */
[----:B------:R-:W-:-:S04]  /*a130*/  FMUL.FTZ R0, R0, 1 ;  /* 0x3f80000000007820 */ /* 0x000fc80000410000 */
[----:B------:R0:W1:Y:S01]  /*a140*/  F2F.F64.F32 R4, R0 ;  /* 0x0000000000047310 */ /* 0x0000620000201800 */
[----:B------:R-:W-:Y:S05]  /*a150*/  BRA `(.L_x_748) ;  /* 0x00000d2000007947 */ /* 0x000fea0003800000 */
.L_x_751:
        /* <DEDUP_REMOVED lines=12> */
.L_x_754:
        /* <DEDUP_REMOVED lines=8> */
.L_x_753:
[----:B------:R0:W5:Y:S01]  /*a2a0*/  LDG.E.64 R4, [R2.64] ;  /* 0x0000002402047981 */ /* 0x000162000c1e1b00 */
[----:B------:R-:W-:Y:S01]  /*a2b0*/  CS2R R6, SRZ ;  /* 0x0000000000067805 */ /* 0x000fe2000001ff00 */
[----:B------:R-:W-:Y:S05]  /*a2c0*/  BRA `(.L_x_748) ;  /* 0x00000bb000007947 */ /* 0x000fea0003800000 */
.L_x_743:
        /* <DEDUP_REMOVED lines=14> */
.L_x_757:
[----:B------:R0:W5:Y:S01]  /*a3b0*/  LDG.E.128 R4, [R2.64] ;  /* 0x0000002402047981 */ /* 0x000162000c1e1d00 */
[----:B------:R-:W-:Y:S05]  /*a3c0*/  BRA `(.L_x_748) ;  /* 0x00000ab000007947 */ /* 0x000fea0003800000 */
.L_x_756:
        /* <DEDUP_REMOVED lines=29> */
.L_x_759:
        /* <DEDUP_REMOVED lines=16> */
.L_x_758:
[----:B------:R-:W2:Y:S01]  /*a6a0*/  LDG.E.U16 R0, [R2.64] ;  /* 0x0000002402007981 */ /* 0x000ea2000c1e1500 */
[----:B------:R-:W-:Y:S01]  /*a6b0*/  CS2R R6, SRZ ;  /* 0x0000000000067805 */ /* 0x000fe2000001ff00 */
[----:B--2---:R-:W-:-:S05]  /*a6c0*/  PRMT R0, RZ, 0x5410, R0 ;  /* 0x00005410ff007816 */ /* 0x004fca0000000000 */
[----:B------:R-:W-:-:S04]  /*a6d0*/  FMUL.FTZ R0, R0, 1 ;  /* 0x3f80000000007820 */ /* 0x000fc80000410000 */
[----:B------:R0:W1:Y:S01]  /*a6e0*/  F2F.F64.F32 R4, R0 ;  /* 0x0000000000047310 */ /* 0x0000620000201800 */
[----:B------:R-:W-:Y:S05]  /*a6f0*/  BRA `(.L_x_748) ;  /* 0x0000078000007947 */ /* 0x000fea0003800000 */
.L_x_755:
        /* <DEDUP_REMOVED lines=12> */
.L_x_762:
        /* <DEDUP_REMOVED lines=21> */
.L_x_766:
[----:B------:R-:W-:Y:S05]  /*a910*/  BSYNC B1 ;  /* 0x0000000000017941 */ /* 0x000fea0003800000 */
.L_x_765:
[----:B------:R-:W-:Y:S01]  /*a920*/  LEA R3, R0, 0x3b800000, 0x17 ;  /* 0x3b80000000037811 */ /* 0x000fe200078eb8ff */
[----:B------:R-:W-:-:S05]  /*a930*/  IMAD.SHL.U32 R0, R2, 0x100000, RZ ;  /* 0x0010000002007824 */ /* 0x000fca00078e00ff */
[----:B------:R-:W-:Y:S02]  /*a940*/  LOP3.LUT R0, R3, R0, R4, 0xfe, !PT ;  /* 0x0000000003007212 */ /* 0x000fe400078efe04 */
.L_x_764:
[----:B------:R-:W-:Y:S05]  /*a950*/  BSYNC B0 ;  /* 0x0000000000007941 */ /* 0x000fea0003800000 */
.L_x_763:
[----:B------:R-:W-:Y:S01]  /*a960*/  FMUL.FTZ R0, R0, 1 ;  /* 0x3f80000000007820 */ /* 0x000fe20000410000 */
[----:B------:R-:W-:-:S03]  /*a970*/  CS2R R6, SRZ ;  /* 0x0000000000067805 */ /* 0x000fc6000001ff00 */
[----:B------:R0:W1:Y:S01]  /*a980*/  F2F.F64.F32 R4, R0 ;  /* 0x0000000000047310 */ /* 0x0000620000201800 */
[----:B------:R-:W-:Y:S05]  /*a990*/  BRA `(.L_x_748) ;  /* 0x000004e000007947 */ /* 0x000fea0003800000 */
.L_x_761:
        /* <DEDUP_REMOVED lines=21> */
.L_x_770:
[----:B------:R-:W-:Y:S05]  /*aaf0*/  BSYNC B1 ;  /* 0x0000000000017941 */ /* 0x000fea0003800000 */
.L_x_769:
[----:B------:R-:W-:Y:S01]  /*ab00*/  LEA R3, R0, 0x37800000, 0x17 ;  /* 0x3780000000037811 */ /* 0x000fe200078eb8ff */
[----:B------:R-:W-:-:S05]  /*ab10*/  IMAD.SHL.U32 R0, R2, 0x200000, RZ ;  /* 0x0020000002007824 */ /* 0x000fca00078e00ff */
[----:B------:R-:W-:Y:S02]  /*ab20*/  LOP3.LUT R0, R3, R0, R4, 0xfe, !PT ;  /* 0x0000000003007212 */ /* 0x000fe400078efe04 */
.L_x_768:
[----:B------:R-:W-:Y:S05]  /*ab30*/  BSYNC B0 ;  /* 0x0000000000007941 */ /* 0x000fea0003800000 */
.L_x_767:
[----:B------:R-:W-:Y:S01]  /*ab40*/  FMUL.FTZ R0, R0, 1 ;  /* 0x3f80000000007820 */ /* 0x000fe20000410000 */
[----:B------:R-:W-:-:S03]  /*ab50*/  CS2R R6, SRZ ;  /* 0x0000000000067805 */ /* 0x000fc6000001ff00 */
[----:B------:R0:W1:Y:S01]  /*ab60*/  F2F.F64.F32 R4, R0 ;  /* 0x0000000000047310 */ /* 0x0000620000201800 */
[----:B------:R-:W-:Y:S05]  /*ab70*/  BRA `(.L_x_748) ;  /* 0x0000030000007947 */ /* 0x000fea0003800000 */
.L_x_760:
        /* <DEDUP_REMOVED lines=14> */
.L_x_774:
[----:B------:R-:W-:Y:S05]  /*ac60*/  BSYNC B0 ;  /* 0x0000000000007941 */ /* 0x000fea0003800000 */
.L_x_773:
[----:B------:R-:W-:Y:S01]  /*ac70*/  FMUL.FTZ R0, R0, 1 ;  /* 0x3f80000000007820 */ /* 0x000fe20000410000 */
[----:B------:R-:W-:-:S03]  /*ac80*/  CS2R R6, SRZ ;  /* 0x0000000000067805 */ /* 0x000fc6000001ff00 */
[----:B------:R0:W1:Y:S01]  /*ac90*/  F2F.F64.F32 R4, R0 ;  /* 0x0000000000047310 */ /* 0x0000620000201800 */
[----:B------:R-:W-:Y:S05]  /*aca0*/  BRA `(.L_x_748) ;  /* 0x000001d000007947 */ /* 0x000fea0003800000 */
.L_x_747:
        /* <DEDUP_REMOVED lines=22> */
.L_x_772:
[----:B------:R-:W2:Y:S01]  /*ae10*/  LDG.E.64 R4, [R2.64] ;  /* 0x0000002402047981 */ /* 0x000ea2000c1e1b00 */
[----:B------:R-:W-:Y:S01]  /*ae20*/  CS2R R6, SRZ ;  /* 0x0000000000067805 */ /* 0x000fe2000001ff00 */
[----:B--2---:R-:W0:Y:S01]  /*ae30*/  I2F.F64.U64 R4, R4 ;  /* 0x0000000400047312 */ /* 0x004e220000301800 */
[----:B------:R-:W-:Y:S05]  /*ae40*/  BRA `(.L_x_748) ;  /* 0x0000003000007947 */ /* 0x000fea0003800000 */
.L_x_771:
[----:B------:R-:W2:Y:S01]  /*ae50*/  LDG.E R2, [R2.64] ;  /* 0x0000002402027981 */ /* 0x000ea2000c1e1900 */
[----:B------:R-:W-:Y:S01]  /*ae60*/  CS2R R6, SRZ ;  /* 0x0000000000067805 */ /* 0x000fe2000001ff00 */
[----:B--2---:R0:W1:Y:S06]  /*ae70*/  I2F.F64.U32 R4, R2 ;  /* 0x0000000200047312 */ /* 0x00406c0000201800 */
.L_x_748:
        /* <DEDUP_REMOVED lines=13> */
[----:B0-----:R-:W-:Y:S01]  /*af50*/  STG.E.U8 [R16.64], R5 ;  /* 0x0000000510007986 */ /* 0x001fe2000c101124 */
[----:B------:R-:W-:Y:S05]  /*af60*/  EXIT ;  /* 0x000000000000794d */ /* 0x000fea0003800000 */
.L_x_778:
[----:B--2--5:R-:W0:Y:S02]  /*af70*/  F2I.S64.F64.TRUNC R4, R4 ;  /* 0x0000000400047311 */ /* 0x024e24000030d900 */
[----:B0-----:R-:W-:-:S05]  /*af80*/  IMAD.MOV.U32 R3, RZ, RZ, R4 ;  /* 0x000000ffff037224 */ /* 0x001fca00078e0004 */
[----:B------:R-:W-:Y:S01]  /*af90*/  STG.E.U8 [R16.64], R3 ;  /* 0x0000000310007986 */ /* 0x000fe2000c101124 */
[----:B------:R-:W-:Y:S05]  /*afa0*/  EXIT ;  /* 0x000000000000794d */ /* 0x000fea0003800000 */
.L_x_777:
[----:B------:R-:W-:-:S13]  /*afb0*/  ISETP.NE.AND P0, PT, R0, 0x2, PT ;  /* 0x000000020000780c */ /* 0x000fda0003f05270 */
[----:B------:R-:W-:Y:S05]  /*afc0*/  @!P0 BRA `(.L_x_780) ;  /* 0x000000a000008947 */ /* 0x000fea0003800000 */
[----:B------:R-:W-:-:S13]  /*afd0*/  ISETP.NE.AND P0, PT, R0, 0x3, PT ;  /* 0x000000030000780c */ /* 0x000fda0003f05270 */
[----:B------:R-:W-:Y:S05]  /*afe0*/  @!P0 BRA `(.L_x_781) ;  /* 0x0000005000008947 */ /* 0x000fea0003800000 */
[----:B------:R-:W-:-:S13]  /*aff0*/  ISETP.NE.AND P0, PT, R0, 0x4, PT ;  /* 0x000000040000780c */ /* 0x000fda0003f05270 */
[----:B------:R-:W-:Y:S05]  /*b000*/  @P0 BRA `(.L_x_779) ;  /* 0x00000d3000000947 */ /* 0x000fea0003800000 */
[----:B--2--5:R-:W0:Y:S02]  /*b010*/  F2I.S64.F64.TRUNC R4, R4 ;  /* 0x0000000400047311 */ /* 0x024e24000030d900 */
[----:B0-----:R-:W-:Y:S01]  /*b020*/  STG.E.64 [R16.64], R4 ;  /* 0x0000000410007986 */ /* 0x001fe2000c101b24 */
[----:B------:R-:W-:Y:S05]  /*b030*/  EXIT ;  /* 0x000000000000794d */ /* 0x000fea0003800000 */
.L_x_781:
[----:B--2--5:R-:W0:Y:S02]  /*b040*/  F2I.F64.TRUNC R5, R4 ;  /* 0x0000000400057311 */ /* 0x024e24000030d100 */
[----:B0-----:R-:W-:Y:S01]  /*b050*/  STG.E [R16.64], R5 ;  /* 0x0000000510007986 */ /* 0x001fe2000c101924 */
[----:B------:R-:W-:Y:S05]  /*b060*/  EXIT ;  /* 0x000000000000794d */ /* 0x000fea0003800000 */
.L_x_780:
[----:B--2--5:R-:W0:Y:S02]  /*b070*/  F2I.F64.TRUNC R5, R4 ;  /* 0x0000000400057311 */ /* 0x024e24000030d100 */
[----:B0-----:R-:W-:Y:S01]  /*b080*/  STG.E.U16 [R16.64], R5 ;  /* 0x0000000510007986 */ /* 0x001fe2000c101524 */
[----:B------:R-:W-:Y:S05]  /*b090*/  EXIT ;  /* 0x000000000000794d */ /* 0x000fea0003800000 */
.L_x_776:
        /* <DEDUP_REMOVED lines=9> */
[----:B------:R-:W-:Y:S01]  /*b130*/  STG.E [R16.64], R3 ;  /* 0x0000000310007986 */ /* 0x000fe2000c101924 */
[----:B------:R-:W-:Y:S05]  /*b140*/  EXIT ;  /* 0x000000000000794d */ /* 0x000fea0003800000 */
.L_x_783:
[----:B--2--5:R-:W0:Y:S01]  /*b150*/  F2F.F32.F64 R0, R4 ;  /* 0x0000000400007310 */ /* 0x024e220000301000 */
[----:B------:R-:W0:-:S14]  /*b160*/  DSETP.GEU.AND P0, PT, |R4|, c[0x2][0x0], PT ;  /* 0x008000000400762a */ /* 0x000e1c0003f0e200 */
[----:B0-----:R-:W-:-:S05]  /*b170*/  @!P0 FMUL R0, R0, 1.175494350822287508e-38 ;  /* 0x0080000000008820 */ /* 0x001fca0000400000 */
[----:B------:R-:W-:-:S05]  /*b180*/  F2FP.PACK_AB R0, RZ, R0 ;  /* 0x00000000ff00723e */ /* 0x000fca00000000ff */
[----:B------:R-:W-:Y:S01]  /*b190*/  STG.E.U16 [R16.64], R0 ;  /* 0x0000000010007986 */ /* 0x000fe2000c101524 */
[----:B------:R-:W-:Y:S05]  /*b1a0*/  EXIT ;  /* 0x000000000000794d */ /* 0x000fea0003800000 */
.L_x_782:
        /* <DEDUP_REMOVED lines=12> */
[----:B------:R-:W-:Y:S01]  /*b270*/  STG.E.64 [R16.64], R2 ;  /* 0x0000000210007986 */ /* 0x000fe2000c101b24 */
[----:B------:R-:W-:Y:S05]  /*b280*/  EXIT ;  /* 0x000000000000794d */ /* 0x000fea0003800000 */
.L_x_785:
[----:B--2--5:R-:W0:Y:S01]  /*b290*/  F2F.F32.F64 R3, R4 ;  /* 0x0000000400037310 */ /* 0x024e220000301000 */
[----:B------:R-:W0:-:S04]  /*b2a0*/  DSETP.GEU.AND P0, PT, |R4|, c[0x2][0x0], PT ;  /* 0x008000000400762a */ /* 0x000e080003f0e200 */
[----:B------:R-:W1:-:S03]  /*b2b0*/  DSETP.GEU.AND P1, PT, |R6|, c[0x2][0x0], PT ;  /* 0x008000000600762a */ /* 0x000e460003f2e200 */
[----:B------:R-:W1:Y:S07]  /*b2c0*/  F2F.F32.F64 R0, -R6 ;  /* 0x8000000600007310 */ /* 0x000e6e0000301000 */
[----:B0-----:R-:W-:-:S04]  /*b2d0*/  @!P0 FMUL R3, R3, 1.175494350822287508e-38 ;  /* 0x0080000003038820 */ /* 0x001fc80000400000 */
[----:B-1----:R-:W-:-:S05]  /*b2e0*/  @!P1 FMUL R0, R0, 1.175494350822287508e-38 ;  /* 0x0080000000009820 */ /* 0x002fca0000400000 */
[----:B------:R-:W-:-:S05]  /*b2f0*/  F2FP.PACK_AB R3, R0, R3 ;  /* 0x000000030003723e */ /* 0x000fca00000000ff */
[----:B------:R-:W-:Y:S01]  /*b300*/  STG.E [R16.64], R3 ;  /* 0x0000000310007986 */ /* 0x000fe2000c101924 */
[----:B------:R-:W-:Y:S05]  /*b310*/  EXIT ;  /* 0x000000000000794d */ /* 0x000fea0003800000 */
.L_x_784:
[----:B--2--5:R-:W-:Y:S01]  /*b320*/  STG.E.64 [R16.64], R4 ;  /* 0x0000000410007986 */ /* 0x024fe2000c101b24 */
[----:B------:R-:W-:Y:S05]  /*b330*/  EXIT ;  /* 0x000000000000794d */ /* 0x000fea0003800000 */
.L_x_775:
        /* <DEDUP_REMOVED lines=11> */
[----:B------:R-:W-:Y:S01]  /*b3f0*/  STG.E.U8 [R16.64], R3 ;  /* 0x0000000310007986 */ /* 0x000fe2000c101124 */
[----:B------:R-:W-:Y:S05]  /*b400*/  EXIT ;  /* 0x000000000000794d */ /* 0x000fea0003800000 */
.L_x_788:
[----:B-----5:R-:W0:-:S07]  /*b410*/  DADD R6, -RZ, -R6 ;  /* 0x00000000ff067229 */ /* 0x020e0e0000000906 */
[----:B0-2---:R-:W-:Y:S01]  /*b420*/  STG.E.128 [R16.64], R4 ;  /* 0x0000000410007986 */ /* 0x005fe2000c101d24 */
[----:B------:R-:W-:Y:S05]  /*b430*/  EXIT ;  /* 0x000000000000794d */ /* 0x000fea0003800000 */
.L_x_787:
        /* <DEDUP_REMOVED lines=23> */
.L_x_792:
[----:B------:R-:W-:Y:S05]  /*b5b0*/  BSYNC B0 ;  /* 0x0000000000007941 */ /* 0x000fea0003800000 */
.L_x_791:
[----:B------:R-:W-:-:S05]  /*b5c0*/  LOP3.LUT R3, R0, R3, RZ, 0xfc, !PT ;  /* 0x0000000300037212 */ /* 0x000fca00078efcff */
[----:B------:R-:W-:Y:S01]  /*b5d0*/  STG.E.U8 [R16.64], R3 ;  /* 0x0000000310007986 */ /* 0x000fe2000c101124 */
[----:B------:R-:W-:Y:S05]  /*b5e0*/  EXIT ;  /* 0x000000000000794d */ /* 0x000fea0003800000 */
.L_x_790:
        /* <DEDUP_REMOVED lines=15> */
.L_x_794:
[----:B------:R-:W-:Y:S01]  /*b6e0*/  IMAD.MOV.U32 R0, RZ, RZ, 0x7f ;  /* 0x0000007fff007424 */ /* 0x000fe200078e00ff */
[----:B------:R-:W-:-:S04]  /*b6f0*/  ISETP.GT.U32.AND P0, PT, R2, 0x7f800000, PT ;  /* 0x7f8000000200780c */ /* 0x000fc80003f04070 */
[----:B------:R-:W-:-:S04]  /*b700*/  SEL R0, R0, 0x7c, P0 ;  /* 0x0000007c00007807 */ /* 0x000fc80000000000 */
.L_x_795:
[----:B------:R-:W-:Y:S05]  /*b710*/  BSYNC B0 ;  /* 0x0000000000007941 */ /* 0x000fea0003800000 */
.L_x_793:
[----:B------:R-:W-:-:S04]  /*b720*/  LOP3.LUT R2, R3, 0x80000000, RZ, 0xc0, !PT ;  /* 0x8000000003027812 */ /* 0x000fc800078ec0ff */
[----:B------:R-:W-:-:S04]  /*b730*/  SHF.R.U32.HI R3, RZ, 0x18, R2 ;  /* 0x00000018ff037819 */ /* 0x000fc80000011602 */
[----:B------:R-:W-:-:S05]  /*b740*/  LOP3.LUT R3, R0, R3, RZ, 0xfc, !PT ;  /* 0x0000000300037212 */ /* 0x000fca00078efcff */
[----:B------:R-:W-:Y:S01]  /*b750*/  STG.E.U8 [R16.64], R3 ;  /* 0x0000000310007986 */ /* 0x000fe2000c101124 */
[----:B------:R-:W-:Y:S05]  /*b760*/  EXIT ;  /* 0x000000000000794d */ /* 0x000fea0003800000 */
.L_x_789:
[----:B--2--5:R-:W0:Y:S01]  /*b770*/  F2F.F32.F64 R0, R4 ;  /* 0x0000000400007310 */ /* 0x024e220000301000 */
[----:B------:R-:W0:-:S14]  /*b780*/  DSETP.GEU.AND P0, PT, |R4|, c[0x2][0x0], PT ;  /* 0x008000000400762a */ /* 0x000e1c0003f0e200 */
[----:B0-----:R-:W-:-:S05]  /*b790*/  @!P0 FMUL R0, R0, 1.175494350822287508e-38 ;  /* 0x0080000000008820 */ /* 0x001fca0000400000 */
[----:B------:R-:W-:-:S05]  /*b7a0*/  F2FP.BF16.PACK_AB R0, RZ, R0 ;  /* 0x00000000ff00723e */ /* 0x000fca00000010ff */
[----:B------:R-:W-:Y:S01]  /*b7b0*/  STG.E.U16 [R16.64], R0 ;  /* 0x0000000010007986 */ /* 0x000fe2000c101524 */
[----:B------:R-:W-:Y:S05]  /*b7c0*/  EXIT ;  /* 0x000000000000794d */ /* 0x000fea0003800000 */
.L_x_786:
        /* <DEDUP_REMOVED lines=9> */
[----:B0-----:R-:W-:Y:S01]  /*b860*/  STG.E.U16 [R16.64], R5 ;  /* 0x0000000510007986 */ /* 0x001fe2000c101524 */
[----:B------:R-:W-:Y:S05]  /*b870*/  EXIT ;  /* 0x000000000000794d */ /* 0x000fea0003800000 */
.L_x_798:
        /* <DEDUP_REMOVED lines=19> */
.L_x_801:
[----:B------:R-:W-:-:S04]  /*b9b0*/  LOP3.LUT R2, R3, 0x80000000, RZ, 0xc0, !PT ;  /* 0x8000000003027812 */ /* 0x000fc800078ec0ff */
[----:B------:R-:W-:-:S04]  /*b9c0*/  SHF.R.U32.HI R3, RZ, 0x18, R2 ;  /* 0x00000018ff037819 */ /* 0x000fc80000011602 */
[----:B------:R-:W-:-:S04]  /*b9d0*/  LOP3.LUT R0, R0, R3, RZ, 0xfc, !PT ;  /* 0x0000000300007212 */ /* 0x000fc800078efcff */
[----:B------:R-:W-:Y:S02]  /*b9e0*/  PRMT R8, R0, 0x7610, R8 ;  /* 0x0000761000087816 */ /* 0x000fe40000000008 */
.L_x_800:
[----:B------:R-:W-:Y:S05]  /*b9f0*/  BSYNC B0 ;  /* 0x0000000000007941 */ /* 0x000fea0003800000 */
.L_x_799:
[----:B------:R-:W-:Y:S01]  /*ba00*/  STG.E.U8 [R16.64], R8 ;  /* 0x0000000810007986 */ /* 0x000fe2000c101124 */
[----:B------:R-:W-:Y:S05]  /*ba10*/  EXIT ;  /* 0x000000000000794d */ /* 0x000fea0003800000 */
.L_x_797:
        /* <DEDUP_REMOVED lines=19> */
.L_x_804:
[----:B------:R-:W-:-:S04]  /*bb50*/  LOP3.LUT R2, R3, 0x80000000, RZ, 0xc0, !PT ;  /* 0x8000000003027812 */ /* 0x000fc800078ec0ff */
[----:B------:R-:W-:-:S04]  /*bb60*/  SHF.R.U32.HI R3, RZ, 0x18, R2 ;  /* 0x00000018ff037819 */ /* 0x000fc80000011602 */
[----:B------:R-:W-:-:S04]  /*bb70*/  LOP3.LUT R0, R0, R3, RZ, 0xfc, !PT ;  /* 0x0000000300007212 */ /* 0x000fc800078efcff */
[----:B------:R-:W-:Y:S02]  /*bb80*/  PRMT R8, R0, 0x7610, R8 ;  /* 0x0000761000087816 */ /* 0x000fe40000000008 */
.L_x_803:
[----:B------:R-:W-:Y:S05]  /*bb90*/  BSYNC B0 ;  /* 0x0000000000007941 */ /* 0x000fea0003800000 */
.L_x_802:
[----:B------:R-:W-:Y:S01]  /*bba0*/  STG.E.U8 [R16.64], R8 ;  /* 0x0000000810007986 */ /* 0x000fe2000c101124 */
[----:B------:R-:W-:Y:S05]  /*bbb0*/  EXIT ;  /* 0x000000000000794d */ /* 0x000fea0003800000 */
.L_x_796:
        /* <DEDUP_REMOVED lines=24> */
.L_x_779:
        /* <DEDUP_REMOVED lines=20> */
.L_x_806:
[----:B--2--5:R-:W0:Y:S02]  /*be80*/  F2I.U64.F64.TRUNC R4, R4 ;  /* 0x0000000400047311 */ /* 0x024e24000030d800 */
[----:B0-----:R-:W-:Y:S01]  /*be90*/  STG.E.64 [R16.64], R4 ;  /* 0x0000000410007986 */ /* 0x001fe2000c101b24 */
[----:B------:R-:W-:Y:S05]  /*bea0*/  EXIT ;  /* 0x000000000000794d */ /* 0x000fea0003800000 */
.L_x_805:
[----:B--2--5:R-:W0:Y:S02]  /*beb0*/  F2I.U32.F64.TRUNC R5, R4 ;  /* 0x0000000400057311 */ /* 0x024e24000030d000 */
[----:B0-----:R-:W-:Y:S01]  /*bec0*/  STG.E [R16.64], R5 ;  /* 0x0000000510007986 */ /* 0x001fe2000c101924 */
[----:B------:R-:W-:Y:S05]  /*bed0*/  EXIT ;  /* 0x000000000000794d */ /* 0x000fea0003800000 */
.L_x_807:
        /* <DEDUP_REMOVED lines=10> */
.L_x_2201:


//--------------------- .text._ZN2at6native27unrolled_elementwise_kernelIZZZNS0_16conj_kernel_cudaERNS_18TensorIteratorBaseEENKUlvE0_clEvENKUlvE9_clEvEUlN3c107complexIdEEE_St5arrayIPcLm2EELi4E23TrivialOffsetCalculatorILi1EjESE_NS0_6memory12LoadWithCastILi1EEENSF_13StoreWithCastILi1EEEEEviT_T0_T2_T3_T4_T5_ --------------------------
	.section	.text._ZN2at6native27unrolled_elementwise_kernelIZZZNS0_16conj_kernel_cudaERNS_18TensorIteratorBaseEENKUlvE0_clEvENKUlvE9_clEvEUlN3c107complexIdEEE_St5arrayIPcLm2EELi4E23TrivialOffsetCalculatorILi1EjESE_NS0_6memory12LoadWithCastILi1EEENSF_13StoreWithCastILi1EEEEEviT_T0_T2_T3_T4_T5_,"ax",@progbits
	.sectioninfo	@"SHI_REGISTERS=40"
	.align	128
        .global         _ZN2at6native27unrolled_elementwise_kernelIZZZNS0_16conj_kernel_cudaERNS_18TensorIteratorBaseEENKUlvE0_clEvENKUlvE9_clEvEUlN3c107complexIdEEE_St5arrayIPcLm2EELi4E23TrivialOffsetCalculatorILi1EjESE_NS0_6memory12LoadWithCastILi1EEENSF_13StoreWithCastILi1EEEEEviT_T0_T2_T3_T4_T5_
        .type           _ZN2at6native27unrolled_elementwise_kernelIZZZNS0_16conj_kernel_cudaERNS_18TensorIteratorBaseEENKUlvE0_clEvENKUlvE9_clEvEUlN3c107complexIdEEE_St5arrayIPcLm2EELi4E23TrivialOffsetCalculatorILi1EjESE_NS0_6memory12LoadWithCastILi1EEENSF_13StoreWithCastILi1EEEEEviT_T0_T2_T3_T4_T5_,@function
        .size           _ZN2at6native27unrolled_elementwise_kernelIZZZNS0_16conj_kernel_cudaERNS_18TensorIteratorBaseEENKUlvE0_clEvENKUlvE9_clEvEUlN3c107complexIdEEE_St5arrayIPcLm2EELi4E23TrivialOffsetCalculatorILi1EjESE_NS0_6memory12LoadWithCastILi1EEENSF_13StoreWithCastILi1EEEEEviT_T0_T2_T3_T4_T5_,(.L_x_2202 - _ZN2at6native27unrolled_elementwise_kernelIZZZNS0_16conj_kernel_cudaERNS_18TensorIteratorBaseEENKUlvE0_clEvENKUlvE9_clEvEUlN3c107complexIdEEE_St5arrayIPcLm2EELi4E23TrivialOffsetCalculatorILi1EjESE_NS0_6memory12LoadWithCastILi1EEENSF_13StoreWithCastILi1EEEEEviT_T0_T2_T3_T4_T5_)
        .other          _ZN2at6native27unrolled_elementwise_kernelIZZZNS0_16conj_kernel_cudaERNS_18TensorIteratorBaseEENKUlvE0_clEvENKUlvE9_clEvEUlN3c107complexIdEEE_St5arrayIPcLm2EELi4E23TrivialOffsetCalculatorILi1EjESE_NS0_6memory12LoadWithCastILi1EEENSF_13StoreWithCastILi1EEEEEviT_T0_T2_T3_T4_T5_,@"STO_CUDA_ENTRY STV_DEFAULT"
_ZN2at6native27unrolled_elementwise_kernelIZZZNS0_16conj_kernel_cudaERNS_18TensorIteratorBaseEENKUlvE0_clEvENKUlvE9_clEvEUlN3c107complexIdEEE_St5arrayIPcLm2EELi4E23TrivialOffsetCalculatorILi1EjESE_NS0_6memory12LoadWithCastILi1EEENSF_13StoreWithCastILi1EEEEEviT_T0_T2_T3_T4_T5_:
.text._ZN2at6native27unrolled_elementwise_kernelIZZZNS0_16conj_kernel_cudaERNS_18TensorIteratorBaseEENKUlvE0_clEvENKUlvE9_clEvEUlN3c107complexIdEEE_St5arrayIPcLm2EELi4E23TrivialOffsetCalculatorILi1EjESE_NS0_6memory12LoadWithCastILi1EEENSF_13StoreWithCastILi1EEEEEviT_T0_T2_T3_T4_T5_:
[----:B------:R-:W-:Y:S02]  /*0000*/  IMAD.MOV.U32 R1, RZ, RZ, c[0x0][0x28] ;  /* 0x00000a00ff017624 */ /* 0x000fe400078e00ff */
[----:B------:R-:W0:Y:S01]  /*0010*/  S2R R2, SR_CTAID.X ;  /* 0x0000000000027919 */ /* 0x000e220000002500 */
[----:B------:R-:W-:Y:S01]  /*0020*/  IMAD.MOV.U32 R3, RZ, RZ, -0x200 ;  /* 0xfffffe00ff037424 */ /* 0x000fe200078e00ff */
[----:B------:R-:W1:Y:S01]  /*0030*/  LDC.U8 R23, c[0x0][0x17c] ;  /* 0x00005f00ff177b82 */ /* 0x000e620000000000 */
[----:B------:R-:W-:Y:S01]  /*0040*/  ULDC.64 UR36, c[0x0][0x118] ;  /* 0x0000460000247ab9 */ /* 0x000fe20000000a00 */
[----:B------:R-:W2:Y:S01]  /*0050*/  S2R R37, SR_TID.X ;  /* 0x0000000000257919 */ /* 0x000ea20000002100 */
[----:B------:R-:W-:Y:S01]  /*0060*/  BSSY B6, `(.L_x_808) ;  /* 0x0000115000067945 */ /* 0x000fe20003800000 */
[----:B------:R-:W-:Y:S01]  /*0070*/  CS2R R30, SRZ ;  /* 0x00000000001e7805 */ /* 0x000fe2000001ff00 */
[----:B------:R-:W-:Y:S01]  /*0080*/  CS2R R34, SRZ ;  /* 0x0000000000227805 */ /* 0x000fe2000001ff00 */
[----:B------:R-:W-:Y:S01]  /*0090*/  CS2R R32, SRZ ;  /* 0x0000000000207805 */ /* 0x000fe2000001ff00 */
[----:B0-----:R-:W-:-:S05]  /*00a0*/  IMAD R22, R2, R3, c[0x0][0x160] ;  /* 0x0000580002167624 */ /* 0x001fca00078e0203 */
[----:B--2---:R-:W-:-:S13]  /*00b0*/  ISETP.GE.AND P0, PT, R37, R22, PT ;  /* 0x000000162500720c */ /* 0x004fda0003f06270 */
[----:B------:R-:W-:Y:S05]  /*00c0*/  @P0 BRA `(.L_x_809) ;  /* 0x000010e000000947 */ /* 0x000fea0003800000 */
[----:B-1----:R-:W-:Y:S01]  /*00d0*/  IMAD R0, R2, 0x200, R37 ;  /* 0x0000020002007824 */ /* 0x002fe200078e0225 */
        /* <DEDUP_REMOVED lines=19> */
.L_x_813:
[----:B------:R-:W2:Y:S01]  /*0210*/  LDG.E.U8 R4, [R4.64] ;  /* 0x0000002404047981 */ /* 0x000ea2000c1e1100 */
[----:B------:R-:W-:Y:S01]  /*0220*/  CS2R R34, SRZ ;  /* 0x0000000000227805 */ /* 0x000fe2000001ff00 */
[----:B--2---:R0:W1:Y:S01]  /*0230*/  I2F.F64.U16 R32, R4 ;  /* 0x0000000400207312 */ /* 0x0040620000101800 */
[----:B------:R-:W-:Y:S05]  /*0240*/  BRA `(.L_x_815) ;  /* 0x00000f5000007947 */ /* 0x000fea0003800000 */
.L_x_812:
        /* <DEDUP_REMOVED lines=10> */
.L_x_817:
[----:B------:R-:W2:Y:S01]  /*02f0*/  LDG.E R4, [R4.64] ;  /* 0x0000002404047981 */ /* 0x000ea2000c1e1900 */
[----:B------:R-:W-:Y:S01]  /*0300*/  CS2R R34, SRZ ;  /* 0x0000000000227805 */ /* 0x000fe2000001ff00 */
[----:B--2---:R0:W1:Y:S01]  /*0310*/  I2F.F64 R32, R4 ;  /* 0x0000000400207312 */ /* 0x0040620000201c00 */
[----:B------:R-:W-:Y:S05]  /*0320*/  BRA `(.L_x_815) ;  /* 0x00000e7000007947 */ /* 0x000fea0003800000 */
.L_x_816:
[----:B------:R-:W2:Y:S01]  /*0330*/  LDG.E.U16 R4, [R4.64] ;  /* 0x0000002404047981 */ /* 0x000ea2000c1e1500 */
[----:B------:R-:W-:Y:S01]  /*0340*/  CS2R R34, SRZ ;  /* 0x0000000000227805 */ /* 0x000fe2000001ff00 */
[----:B--2---:R0:W1:Y:S01]  /*0350*/  I2F.F64.S16 R32, R4 ;  /* 0x0000000400207312 */ /* 0x0040620000101c00 */
[----:B------:R-:W-:Y:S05]  /*0360*/  BRA `(.L_x_815) ;  /* 0x00000e3000007947 */ /* 0x000fea0003800000 */
.L_x_811:
        /* <DEDUP_REMOVED lines=11> */
.L_x_819:
[----:B------:R-:W2:Y:S01]  /*0420*/  LDG.E.U16 R0, [R4.64] ;  /* 0x0000002404007981 */ /* 0x000ea2000c1e1500 */
[----:B------:R-:W-:Y:S01]  /*0430*/  CS2R R34, SRZ ;  /* 0x0000000000227805 */ /* 0x000fe2000001ff00 */
[----:B--2---:R-:W-:-:S05]  /*0440*/  HADD2.F32 R0, -RZ, R0.H0_H0 ;  /* 0x20000000ff007230 */ /* 0x004fca0000004100 */
[----:B------:R-:W-:-:S04]  /*0450*/  FMUL.FTZ R0, R0, 1 ;  /* 0x3f80000000007820 */ /* 0x000fc80000410000 */
[----:B------:R0:W1:Y:S01]  /*0460*/  F2F.F64.F32 R32, R0 ;  /* 0x0000000000207310 */ /* 0x0000620000201800 */
[----:B------:R-:W-:Y:S05]  /*0470*/  BRA `(.L_x_815) ;  /* 0x00000d2000007947 */ /* 0x000fea0003800000 */
.L_x_818:
        /* <DEDUP_REMOVED lines=12> */
.L_x_821:
[----:B------:R-:W2:Y:S02]  /*0540*/  LDG.E R0, [R4.64] ;  /* 0x0000002404007981 */ /* 0x000ea4000c1e1900 */
[----:B--2---:R-:W-:-:S02]  /*0550*/  HADD2.F32 R3, -RZ, R0.H1_H1 ;  /* 0x30000000ff037230 */ /* 0x004fc40000004100 */
[----:B------:R-:W-:-:S03]  /*0560*/  HADD2.F32 R0, -RZ, R0.H0_H0 ;  /* 0x20000000ff007230 */ /* 0x000fc60000004100 */
[----:B------:R-:W-:Y:S02]  /*0570*/  FMUL.FTZ R3, R3, 1 ;  /* 0x3f80000003037820 */ /* 0x000fe40000410000 */
[----:B------:R-:W-:Y:S02]  /*0580*/  FMUL.FTZ R0, R0, 1 ;  /* 0x3f80000000007820 */ /* 0x000fe40000410000 */
[----:B------:R0:W1:Y:S08]  /*0590*/  F2F.F64.F32 R34, R3 ;  /* 0x0000000300227310 */ /* 0x0000700000201800 */
[----:B------:R0:W2:Y:S01]  /*05a0*/  F2F.F64.F32 R32, R0 ;  /* 0x0000000000207310 */ /* 0x0000a20000201800 */
[----:B------:R-:W-:Y:S05]  /*05b0*/  BRA `(.L_x_815) ;  /* 0x00000be000007947 */ /* 0x000fea0003800000 */
.L_x_820:
[----:B------:R0:W5:Y:S01]  /*05c0*/  LDG.E.64 R32, [R4.64] ;  /* 0x0000002404207981 */ /* 0x000162000c1e1b00 */
[----:B------:R-:W-:Y:S01]  /*05d0*/  CS2R R34, SRZ ;  /* 0x0000000000227805 */ /* 0x000fe2000001ff00 */
[----:B------:R-:W-:Y:S05]  /*05e0*/  BRA `(.L_x_815) ;  /* 0x00000bb000007947 */ /* 0x000fea0003800000 */
.L_x_810:
        /* <DEDUP_REMOVED lines=14> */
.L_x_824:
[----:B------:R0:W5:Y:S01]  /*06d0*/  LDG.E.128 R32, [R4.64] ;  /* 0x0000002404207981 */ /* 0x000162000c1e1d00 */
[----:B------:R-:W-:Y:S05]  /*06e0*/  BRA `(.L_x_815) ;  /* 0x00000ab000007947 */ /* 0x000fea0003800000 */
.L_x_823:
[----:B------:R-:W-:-:S13]  /*06f0*/  ISETP.NE.AND P0, PT, R0, 0xf, PT ;  /* 0x0000000f0000780c */ /* 0x000fda0003f05270 */
[----:B------:R-:W-:Y:S05]  /*0700*/  @!P0 BRA `(.L_x_825) ;  /* 0x000002b000008947 */ /* 0x000fea0003800000 */
[----:B------:R-:W-:-:S13]  /*0710*/  ISETP.NE.AND P0, PT, R0, 0x17, PT ;  /* 0x000000170000780c */ /* 0x000fda0003f05270 */
[----:B------:R-:W-:Y:S05]  /*0720*/  @!P0 BRA `(.L_x_826) ;  /* 0x0000019000008947 */ /* 0x000fea0003800000 */
[----:B------:R-:W-:-:S13]  /*0730*/  ISETP.NE.AND P0, PT, R0, 0x18, PT ;  /* 0x000000180000780c */ /* 0x000fda0003f05270 */
[----:B------:R-:W-:Y:S05]  /*0740*/  @P0 BRA `(.L_x_814) ;  /* 0x0000088000000947 */ /* 0x000fea0003800000 */
[----:B------:R-:W2:Y:S01]  /*0750*/  LDG.E.U8 R0, [R4.64] ;  /* 0x0000002404007981 */ /* 0x000ea2000c1e1100 */
[----:B------:R-:W-:Y:S01]  /*0760*/  IMAD.MOV.U32 R9, RZ, RZ, -0x800000 ;  /* 0xff800000ff097424 */ /* 0x000fe200078e00ff */
[----:B------:R-:W-:Y:S01]  /*0770*/  CS2R R34, SRZ ;  /* 0x0000000000227805 */ /* 0x000fe2000001ff00 */
        /* <DEDUP_REMOVED lines=14> */
[----:B------:R-:W-:-:S04]  /*0860*/  LOP3.LUT R7, R6, 0x7f800000, R7, 0xf8, !PT ;  /* 0x7f80000006077812 */ /* 0x000fc800078ef807 */
[----:B------:R-:W-:-:S04]  /*0870*/  LOP3.LUT R7, R7, R4, RZ, 0x30, !PT ;  /* 0x0000000407077212 */ /* 0x000fc800078e30ff */
[----:B------:R-:W-:-:S05]  /*0880*/  LOP3.LUT R7, R7, 0x80000000, R0, 0xf8, !PT ;  /* 0x8000000007077812 */ /* 0x000fca00078ef800 */
[----:B------:R-:W-:-:S04]  /*0890*/  FMUL.FTZ R7, R7, 1 ;  /* 0x3f80000007077820 */ /* 0x000fc80000410000 */
[----:B------:R0:W1:Y:S01]  /*08a0*/  F2F.F64.F32 R32, R7 ;  /* 0x0000000700207310 */ /* 0x0000620000201800 */
[----:B------:R-:W-:Y:S05]  /*08b0*/  BRA `(.L_x_815) ;  /* 0x000008e000007947 */ /* 0x000fea0003800000 */
.L_x_826:
[----:B------:R-:W2:Y:S01]  /*08c0*/  LDG.E.U8 R4, [R4.64] ;  /* 0x0000002404047981 */ /* 0x000ea2000c1e1100 */
[----:B------:R-:W-:Y:S01]  /*08d0*/  CS2R R34, SRZ ;  /* 0x0000000000227805 */ /* 0x000fe2000001ff00 */
        /* <DEDUP_REMOVED lines=10> */
[----:B------:R-:W-:-:S05]  /*0980*/  LOP3.LUT R0, R3, 0x80000000, R0, 0xf8, !PT ;  /* 0x8000000003007812 */ /* 0x000fca00078ef800 */
[----:B------:R-:W-:-:S04]  /*0990*/  FMUL.FTZ R0, R0, 1 ;  /* 0x3f80000000007820 */ /* 0x000fc80000410000 */
[----:B------:R0:W1:Y:S01]  /*09a0*/  F2F.F64.F32 R32, R0 ;  /* 0x0000000000207310 */ /* 0x0000620000201800 */
[----:B------:R-:W-:Y:S05]  /*09b0*/  BRA `(.L_x_815) ;  /* 0x000007e000007947 */ /* 0x000fea0003800000 */
.L_x_825:
[----:B------:R-:W2:Y:S01]  /*09c0*/  LDG.E.U16 R0, [R4.64] ;  /* 0x0000002404007981 */ /* 0x000ea2000c1e1500 */
[----:B------:R-:W-:Y:S01]  /*09d0*/  CS2R R34, SRZ ;  /* 0x0000000000227805 */ /* 0x000fe2000001ff00 */
[----:B--2---:R-:W-:-:S05]  /*09e0*/  PRMT R0, RZ, 0x5410, R0 ;  /* 0x00005410ff007816 */ /* 0x004fca0000000000 */
[----:B------:R-:W-:-:S04]  /*09f0*/  FMUL.FTZ R0, R0, 1 ;  /* 0x3f80000000007820 */ /* 0x000fc80000410000 */
[----:B------:R0:W1:Y:S01]  /*0a00*/  F2F.F64.F32 R32, R0 ;  /* 0x0000000000207310 */ /* 0x0000620000201800 */
[----:B------:R-:W-:Y:S05]  /*0a10*/  BRA `(.L_x_815) ;  /* 0x0000078000007947 */ /* 0x000fea0003800000 */
.L_x_822:
        /* <DEDUP_REMOVED lines=12> */
.L_x_829:
        /* <DEDUP_REMOVED lines=21> */
.L_x_833:
[----:B------:R-:W-:Y:S05]  /*0c30*/  BSYNC B1 ;  /* 0x0000000000017941 */ /* 0x000fea0003800000 */
.L_x_832:
[----:B------:R-:W-:Y:S01]  /*0c40*/  LEA R5, R0, 0x3b800000, 0x17 ;  /* 0x3b80000000057811 */ /* 0x000fe200078eb8ff */
[----:B------:R-:W-:-:S05]  /*0c50*/  IMAD.SHL.U32 R0, R3, 0x100000, RZ ;  /* 0x0010000003007824 */ /* 0x000fca00078e00ff */
[----:B------:R-:W-:Y:S02]  /*0c60*/  LOP3.LUT R0, R5, R0, R6, 0xfe, !PT ;  /* 0x0000000005007212 */ /* 0x000fe400078efe06 */
.L_x_831:
[----:B------:R-:W-:Y:S05]  /*0c70*/  BSYNC B0 ;  /* 0x0000000000007941 */ /* 0x000fea0003800000 */
.L_x_830:
[----:B------:R-:W-:Y:S01]  /*0c80*/  FMUL.FTZ R0, R0, 1 ;  /* 0x3f80000000007820 */ /* 0x000fe20000410000 */
[----:B------:R-:W-:-:S03]  /*0c90*/  CS2R R34, SRZ ;  /* 0x0000000000227805 */ /* 0x000fc6000001ff00 */
[----:B------:R0:W1:Y:S01]  /*0ca0*/  F2F.F64.F32 R32, R0 ;  /* 0x0000000000207310 */ /* 0x0000620000201800 */
[----:B------:R-:W-:Y:S05]  /*0cb0*/  BRA `(.L_x_815) ;  /* 0x000004e000007947 */ /* 0x000fea0003800000 */
.L_x_828:
        /* <DEDUP_REMOVED lines=21> */
.L_x_837:
[----:B------:R-:W-:Y:S05]  /*0e10*/  BSYNC B1 ;  /* 0x0000000000017941 */ /* 0x000fea0003800000 */
.L_x_836:
[----:B------:R-:W-:Y:S01]  /*0e20*/  LEA R5, R0, 0x37800000, 0x17 ;  /* 0x3780000000057811 */ /* 0x000fe200078eb8ff */
[----:B------:R-:W-:-:S05]  /*0e30*/  IMAD.SHL.U32 R0, R3, 0x200000, RZ ;  /* 0x0020000003007824 */ /* 0x000fca00078e00ff */
[----:B------:R-:W-:Y:S02]  /*0e40*/  LOP3.LUT R0, R5, R0, R6, 0xfe, !PT ;  /* 0x0000000005007212 */ /* 0x000fe400078efe06 */
.L_x_835:
[----:B------:R-:W-:Y:S05]  /*0e50*/  BSYNC B0 ;  /* 0x0000000000007941 */ /* 0x000fea0003800000 */
.L_x_834:
[----:B------:R-:W-:Y:S01]  /*0e60*/  FMUL.FTZ R0, R0, 1 ;  /* 0x3f80000000007820 */ /* 0x000fe20000410000 */
[----:B------:R-:W-:-:S03]  /*0e70*/  CS2R R34, SRZ ;  /* 0x0000000000227805 */ /* 0x000fc6000001ff00 */
[----:B------:R0:W1:Y:S01]  /*0e80*/  F2F.F64.F32 R32, R0 ;  /* 0x0000000000207310 */ /* 0x0000620000201800 */
[----:B------:R-:W-:Y:S05]  /*0e90*/  BRA `(.L_x_815) ;  /* 0x0000030000007947 */ /* 0x000fea0003800000 */
.L_x_827:
        /* <DEDUP_REMOVED lines=14> */
.L_x_841:
[----:B------:R-:W-:Y:S05]  /*0f80*/  BSYNC B0 ;  /* 0x0000000000007941 */ /* 0x000fea0003800000 */
.L_x_840:
[----:B------:R-:W-:Y:S01]  /*0f90*/  FMUL.FTZ R0, R0, 1 ;  /* 0x3f80000000007820 */ /* 0x000fe20000410000 */
[----:B------:R-:W-:-:S03]  /*0fa0*/  CS2R R34, SRZ ;  /* 0x0000000000227805 */ /* 0x000fc6000001ff00 */
[----:B------:R0:W1:Y:S01]  /*0fb0*/  F2F.F64.F32 R32, R0 ;  /* 0x0000000000207310 */ /* 0x0000620000201800 */
[----:B------:R-:W-:Y:S05]  /*0fc0*/  BRA `(.L_x_815) ;  /* 0x000001d000007947 */ /* 0x000fea0003800000 */
.L_x_814:
        /* <DEDUP_REMOVED lines=22> */
.L_x_839:
[----:B------:R-:W2:Y:S01]  /*1130*/  LDG.E.64 R32, [R4.64] ;  /* 0x0000002404207981 */ /* 0x000ea2000c1e1b00 */
[----:B------:R-:W-:Y:S01]  /*1140*/  CS2R R34, SRZ ;  /* 0x0000000000227805 */ /* 0x000fe2000001ff00 */
[----:B--2---:R-:W0:Y:S01]  /*1150*/  I2F.F64.U64 R32, R32 ;  /* 0x0000002000207312 */ /* 0x004e220000301800 */
[----:B------:R-:W-:Y:S05]  /*1160*/  BRA `(.L_x_815) ;  /* 0x0000003000007947 */ /* 0x000fea0003800000 */
.L_x_838:
[----:B------:R-:W2:Y:S01]  /*1170*/  LDG.E R4, [R4.64] ;  /* 0x0000002404047981 */ /* 0x000ea2000c1e1900 */
[----:B------:R-:W-:Y:S01]  /*1180*/  CS2R R34, SRZ ;  /* 0x0000000000227805 */ /* 0x000fe2000001ff00 */
[----:B--2---:R0:W1:Y:S06]  /*1190*/  I2F.F64.U32 R32, R4 ;  /* 0x0000000400207312 */ /* 0x00406c0000201800 */
.L_x_815:
[----:B------:R-:W-:-:S03]  /*11a0*/  IADD3 R37, R37, 0x80, RZ ;  /* 0x0000008025257810 */ /* 0x000fc60007ffe0ff */
.L_x_809:
[----:B-1----:R-:W-:Y:S05]  /*11b0*/  BSYNC B6 ;  /* 0x0000000000067941 */ /* 0x002fea0003800000 */
.L_x_808:
[----:B------:R-:W-:Y:S01]  /*11c0*/  ISETP.GE.AND P0, PT, R37, R22, PT ;  /* 0x000000162500720c */ /* 0x000fe20003f06270 */
[----:B------:R-:W-:Y:S01]  /*11d0*/  BSSY B6, `(.L_x_842) ;  /* 0x0000112000067945 */ /* 0x000fe20003800000 */
[----:B------:R-:W-:-:S11]  /*11e0*/  CS2R R28, SRZ ;  /* 0x00000000001c7805 */ /* 0x000fd6000001ff00 */
        /* <DEDUP_REMOVED lines=18> */
[----:B------:R-:W-:Y:S01]  /*1310*/  CS2R R30, SRZ ;  /* 0x00000000001e7805 */ /* 0x000fe2000001ff00 */
[----:B---3--:R0:W1:Y:S01]  /*1320*/  I2F.F64.S16 R28, R4 ;  /* 0x00000004001c7312 */ /* 0x0080620000101c00 */
[----:B------:R-:W-:Y:S05]  /*1330*/  BRA `(.L_x_849) ;  /* 0x00000fa000007947 */ /* 0x000fea0003800000 */
.L_x_847:
[----:B------:R-:W3:Y:S01]  /*1340*/  LDG.E.U8 R4, [R4.64] ;  /* 0x0000002404047981 */ /* 0x000ee2000c1e1100 */
[----:B------:R-:W-:Y:S01]  /*1350*/  CS2R R30, SRZ ;  /* 0x00000000001e7805 */ /* 0x000fe2000001ff00 */
[----:B---3--:R0:W1:Y:S01]  /*1360*/  I2F.F64.U16 R28, R4 ;  /* 0x00000004001c7312 */ /* 0x0080620000101800 */
[----:B------:R-:W-:Y:S05]  /*1370*/  BRA `(.L_x_849) ;  /* 0x00000f6000007947 */ /* 0x000fea0003800000 */
.L_x_846:
[----:B------:R-:W-:-:S13]  /*1380*/  ISETP.NE.AND P0, PT, R0, 0x2, PT ;  /* 0x000000020000780c */ /* 0x000fda0003f05270 */
[----:B------:R-:W-:Y:S05]  /*1390*/  @!P0 BRA `(.L_x_850) ;  /* 0x000000c000008947 */ /* 0x000fea0003800000 */
[----:B------:R-:W-:-:S13]  /*13a0*/  ISETP.NE.AND P0, PT, R0, 0x3, PT ;  /* 0x000000030000780c */ /* 0x000fda0003f05270 */
[----:B------:R-:W-:Y:S05]  /*13b0*/  @!P0 BRA `(.L_x_851) ;  /* 0x0000006000008947 */ /* 0x000fea0003800000 */
[----:B------:R-:W-:-:S13]  /*13c0*/  ISETP.NE.AND P0, PT, R0, 0x4, PT ;  /* 0x000000040000780c */ /* 0x000fda0003f05270 */
[----:B------:R-:W-:Y:S05]  /*13d0*/  @P0 BRA `(.L_x_848) ;  /* 0x00000d3000000947 */ /* 0x000fea0003800000 */
[----:B------:R-:W3:Y:S01]  /*13e0*/  LDG.E.64 R28, [R4.64] ;  /* 0x00000024041c7981 */ /* 0x000ee2000c1e1b00 */
[----:B------:R-:W-:Y:S01]  /*13f0*/  CS2R R30, SRZ ;  /* 0x00000000001e7805 */ /* 0x000fe2000001ff00 */
[----:B---3--:R-:W0:Y:S01]  /*1400*/  I2F.F64.S64 R28, R28 ;  /* 0x0000001c001c7312 */ /* 0x008e220000301c00 */
[----:B------:R-:W-:Y:S05]  /*1410*/  BRA `(.L_x_849) ;  /* 0x00000ec000007947 */ /* 0x000fea0003800000 */
.L_x_851:
[----:B------:R-:W3:Y:S01]  /*1420*/  LDG.E R4, [R4.64] ;  /* 0x0000002404047981 */ /* 0x000ee2000c1e1900 */
[----:B------:R-:W-:Y:S01]  /*1430*/  CS2R R30, SRZ ;  /* 0x00000000001e7805 */ /* 0x000fe2000001ff00 */
[----:B---3--:R0:W1:Y:S01]  /*1440*/  I2F.F64 R28, R4 ;  /* 0x00000004001c7312 */ /* 0x0080620000201c00 */
[----:B------:R-:W-:Y:S05]  /*1450*/  BRA `(.L_x_849) ;  /* 0x00000e8000007947 */ /* 0x000fea0003800000 */
.L_x_850:
[----:B------:R-:W3:Y:S01]  /*1460*/  LDG.E.U16 R4, [R4.64] ;  /* 0x0000002404047981 */ /* 0x000ee2000c1e1500 */
[----:B------:R-:W-:Y:S01]  /*1470*/  CS2R R30, SRZ ;  /* 0x00000000001e7805 */ /* 0x000fe2000001ff00 */
[----:B---3--:R0:W1:Y:S01]  /*1480*/  I2F.F64.S16 R28, R4 ;  /* 0x00000004001c7312 */ /* 0x0080620000101c00 */
[----:B------:R-:W-:Y:S05]  /*1490*/  BRA `(.L_x_849) ;  /* 0x00000e4000007947 */ /* 0x000fea0003800000 */
.L_x_845:
[----:B------:R-:W-:-:S13]  /*14a0*/  ISETP.GT.AND P0, PT, R0, 0x6, PT ;  /* 0x000000060000780c */ /* 0x000fda0003f04270 */
[----:B------:R-:W-:Y:S05]  /*14b0*/  @P0 BRA `(.L_x_852) ;  /* 0x000000f000000947 */ /* 0x000fea0003800000 */
[----:B------:R-:W-:-:S13]  /*14c0*/  ISETP.NE.AND P0, PT, R0, 0x5, PT ;  /* 0x000000050000780c */ /* 0x000fda0003f05270 */
[----:B------:R-:W-:Y:S05]  /*14d0*/  @!P0 BRA `(.L_x_853) ;  /* 0x0000007000008947 */ /* 0x000fea0003800000 */
[----:B------:R-:W-:-:S13]  /*14e0*/  ISETP.NE.AND P0, PT, R0, 0x6, PT ;  /* 0x000000060000780c */ /* 0x000fda0003f05270 */
[----:B------:R-:W-:Y:S05]  /*14f0*/  @P0 BRA `(.L_x_848) ;  /* 0x00000c1000000947 */ /* 0x000fea0003800000 */
[----:B------:R-:W3:Y:S01]  /*1500*/  LDG.E R28, [R4.64] ;  /* 0x00000024041c7981 */ /* 0x000ee2000c1e1900 */
[----:B------:R-:W-:Y:S01]  /*1510*/  CS2R R30, SRZ ;  /* 0x00000000001e7805 */ /* 0x000fe2000001ff00 */
[----:B---3--:R-:W-:-:S06]  /*1520*/  FMUL.FTZ R28, R28, 1 ;  /* 0x3f8000001c1c7820 */ /* 0x008fcc0000410000 */
[----:B------:R-:W0:Y:S01]  /*1530*/  F2F.F64.F32 R28, R28 ;  /* 0x0000001c001c7310 */ /* 0x000e220000201800 */
[----:B------:R-:W-:Y:S05]  /*1540*/  BRA `(.L_x_849) ;  /* 0x00000d9000007947 */ /* 0x000fea0003800000 */
.L_x_853:
[----:B------:R-:W3:Y:S01]  /*1550*/  LDG.E.U16 R0, [R4.64] ;  /* 0x0000002404007981 */ /* 0x000ee2000c1e1500 */
[----:B------:R-:W-:Y:S01]  /*1560*/  CS2R R30, SRZ ;  /* 0x00000000001e7805 */ /* 0x000fe2000001ff00 */
[----:B---3--:R-:W-:-:S05]  /*1570*/  HADD2.F32 R0, -RZ, R0.H0_H0 ;  /* 0x20000000ff007230 */ /* 0x008fca0000004100 */
[----:B------:R-:W-:-:S04]  /*1580*/  FMUL.FTZ R0, R0, 1 ;  /* 0x3f80000000007820 */ /* 0x000fc80000410000 */
[----:B------:R0:W1:Y:S01]  /*1590*/  F2F.F64.F32 R28, R0 ;  /* 0x00000000001c7310 */ /* 0x0000620000201800 */
[----:B------:R-:W-:Y:S05]  /*15a0*/  BRA `(.L_x_849) ;  /* 0x00000d3000007947 */ /* 0x000fea0003800000 */
.L_x_852:
[----:B------:R-:W-:-:S13]  /*15b0*/  ISETP.NE.AND P0, PT, R0, 0x7, PT ;  /* 0x000000070000780c */ /* 0x000fda0003f05270 */
[----:B------:R-:W-:Y:S05]  /*15c0*/  @!P0 BRA `(.L_x_854) ;  /* 0x0000012000008947 */ /* 0x000fea0003800000 */
[----:B------:R-:W-:-:S13]  /*15d0*/  ISETP.NE.AND P0, PT, R0, 0x8, PT ;  /* 0x000000080000780c */ /* 0x000fda0003f05270 */
[----:B------:R-:W-:Y:S05]  /*15e0*/  @!P0 BRA `(.L_x_855) ;  /* 0x0000008000008947 */ /* 0x000fea0003800000 */
[----:B------:R-:W-:-:S13]  /*15f0*/  ISETP.NE.AND P0, PT, R0, 0x9, PT ;  /* 0x000000090000780c */ /* 0x000fda0003f05270 */
[----:B------:R-:W-:Y:S05]  /*1600*/  @P0 BRA `(.L_x_848) ;  /* 0x00000b0000000947 */ /* 0x000fea0003800000 */
[----:B------:R-:W3:Y:S02]  /*1610*/  LDG.E.64 R4, [R4.64] ;  /* 0x0000002404047981 */ /* 0x000ee4000c1e1b00 */
[----:B---3--:R-:W-:Y:S02]  /*1620*/  FMUL.FTZ R30, R5, 1 ;  /* 0x3f800000051e7820 */ /* 0x008fe40000410000 */
[----:B------:R-:W-:-:S04]  /*1630*/  FMUL.FTZ R28, R4, 1 ;  /* 0x3f800000041c7820 */ /* 0x000fc80000410000 */
[----:B------:R-:W0:Y:S08]  /*1640*/  F2F.F64.F32 R30, R30 ;  /* 0x0000001e001e7310 */ /* 0x000e300000201800 */
[----:B------:R-:W1:Y:S01]  /*1650*/  F2F.F64.F32 R28, R28 ;  /* 0x0000001c001c7310 */ /* 0x000e620000201800 */
[----:B------:R-:W-:Y:S05]  /*1660*/  BRA `(.L_x_849) ;  /* 0x00000c7000007947 */ /* 0x000fea0003800000 */
.L_x_855:
[----:B------:R-:W3:Y:S02]  /*1670*/  LDG.E R0, [R4.64] ;  /* 0x0000002404007981 */ /* 0x000ee4000c1e1900 */
[----:B---3--:R-:W-:-:S02]  /*1680*/  HADD2.F32 R3, -RZ, R0.H1_H1 ;  /* 0x30000000ff037230 */ /* 0x008fc40000004100 */
[----:B------:R-:W-:-:S03]  /*1690*/  HADD2.F32 R0, -RZ, R0.H0_H0 ;  /* 0x20000000ff007230 */ /* 0x000fc60000004100 */
[----:B------:R-:W-:Y:S02]  /*16a0*/  FMUL.FTZ R3, R3, 1 ;  /* 0x3f80000003037820 */ /* 0x000fe40000410000 */
[----:B------:R-:W-:Y:S02]  /*16b0*/  FMUL.FTZ R0, R0, 1 ;  /* 0x3f80000000007820 */ /* 0x000fe40000410000 */
[----:B------:R0:W1:Y:S08]  /*16c0*/  F2F.F64.F32 R30, R3 ;  /* 0x00000003001e7310 */ /* 0x0000700000201800 */
[----:B------:R0:W3:Y:S01]  /*16d0*/  F2F.F64.F32 R28, R0 ;  /* 0x00000000001c7310 */ /* 0x0000e20000201800 */
[----:B------:R-:W-:Y:S05]  /*16e0*/  BRA `(.L_x_849) ;  /* 0x00000bf000007947 */ /* 0x000fea0003800000 */
.L_x_854:
[----:B------:R0:W5:Y:S01]  /*16f0*/  LDG.E.64 R28, [R4.64] ;  /* 0x00000024041c7981 */ /* 0x000162000c1e1b00 */
[----:B------:R-:W-:Y:S01]  /*1700*/  CS2R R30, SRZ ;  /* 0x00000000001e7805 */ /* 0x000fe2000001ff00 */
[----:B------:R-:W-:Y:S05]  /*1710*/  BRA `(.L_x_849) ;  /* 0x00000bc000007947 */ /* 0x000fea0003800000 */
.L_x_844:
        /* <DEDUP_REMOVED lines=9> */
[----:B------:R-:W-:Y:S01]  /*17b0*/  CS2R R30, SRZ ;  /* 0x00000000001e7805 */ /* 0x000fe2000001ff00 */
[----:B------:R-:W-:Y:S01]  /*17c0*/  IMAD.MOV.U32 R28, RZ, RZ, RZ ;  /* 0x000000ffff1c7224 */ /* 0x000fe200078e00ff */
[----:B---3--:R-:W-:-:S04]  /*17d0*/  ISETP.NE.AND P0, PT, R4, RZ, PT ;  /* 0x000000ff0400720c */ /* 0x008fc80003f05270 */
[----:B------:R-:W-:Y:S01]  /*17e0*/  FSEL R29, RZ, 1.875, !P0 ;  /* 0x3ff00000ff1d7808 */ /* 0x000fe20004000000 */
[----:B------:R-:W-:Y:S05]  /*17f0*/  BRA `(.L_x_849) ;  /* 0x00000ae000007947 */ /* 0x000fea0003800000 */
.L_x_858:
[----:B------:R0:W5:Y:S01]  /*1800*/  LDG.E.128 R28, [R4.64] ;  /* 0x00000024041c7981 */ /* 0x000162000c1e1d00 */
[----:B------:R-:W-:Y:S05]  /*1810*/  BRA `(.L_x_849) ;  /* 0x00000ac000007947 */ /* 0x000fea0003800000 */
.L_x_857:
[----:B------:R-:W-:-:S13]  /*1820*/  ISETP.NE.AND P0, PT, R0, 0xf, PT ;  /* 0x0000000f0000780c */ /* 0x000fda0003f05270 */
[----:B------:R-:W-:Y:S05]  /*1830*/  @!P0 BRA `(.L_x_859) ;  /* 0x000002c000008947 */ /* 0x000fea0003800000 */
[----:B------:R-:W-:-:S13]  /*1840*/  ISETP.NE.AND P0, PT, R0, 0x17, PT ;  /* 0x000000170000780c */ /* 0x000fda0003f05270 */
[----:B------:R-:W-:Y:S05]  /*1850*/  @!P0 BRA `(.L_x_860) ;  /* 0x0000019000008947 */ /* 0x000fea0003800000 */
[----:B------:R-:W-:-:S13]  /*1860*/  ISETP.NE.AND P0, PT, R0, 0x18, PT ;  /* 0x000000180000780c */ /* 0x000fda0003f05270 */
[----:B------:R-:W-:Y:S05]  /*1870*/  @P0 BRA `(.L_x_848) ;  /* 0x0000089000000947 */ /* 0x000fea0003800000 */
[----:B------:R-:W3:Y:S01]  /*1880*/  LDG.E.U8 R0, [R4.64] ;  /* 0x0000002404007981 */ /* 0x000ee2000c1e1100 */
[----:B------:R-:W-:Y:S01]  /*1890*/  IMAD.MOV.U32 R9, RZ, RZ, -0x800000 ;  /* 0xff800000ff097424 */ /* 0x000fe200078e00ff */
[----:B------:R-:W-:Y:S01]  /*18a0*/  CS2R R30, SRZ ;  /* 0x00000000001e7805 */ /* 0x000fe2000001ff00 */
[----:B---3--:R-:W-:-:S05]  /*18b0*/  IMAD.SHL.U32 R0, R0, 0x1000000, RZ ;  /* 0x0100000000007824 */ /* 0x008fca00078e00ff */
        /* <DEDUP_REMOVED lines=19> */
.L_x_860:
[----:B------:R-:W3:Y:S01]  /*19f0*/  LDG.E.U8 R4, [R4.64] ;  /* 0x0000002404047981 */ /* 0x000ee2000c1e1100 */
[----:B------:R-:W-:Y:S01]  /*1a00*/  CS2R R30, SRZ ;  /* 0x00000000001e7805 */ /* 0x000fe2000001ff00 */
[----:B---3--:R-:W-:-:S05]  /*1a10*/  IMAD.SHL.U32 R0, R4, 0x2000000, RZ ;  /* 0x0200000004007824 */ /* 0x008fca00078e00ff */
        /* <DEDUP_REMOVED lines=14> */
.L_x_859:
[----:B------:R-:W3:Y:S01]  /*1b00*/  LDG.E.U16 R0, [R4.64] ;  /* 0x0000002404007981 */ /* 0x000ee2000c1e1500 */
[----:B------:R-:W-:Y:S01]  /*1b10*/  CS2R R30, SRZ ;  /* 0x00000000001e7805 */ /* 0x000fe2000001ff00 */
[----:B---3--:R-:W-:-:S05]  /*1b20*/  PRMT R0, RZ, 0x5410, R0 ;  /* 0x00005410ff007816 */ /* 0x008fca0000000000 */
[----:B------:R-:W-:-:S04]  /*1b30*/  FMUL.FTZ R0, R0, 1 ;  /* 0x3f80000000007820 */ /* 0x000fc80000410000 */
[----:B------:R0:W1:Y:S01]  /*1b40*/  F2F.F64.F32 R28, R0 ;  /* 0x00000000001c7310 */ /* 0x0000620000201800 */
[----:B------:R-:W-:Y:S05]  /*1b50*/  BRA `(.L_x_849) ;  /* 0x0000078000007947 */ /* 0x000fea0003800000 */
.L_x_856:
        /* <DEDUP_REMOVED lines=9> */
[----:B------:R-:W-:Y:S01]  /*1bf0*/  CS2R R30, SRZ ;  /* 0x00000000001e7805 */ /* 0x000fe2000001ff00 */
[----:B---3--:R0:W1:Y:S01]  /*1c00*/  I2F.F64.U16 R28, R4 ;  /* 0x00000004001c7312 */ /* 0x0080620000101800 */
[----:B------:R-:W-:Y:S05]  /*1c10*/  BRA `(.L_x_849) ;  /* 0x000006c000007947 */ /* 0x000fea0003800000 */
.L_x_863:
[----:B------:R-:W3:Y:S01]  /*1c20*/  LDG.E.U8 R3, [R4.64] ;  /* 0x0000002404037981 */ /* 0x000ee2000c1e1100 */
[----:B------:R-:W-:Y:S01]  /*1c30*/  BSSY B0, `(.L_x_864) ;  /* 0x0000018000007945 */ /* 0x000fe20003800000 */
[----:B------:R-:W-:Y:S01]  /*1c40*/  IMAD.MOV.U32 R0, RZ, RZ, RZ ;  /* 0x000000ffff007224 */ /* 0x000fe200078e00ff */
        /* <DEDUP_REMOVED lines=18> */
.L_x_867:
[----:B------:R-:W-:Y:S05]  /*1d70*/  BSYNC B1 ;  /* 0x0000000000017941 */ /* 0x000fea0003800000 */
.L_x_866:
[----:B------:R-:W-:Y:S01]  /*1d80*/  LEA R5, R0, 0x3b800000, 0x17 ;  /* 0x3b80000000057811 */ /* 0x000fe200078eb8ff */
[----:B------:R-:W-:-:S05]  /*1d90*/  IMAD.SHL.U32 R0, R3, 0x100000, RZ ;  /* 0x0010000003007824 */ /* 0x000fca00078e00ff */
[----:B------:R-:W-:Y:S02]  /*1da0*/  LOP3.LUT R0, R5, R0, R6, 0xfe, !PT ;  /* 0x0000000005007212 */ /* 0x000fe400078efe06 */
.L_x_865:
[----:B------:R-:W-:Y:S05]  /*1db0*/  BSYNC B0 ;  /* 0x0000000000007941 */ /* 0x000fea0003800000 */
.L_x_864:
[----:B------:R-:W-:Y:S01]  /*1dc0*/  FMUL.FTZ R0, R0, 1 ;  /* 0x3f80000000007820 */ /* 0x000fe20000410000 */
[----:B------:R-:W-:-:S03]  /*1dd0*/  CS2R R30, SRZ ;  /* 0x00000000001e7805 */ /* 0x000fc6000001ff00 */
[----:B------:R0:W1:Y:S01]  /*1de0*/  F2F.F64.F32 R28, R0 ;  /* 0x00000000001c7310 */ /* 0x0000620000201800 */
[----:B------:R-:W-:Y:S05]  /*1df0*/  BRA `(.L_x_849) ;  /* 0x000004e000007947 */ /* 0x000fea0003800000 */
.L_x_862:
        /* <DEDUP_REMOVED lines=21> */
.L_x_871:
[----:B------:R-:W-:Y:S05]  /*1f50*/  BSYNC B1 ;  /* 0x0000000000017941 */ /* 0x000fea0003800000 */
.L_x_870:
[----:B------:R-:W-:Y:S01]  /*1f60*/  LEA R5, R0, 0x37800000, 0x17 ;  /* 0x3780000000057811 */ /* 0x000fe200078eb8ff */
[----:B------:R-:W-:-:S05]  /*1f70*/  IMAD.SHL.U32 R0, R3, 0x200000, RZ ;  /* 0x0020000003007824 */ /* 0x000fca00078e00ff */
[----:B------:R-:W-:Y:S02]  /*1f80*/  LOP3.LUT R0, R5, R0, R6, 0xfe, !PT ;  /* 0x0000000005007212 */ /* 0x000fe400078efe06 */
.L_x_869:
[----:B------:R-:W-:Y:S05]  /*1f90*/  BSYNC B0 ;  /* 0x0000000000007941 */ /* 0x000fea0003800000 */
.L_x_868:
[----:B------:R-:W-:Y:S01]  /*1fa0*/  FMUL.FTZ R0, R0, 1 ;  /* 0x3f80000000007820 */ /* 0x000fe20000410000 */
[----:B------:R-:W-:-:S03]  /*1fb0*/  CS2R R30, SRZ ;  /* 0x00000000001e7805 */ /* 0x000fc6000001ff00 */
[----:B------:R0:W1:Y:S01]  /*1fc0*/  F2F.F64.F32 R28, R0 ;  /* 0x00000000001c7310 */ /* 0x0000620000201800 */
[----:B------:R-:W-:Y:S05]  /*1fd0*/  BRA `(.L_x_849) ;  /* 0x0000030000007947 */ /* 0x000fea0003800000 */
.L_x_861:
        /* <DEDUP_REMOVED lines=14> */
.L_x_875:
[----:B------:R-:W-:Y:S05]  /*20c0*/  BSYNC B0 ;  /* 0x0000000000007941 */ /* 0x000fea0003800000 */
.L_x_874:
[----:B------:R-:W-:Y:S01]  /*20d0*/  FMUL.FTZ R0, R0, 1 ;  /* 0x3f80000000007820 */ /* 0x000fe20000410000 */
[----:B------:R-:W-:-:S03]  /*20e0*/  CS2R R30, SRZ ;  /* 0x00000000001e7805 */ /* 0x000fc6000001ff00 */
[----:B------:R0:W1:Y:S01]  /*20f0*/  F2F.F64.F32 R28, R0 ;  /* 0x00000000001c7310 */ /* 0x0000620000201800 */
[----:B------:R-:W-:Y:S05]  /*2100*/  BRA `(.L_x_849) ;  /* 0x000001d000007947 */ /* 0x000fea0003800000 */
.L_x_848:
        /* <DEDUP_REMOVED lines=18> */
[----:B0-2--5:R-:W-:Y:S05]  /*2230*/  CALL.ABS.NOINC R14 ;  /* 0x000000000e007343 */ /* 0x025fea0003c00000 */
[----:B------:R-:W-:Y:S01]  /*2240*/  CS2R R28, SRZ ;  /* 0x00000000001c7805 */ /* 0x000fe2000001ff00 */
[----:B------:R-:W-:Y:S01]  /*2250*/  CS2R R30, SRZ ;  /* 0x00000000001e7805 */ /* 0x000fe2000001ff00 */
[----:B------:R-:W-:Y:S05]  /*2260*/  BRA `(.L_x_849) ;  /* 0x0000007000007947 */ /* 0x000fea0003800000 */
.L_x_873:
[----:B------:R-:W3:Y:S01]  /*2270*/  LDG.E.64 R28, [R4.64] ;  /* 0x00000024041c7981 */ /* 0x000ee2000c1e1b00 */
[----:B------:R-:W-:Y:S01]  /*2280*/  CS2R R30, SRZ ;  /* 0x00000000001e7805 */ /* 0x000fe2000001ff00 */
[----:B---3--:R-:W0:Y:S01]  /*2290*/  I2F.F64.U64 R28, R28 ;  /* 0x0000001c001c7312 */ /* 0x008e220000301800 */
[----:B------:R-:W-:Y:S05]  /*22a0*/  BRA `(.L_x_849) ;  /* 0x0000003000007947 */ /* 0x000fea0003800000 */
.L_x_872:
[----:B------:R-:W3:Y:S01]  /*22b0*/  LDG.E R4, [R4.64] ;  /* 0x0000002404047981 */ /* 0x000ee2000c1e1900 */
[----:B------:R-:W-:Y:S01]  /*22c0*/  CS2R R30, SRZ ;  /* 0x00000000001e7805 */ /* 0x000fe2000001ff00 */
[----:B---3--:R0:W1:Y:S06]  /*22d0*/  I2F.F64.U32 R28, R4 ;  /* 0x00000004001c7312 */ /* 0x00806c0000201800 */
.L_x_849:
[----:B------:R-:W-:-:S03]  /*22e0*/  IADD3 R37, R37, 0x80, RZ ;  /* 0x0000008025257810 */ /* 0x000fc60007ffe0ff */
.L_x_843:
[----:B------:R-:W-:Y:S05]  /*22f0*/  BSYNC B6 ;  /* 0x0000000000067941 */ /* 0x000fea0003800000 */
.L_x_842:
[----:B------:R-:W-:Y:S01]  /*2300*/  ISETP.GE.AND P0, PT, R37, R22, PT ;  /* 0x000000162500720c */ /* 0x000fe20003f06270 */
[----:B------:R-:W-:Y:S01]  /*2310*/  BSSY B6, `(.L_x_876) ;  /* 0x0000113000067945 */ /* 0x000fe20003800000 */
[----:B------:R-:W-:Y:S01]  /*2320*/  CS2R R18, SRZ ;  /* 0x0000000000127805 */ /* 0x000fe2000001ff00 */
[----:B------:R-:W-:Y:S01]  /*2330*/  CS2R R26, SRZ ;  /* 0x00000000001a7805 */ /* 0x000fe2000001ff00 */
[----:B------:R-:W-:-:S09]  /*2340*/  CS2R R24, SRZ ;  /* 0x0000000000187805 */ /* 0x000fd2000001ff00 */
        /* <DEDUP_REMOVED lines=17> */
[----:B------:R-:W4:Y:S01]  /*2460*/  LDG.E.S8 R4, [R4.64] ;  /* 0x0000002404047981 */ /* 0x000f22000c1e1300 */
[----:B------:R-:W-:Y:S01]  /*2470*/  CS2R R26, SRZ ;  /* 0x00000000001a7805 */ /* 0x000fe2000001ff00 */
[----:B----4-:R0:W4:Y:S01]  /*2480*/  I2F.F64.S16 R24, R4 ;  /* 0x0000000400187312 */ /* 0x0101220000101c00 */
[----:B------:R-:W-:Y:S05]  /*2490*/  BRA `(.L_x_883) ;  /* 0x00000f9000007947 */ /* 0x000fea0003800000 */
.L_x_881:
[----:B------:R-:W4:Y:S01]  /*24a0*/  LDG.E.U8 R4, [R4.64] ;  /* 0x0000002404047981 */ /* 0x000f22000c1e1100 */
[----:B------:R-:W-:Y:S01]  /*24b0*/  CS2R R26, SRZ ;  /* 0x00000000001a7805 */ /* 0x000fe2000001ff00 */
[----:B----4-:R0:W4:Y:S01]  /*24c0*/  I2F.F64.U16 R24, R4 ;  /* 0x0000000400187312 */ /* 0x0101220000101800 */
[----:B------:R-:W-:Y:S05]  /*24d0*/  BRA `(.L_x_883) ;  /* 0x00000f5000007947 */ /* 0x000fea0003800000 */
.L_x_880:
[----:B------:R-:W-:-:S13]  /*24e0*/  ISETP.NE.AND P0, PT, R0, 0x2, PT ;  /* 0x000000020000780c */ /* 0x000fda0003f05270 */
[----:B------:R-:W-:Y:S05]  /*24f0*/  @!P0 BRA `(.L_x_884) ;  /* 0x000000c000008947 */ /* 0x000fea0003800000 */
[----:B------:R-:W-:-:S13]  /*2500*/  ISETP.NE.AND P0, PT, R0, 0x3, PT ;  /* 0x000000030000780c */ /* 0x000fda0003f05270 */
[----:B------:R-:W-:Y:S05]  /*2510*/  @!P0 BRA `(.L_x_885) ;  /* 0x0000006000008947 */ /* 0x000fea0003800000 */
[----:B------:R-:W-:-:S13]  /*2520*/  ISETP.NE.AND P0, PT, R0, 0x4, PT ;  /* 0x000000040000780c */ /* 0x000fda0003f05270 */
[----:B------:R-:W-:Y:S05]  /*2530*/  @P0 BRA `(.L_x_882) ;  /* 0x00000d2000000947 */ /* 0x000fea0003800000 */
[----:B------:R-:W4:Y:S01]  /*2540*/  LDG.E.64 R24, [R4.64] ;  /* 0x0000002404187981 */ /* 0x000f22000c1e1b00 */
[----:B------:R-:W-:Y:S01]  /*2550*/  CS2R R26, SRZ ;  /* 0x00000000001a7805 */ /* 0x000fe2000001ff00 */
[----:B----4-:R-:W0:Y:S01]  /*2560*/  I2F.F64.S64 R24, R24 ;  /* 0x0000001800187312 */ /* 0x010e220000301c00 */
[----:B------:R-:W-:Y:S05]  /*2570*/  BRA `(.L_x_883) ;  /* 0x00000eb000007947 */ /* 0x000fea0003800000 */
.L_x_885:
[----:B------:R-:W4:Y:S01]  /*2580*/  LDG.E R4, [R4.64] ;  /* 0x0000002404047981 */ /* 0x000f22000c1e1900 */
[----:B------:R-:W-:Y:S01]  /*2590*/  CS2R R26, SRZ ;  /* 0x00000000001a7805 */ /* 0x000fe2000001ff00 */
[----:B----4-:R0:W4:Y:S01]  /*25a0*/  I2F.F64 R24, R4 ;  /* 0x0000000400187312 */ /* 0x0101220000201c00 */
[----:B------:R-:W-:Y:S05]  /*25b0*/  BRA `(.L_x_883) ;  /* 0x00000e7000007947 */ /* 0x000fea0003800000 */
.L_x_884:
[----:B------:R-:W4:Y:S01]  /*25c0*/  LDG.E.U16 R4, [R4.64] ;  /* 0x0000002404047981 */ /* 0x000f22000c1e1500 */
[----:B------:R-:W-:Y:S01]  /*25d0*/  CS2R R26, SRZ ;  /* 0x00000000001a7805 */ /* 0x000fe2000001ff00 */
[----:B----4-:R0:W4:Y:S01]  /*25e0*/  I2F.F64.S16 R24, R4 ;  /* 0x0000000400187312 */ /* 0x0101220000101c00 */
[----:B------:R-:W-:Y:S05]  /*25f0*/  BRA `(.L_x_883) ;  /* 0x00000e3000007947 */ /* 0x000fea0003800000 */
.L_x_879:
[----:B------:R-:W-:-:S13]  /*2600*/  ISETP.GT.AND P0, PT, R0, 0x6, PT ;  /* 0x000000060000780c */ /* 0x000fda0003f04270 */
[----:B------:R-:W-:Y:S05]  /*2610*/  @P0 BRA `(.L_x_886) ;  /* 0x000000f000000947 */ /* 0x000fea0003800000 */
[----:B------:R-:W-:-:S13]  /*2620*/  ISETP.NE.AND P0, PT, R0, 0x5, PT ;  /* 0x000000050000780c */ /* 0x000fda0003f05270 */
[----:B------:R-:W-:Y:S05]  /*2630*/  @!P0 BRA `(.L_x_887) ;  /* 0x0000007000008947 */ /* 0x000fea0003800000 */
[----:B------:R-:W-:-:S13]  /*2640*/  ISETP.NE.AND P0, PT, R0, 0x6, PT ;  /* 0x000000060000780c */ /* 0x000fda0003f05270 */
[----:B------:R-:W-:Y:S05]  /*2650*/  @P0 BRA `(.L_x_882) ;  /* 0x00000c0000000947 */ /* 0x000fea0003800000 */
[----:B------:R-:W4:Y:S01]  /*2660*/  LDG.E R24, [R4.64] ;  /* 0x0000002404187981 */ /* 0x000f22000c1e1900 */
[----:B------:R-:W-:Y:S01]  /*2670*/  CS2R R26, SRZ ;  /* 0x00000000001a7805 */ /* 0x000fe2000001ff00 */
[----:B----4-:R-:W-:-:S06]  /*2680*/  FMUL.FTZ R24, R24, 1 ;  /* 0x3f80000018187820 */ /* 0x010fcc0000410000 */
[----:B------:R-:W0:Y:S01]  /*2690*/  F2F.F64.F32 R24, R24 ;  /* 0x0000001800187310 */ /* 0x000e220000201800 */
[----:B------:R-:W-:Y:S05]  /*26a0*/  BRA `(.L_x_883) ;  /* 0x00000d8000007947 */ /* 0x000fea0003800000 */
.L_x_887:
[----:B------:R-:W4:Y:S01]  /*26b0*/  LDG.E.U16 R0, [R4.64] ;  /* 0x0000002404007981 */ /* 0x000f22000c1e1500 */
[----:B------:R-:W-:Y:S01]  /*26c0*/  CS2R R26, SRZ ;  /* 0x00000000001a7805 */ /* 0x000fe2000001ff00 */
[----:B----4-:R-:W-:-:S05]  /*26d0*/  HADD2.F32 R0, -RZ, R0.H0_H0 ;  /* 0x20000000ff007230 */ /* 0x010fca0000004100 */
[----:B------:R-:W-:-:S04]  /*26e0*/  FMUL.FTZ R0, R0, 1 ;  /* 0x3f80000000007820 */ /* 0x000fc80000410000 */
[----:B------:R0:W4:Y:S01]  /*26f0*/  F2F.F64.F32 R24, R0 ;  /* 0x0000000000187310 */ /* 0x0001220000201800 */
[----:B------:R-:W-:Y:S05]  /*2700*/  BRA `(.L_x_883) ;  /* 0x00000d2000007947 */ /* 0x000fea0003800000 */
.L_x_886:
[----:B------:R-:W-:-:S13]  /*2710*/  ISETP.NE.AND P0, PT, R0, 0x7, PT ;  /* 0x000000070000780c */ /* 0x000fda0003f05270 */
[----:B------:R-:W-:Y:S05]  /*2720*/  @!P0 BRA `(.L_x_888) ;  /* 0x0000012000008947 */ /* 0x000fea0003800000 */
[----:B------:R-:W-:-:S13]  /*2730*/  ISETP.NE.AND P0, PT, R0, 0x8, PT ;  /* 0x000000080000780c */ /* 0x000fda0003f05270 */
[----:B------:R-:W-:Y:S05]  /*2740*/  @!P0 BRA `(.L_x_889) ;  /* 0x0000008000008947 */ /* 0x000fea0003800000 */
[----:B------:R-:W-:-:S13]  /*2750*/  ISETP.NE.AND P0, PT, R0, 0x9, PT ;  /* 0x000000090000780c */ /* 0x000fda0003f05270 */
[----:B------:R-:W-:Y:S05]  /*2760*/  @P0 BRA `(.L_x_882) ;  /* 0x00000af000000947 */ /* 0x000fea0003800000 */
[----:B------:R-:W4:Y:S02]  /*2770*/  LDG.E.64 R4, [R4.64] ;  /* 0x0000002404047981 */ /* 0x000f24000c1e1b00 */
[----:B----4-:R-:W-:Y:S02]  /*2780*/  FMUL.FTZ R26, R5, 1 ;  /* 0x3f800000051a7820 */ /* 0x010fe40000410000 */
[----:B------:R-:W-:-:S04]  /*2790*/  FMUL.FTZ R24, R4, 1 ;  /* 0x3f80000004187820 */ /* 0x000fc80000410000 */
[----:B------:R-:W0:Y:S08]  /*27a0*/  F2F.F64.F32 R26, R26 ;  /* 0x0000001a001a7310 */ /* 0x000e300000201800 */
[----:B------:R-:W4:Y:S01]  /*27b0*/  F2F.F64.F32 R24, R24 ;  /* 0x0000001800187310 */ /* 0x000f220000201800 */
[----:B------:R-:W-:Y:S05]  /*27c0*/  BRA `(.L_x_883) ;  /* 0x00000c6000007947 */ /* 0x000fea0003800000 */
.L_x_889:
[----:B------:R-:W4:Y:S02]  /*27d0*/  LDG.E R0, [R4.64] ;  /* 0x0000002404007981 */ /* 0x000f24000c1e1900 */
[----:B----4-:R-:W-:-:S02]  /*27e0*/  HADD2.F32 R3, -RZ, R0.H1_H1 ;  /* 0x30000000ff037230 */ /* 0x010fc40000004100 */
[----:B------:R-:W-:-:S03]  /*27f0*/  HADD2.F32 R0, -RZ, R0.H0_H0 ;  /* 0x20000000ff007230 */ /* 0x000fc60000004100 */
[----:B------:R-:W-:Y:S02]  /*2800*/  FMUL.FTZ R3, R3, 1 ;  /* 0x3f80000003037820 */ /* 0x000fe40000410000 */
[----:B------:R-:W-:Y:S02]  /*2810*/  FMUL.FTZ R0, R0, 1 ;  /* 0x3f80000000007820 */ /* 0x000fe40000410000 */
[----:B------:R0:W4:Y:S08]  /*2820*/  F2F.F64.F32 R26, R3 ;  /* 0x00000003001a7310 */ /* 0x0001300000201800 */
[----:B------:R0:W3:Y:S01]  /*2830*/  F2F.F64.F32 R24, R0 ;  /* 0x0000000000187310 */ /* 0x0000e20000201800 */
[----:B------:R-:W-:Y:S05]  /*2840*/  BRA `(.L_x_883) ;  /* 0x00000be000007947 */ /* 0x000fea0003800000 */
.L_x_888:
[----:B------:R0:W5:Y:S01]  /*2850*/  LDG.E.64 R24, [R4.64] ;  /* 0x0000002404187981 */ /* 0x000162000c1e1b00 */
[----:B------:R-:W-:Y:S01]  /*2860*/  CS2R R26, SRZ ;  /* 0x00000000001a7805 */ /* 0x000fe2000001ff00 */
[----:B------:R-:W-:Y:S05]  /*2870*/  BRA `(.L_x_883) ;  /* 0x00000bb000007947 */ /* 0x000fea0003800000 */
.L_x_878:
        /* <DEDUP_REMOVED lines=8> */
[----:B------:R-:W4:Y:S01]  /*2900*/  LDG.E.U8 R4, [R4.64] ;  /* 0x0000002404047981 */ /* 0x000f22000c1e1100 */
[----:B------:R-:W-:Y:S01]  /*2910*/  CS2R R26, SRZ ;  /* 0x00000000001a7805 */ /* 0x000fe2000001ff00 */
[----:B------:R-:W-:Y:S01]  /*2920*/  IMAD.MOV.U32 R24, RZ, RZ, RZ ;  /* 0x000000ffff187224 */ /* 0x000fe200078e00ff */
[----:B----4-:R-:W-:-:S04]  /*2930*/  ISETP.NE.AND P0, PT, R4, RZ, PT ;  /* 0x000000ff0400720c */ /* 0x010fc80003f05270 */
[----:B------:R-:W-:Y:S01]  /*2940*/  FSEL R25, RZ, 1.875, !P0 ;  /* 0x3ff00000ff197808 */ /* 0x000fe20004000000 */
[----:B------:R-:W-:Y:S05]  /*2950*/  BRA `(.L_x_883) ;  /* 0x00000ad000007947 */ /* 0x000fea0003800000 */
.L_x_892:
[----:B------:R0:W5:Y:S01]  /*2960*/  LDG.E.128 R24, [R4.64] ;  /* 0x0000002404187981 */ /* 0x000162000c1e1d00 */
[----:B------:R-:W-:Y:S05]  /*2970*/  BRA `(.L_x_883) ;  /* 0x00000ab000007947 */ /* 0x000fea0003800000 */
.L_x_891:
[----:B------:R-:W-:-:S13]  /*2980*/  ISETP.NE.AND P0, PT, R0, 0xf, PT ;  /* 0x0000000f0000780c */ /* 0x000fda0003f05270 */
[----:B------:R-:W-:Y:S05]  /*2990*/  @!P0 BRA `(.L_x_893) ;  /* 0x000002b000008947 */ /* 0x000fea0003800000 */
[----:B------:R-:W-:-:S13]  /*29a0*/  ISETP.NE.AND P0, PT, R0, 0x17, PT ;  /* 0x000000170000780c */ /* 0x000fda0003f05270 */
[----:B------:R-:W-:Y:S05]  /*29b0*/  @!P0 BRA `(.L_x_894) ;  /* 0x0000019000008947 */ /* 0x000fea0003800000 */
[----:B------:R-:W-:-:S13]  /*29c0*/  ISETP.NE.AND P0, PT, R0, 0x18, PT ;  /* 0x000000180000780c */ /* 0x000fda0003f05270 */
[----:B------:R-:W-:Y:S05]  /*29d0*/  @P0 BRA `(.L_x_882) ;  /* 0x0000088000000947 */ /* 0x000fea0003800000 */
[----:B------:R-:W4:Y:S01]  /*29e0*/  LDG.E.U8 R0, [R4.64] ;  /* 0x0000002404007981 */ /* 0x000f22000c1e1100 */
[----:B------:R-:W-:Y:S01]  /*29f0*/  IMAD.MOV.U32 R9, RZ, RZ, -0x800000 ;  /* 0xff800000ff097424 */ /* 0x000fe200078e00ff */
[----:B------:R-:W-:Y:S01]  /*2a00*/  CS2R R26, SRZ ;  /* 0x00000000001a7805 */ /* 0x000fe2000001ff00 */
[----:B----4-:R-:W-:-:S05]  /*2a10*/  IMAD.SHL.U32 R0, R0, 0x1000000, RZ ;  /* 0x0100000000007824 */ /* 0x010fca00078e00ff */
        /* <DEDUP_REMOVED lines=17> */
[----:B------:R0:W4:Y:S01]  /*2b30*/  F2F.F64.F32 R24, R7 ;  /* 0x0000000700187310 */ /* 0x0001220000201800 */
[----:B------:R-:W-:Y:S05]  /*2b40*/  BRA `(.L_x_883) ;  /* 0x000008e000007947 */ /* 0x000fea0003800000 */
.L_x_894:
[----:B------:R-:W4:Y:S01]  /*2b50*/  LDG.E.U8 R4, [R4.64] ;  /* 0x0000002404047981 */ /* 0x000f22000c1e1100 */
[----:B------:R-:W-:Y:S01]  /*2b60*/  CS2R R26, SRZ ;  /* 0x00000000001a7805 */ /* 0x000fe2000001ff00 */
[----:B----4-:R-:W-:-:S05]  /*2b70*/  IMAD.SHL.U32 R0, R4, 0x2000000, RZ ;  /* 0x0200000004007824 */ /* 0x010fca00078e00ff */
        /* <DEDUP_REMOVED lines=11> */
[----:B------:R0:W4:Y:S01]  /*2c30*/  F2F.F64.F32 R24, R0 ;  /* 0x0000000000187310 */ /* 0x0001220000201800 */
[----:B------:R-:W-:Y:S05]  /*2c40*/  BRA `(.L_x_883) ;  /* 0x000007e000007947 */ /* 0x000fea0003800000 */
.L_x_893:
[----:B------:R-:W4:Y:S01]  /*2c50*/  LDG.E.U16 R0, [R4.64] ;  /* 0x0000002404007981 */ /* 0x000f22000c1e1500 */
[----:B------:R-:W-:Y:S01]  /*2c60*/  CS2R R26, SRZ ;  /* 0x00000000001a7805 */ /* 0x000fe2000001ff00 */
[----:B----4-:R-:W-:-:S05]  /*2c70*/  PRMT R0, RZ, 0x5410, R0 ;  /* 0x00005410ff007816 */ /* 0x010fca0000000000 */
[----:B------:R-:W-:-:S04]  /*2c80*/  FMUL.FTZ R0, R0, 1 ;  /* 0x3f80000000007820 */ /* 0x000fc80000410000 */
[----:B------:R0:W4:Y:S01]  /*2c90*/  F2F.F64.F32 R24, R0 ;  /* 0x0000000000187310 */ /* 0x0001220000201800 */
[----:B------:R-:W-:Y:S05]  /*2ca0*/  BRA `(.L_x_883) ;  /* 0x0000078000007947 */ /* 0x000fea0003800000 */
.L_x_890:
        /* <DEDUP_REMOVED lines=8> */
[----:B------:R-:W4:Y:S01]  /*2d30*/  LDG.E.U16 R4, [R4.64] ;  /* 0x0000002404047981 */ /* 0x000f22000c1e1500 */
[----:B------:R-:W-:Y:S01]  /*2d40*/  CS2R R26, SRZ ;  /* 0x00000000001a7805 */ /* 0x000fe2000001ff00 */
[----:B----4-:R0:W4:Y:S01]  /*2d50*/  I2F.F64.U16 R24, R4 ;  /* 0x0000000400187312 */ /* 0x0101220000101800 */
[----:B------:R-:W-:Y:S05]  /*2d60*/  BRA `(.L_x_883) ;  /* 0x000006c000007947 */ /* 0x000fea0003800000 */
.L_x_897:
[----:B------:R-:W4:Y:S01]  /*2d70*/  LDG.E.U8 R3, [R4.64] ;  /* 0x0000002404037981 */ /* 0x000f22000c1e1100 */
[----:B------:R-:W-:Y:S01]  /*2d80*/  BSSY B0, `(.L_x_898) ;  /* 0x0000018000007945 */ /* 0x000fe20003800000 */
[----:B------:R-:W-:Y:S01]  /*2d90*/  IMAD.MOV.U32 R0, RZ, RZ, RZ ;  /* 0x000000ffff007224 */ /* 0x000fe200078e00ff */
[----:B----4-:R-:W-:-:S13]  /*2da0*/  ISETP.NE.AND P0, PT, R3, RZ, PT ;  /* 0x000000ff0300720c */ /* 0x010fda0003f05270 */
        /* <DEDUP_REMOVED lines=17> */
.L_x_901:
[----:B------:R-:W-:Y:S05]  /*2ec0*/  BSYNC B1 ;  /* 0x0000000000017941 */ /* 0x000fea0003800000 */
.L_x_900:
[----:B------:R-:W-:Y:S01]  /*2ed0*/  LEA R5, R0, 0x3b800000, 0x17 ;  /* 0x3b80000000057811 */ /* 0x000fe200078eb8ff */
[----:B------:R-:W-:-:S05]  /*2ee0*/  IMAD.SHL.U32 R0, R3, 0x100000, RZ ;  /* 0x0010000003007824 */ /* 0x000fca00078e00ff */
[----:B------:R-:W-:Y:S02]  /*2ef0*/  LOP3.LUT R0, R5, R0, R6, 0xfe, !PT ;  /* 0x0000000005007212 */ /* 0x000fe400078efe06 */
.L_x_899:
[----:B------:R-:W-:Y:S05]  /*2f00*/  BSYNC B0 ;  /* 0x0000000000007941 */ /* 0x000fea0003800000 */
.L_x_898:
[----:B------:R-:W-:Y:S01]  /*2f10*/  FMUL.FTZ R0, R0, 1 ;  /* 0x3f80000000007820 */ /* 0x000fe20000410000 */
[----:B------:R-:W-:-:S03]  /*2f20*/  CS2R R26, SRZ ;  /* 0x00000000001a7805 */ /* 0x000fc6000001ff00 */
[----:B------:R0:W4:Y:S01]  /*2f30*/  F2F.F64.F32 R24, R0 ;  /* 0x0000000000187310 */ /* 0x0001220000201800 */
[----:B------:R-:W-:Y:S05]  /*2f40*/  BRA `(.L_x_883) ;  /* 0x000004e000007947 */ /* 0x000fea0003800000 */
.L_x_896:
        /* <DEDUP_REMOVED lines=21> */
.L_x_905:
[----:B------:R-:W-:Y:S05]  /*30a0*/  BSYNC B1 ;  /* 0x0000000000017941 */ /* 0x000fea0003800000 */
.L_x_904:
[----:B------:R-:W-:Y:S01]  /*30b0*/  LEA R5, R0, 0x37800000, 0x17 ;  /* 0x3780000000057811 */ /* 0x000fe200078eb8ff */
[----:B------:R-:W-:-:S05]  /*30c0*/  IMAD.SHL.U32 R0, R3, 0x200000, RZ ;  /* 0x0020000003007824 */ /* 0x000fca00078e00ff */
[----:B------:R-:W-:Y:S02]  /*30d0*/  LOP3.LUT R0, R5, R0, R6, 0xfe, !PT ;  /* 0x0000000005007212 */ /* 0x000fe400078efe06 */
.L_x_903:
[----:B------:R-:W-:Y:S05]  /*30e0*/  BSYNC B0 ;  /* 0x0000000000007941 */ /* 0x000fea0003800000 */
.L_x_902:
[----:B------:R-:W-:Y:S01]  /*30f0*/  FMUL.FTZ R0, R0, 1 ;  /* 0x3f80000000007820 */ /* 0x000fe20000410000 */
[----:B------:R-:W-:-:S03]  /*3100*/  CS2R R26, SRZ ;  /* 0x00000000001a7805 */ /* 0x000fc6000001ff00 */
[----:B------:R0:W4:Y:S01]  /*3110*/  F2F.F64.F32 R24, R0 ;  /* 0x0000000000187310 */ /* 0x0001220000201800 */
[----:B------:R-:W-:Y:S05]  /*3120*/  BRA `(.L_x_883) ;  /* 0x0000030000007947 */ /* 0x000fea0003800000 */
.L_x_895:
[----:B------:R-:W-:-:S13]  /*3130*/  ISETP.NE.AND P0, PT, R0, 0x1c, PT ;  /* 0x0000001c0000780c */ /* 0x000fda0003f05270 */
[----:B------:R-:W-:Y:S05]  /*3140*/  @!P0 BRA `(.L_x_906) ;  /* 0x000002b000008947 */ /* 0x000fea0003800000 */
[----:B------:R-:W-:-:S13]  /*3150*/  ISETP.NE.AND P0, PT, R0, 0x1d, PT ;  /* 0x0000001d0000780c */ /* 0x000fda0003f05270 */
[----:B------:R-:W-:Y:S05]  /*3160*/  @!P0 BRA `(.L_x_907) ;  /* 0x0000025000008947 */ /* 0x000fea0003800000 */
[----:B------:R-:W-:-:S13]  /*3170*/  ISETP.NE.AND P0, PT, R0, 0x2c, PT ;  /* 0x0000002c0000780c */ /* 0x000fda0003f05270 */
[----:B------:R-:W-:Y:S05]  /*3180*/  @P0 BRA `(.L_x_882) ;  /* 0x000000d000000947 */ /* 0x000fea0003800000 */
[----:B------:R-:W4:Y:S01]  /*3190*/  LDG.E.U8 R4, [R4.64] ;  /* 0x0000002404047981 */ /* 0x000f22000c1e1100 */
[----:B------:R-:W-:Y:S01]  /*31a0*/  BSSY B0, `(.L_x_908) ;  /* 0x0000007000007945 */ /* 0x000fe20003800000 */
[----:B------:R-:W-:Y:S01]  /*31b0*/  IMAD.MOV.U32 R0, RZ, RZ, 0x400000 ;  /* 0x00400000ff007424 */ /* 0x000fe200078e00ff */
[----:B----4-:R-:W-:-:S13]  /*31c0*/  ISETP.NE.AND P0, PT, R4, RZ, PT ;  /* 0x000000ff0400720c */ /* 0x010fda0003f05270 */
[----:B------:R-:W-:Y:S05]  /*31d0*/  @!P0 BRA `(.L_x_909) ;  /* 0x0000003000008947 */ /* 0x000fea0003800000 */
[----:B------:R-:W-:-:S13]  /*31e0*/  ISETP.NE.AND P0, PT, R4, 0xff, PT ;  /* 0x000000ff0400780c */ /* 0x000fda0003f05270 */
[----:B------:R-:W-:Y:S02]  /*31f0*/  @!P0 IMAD.MOV.U32 R0, RZ, RZ, 0x7f800001 ;  /* 0x7f800001ff008424 */ /* 0x000fe400078e00ff */
[----:B------:R-:W-:Y:S02]  /*3200*/  @P0 IMAD.SHL.U32 R0, R4, 0x800000, RZ ;  /* 0x0080000004000824 */ /* 0x000fe400078e00ff */
.L_x_909:
[----:B------:R-:W-:Y:S05]  /*3210*/  BSYNC B0 ;  /* 0x0000000000007941 */ /* 0x000fea0003800000 */
.L_x_908:
[----:B------:R-:W-:Y:S01]  /*3220*/  FMUL.FTZ R0, R0, 1 ;  /* 0x3f80000000007820 */ /* 0x000fe20000410000 */
[----:B------:R-:W-:-:S03]  /*3230*/  CS2R R26, SRZ ;  /* 0x00000000001a7805 */ /* 0x000fc6000001ff00 */
[----:B------:R0:W4:Y:S01]  /*3240*/  F2F.F64.F32 R24, R0 ;  /* 0x0000000000187310 */ /* 0x0001220000201800 */
[----:B------:R-:W-:Y:S05]  /*3250*/  BRA `(.L_x_883) ;  /* 0x000001d000007947 */ /* 0x000fea0003800000 */
.L_x_882:
        /* <DEDUP_REMOVED lines=18> */
[----:B0123-5:R-:W-:Y:S05]  /*3380*/  CALL.ABS.NOINC R14 ;  /* 0x000000000e007343 */ /* 0x02ffea0003c00000 */
[----:B------:R-:W-:Y:S01]  /*3390*/  CS2R R24, SRZ ;  /* 0x0000000000187805 */ /* 0x000fe2000001ff00 */
[----:B------:R-:W-:Y:S01]  /*33a0*/  CS2R R26, SRZ ;  /* 0x00000000001a7805 */ /* 0x000fe2000001ff00 */
[----:B------:R-:W-:Y:S05]  /*33b0*/  BRA `(.L_x_883) ;  /* 0x0000007000007947 */ /* 0x000fea0003800000 */
.L_x_907:
[----:B------:R-:W4:Y:S01]  /*33c0*/  LDG.E.64 R24, [R4.64] ;  /* 0x0000002404187981 */ /* 0x000f22000c1e1b00 */
[----:B------:R-:W-:Y:S01]  /*33d0*/  CS2R R26, SRZ ;  /* 0x00000000001a7805 */ /* 0x000fe2000001ff00 */
[----:B----4-:R-:W0:Y:S01]  /*33e0*/  I2F.F64.U64 R24, R24 ;  /* 0x0000001800187312 */ /* 0x010e220000301800 */
[----:B------:R-:W-:Y:S05]  /*33f0*/  BRA `(.L_x_883) ;  /* 0x0000003000007947 */ /* 0x000fea0003800000 */
.L_x_906:
[----:B------:R-:W4:Y:S01]  /*3400*/  LDG.E R4, [R4.64] ;  /* 0x0000002404047981 */ /* 0x000f22000c1e1900 */
[----:B------:R-:W-:Y:S01]  /*3410*/  CS2R R26, SRZ ;  /* 0x00000000001a7805 */ /* 0x000fe2000001ff00 */
[----:B----4-:R0:W4:Y:S06]  /*3420*/  I2F.F64.U32 R24, R4 ;  /* 0x0000000400187312 */ /* 0x01012c0000201800 */
.L_x_883:
[----:B------:R-:W-:-:S03]  /*3430*/  IADD3 R37, R37, 0x80, RZ ;  /* 0x0000008025257810 */ /* 0x000fc60007ffe0ff */
.L_x_877:
[----:B------:R-:W-:Y:S05]  /*3440*/  BSYNC B6 ;  /* 0x0000000000067941 */ /* 0x000fea0003800000 */
.L_x_876:
[----:B------:R-:W-:Y:S01]  /*3450*/  ISETP.GE.AND P0, PT, R37, R22, PT ;  /* 0x000000162500720c */ /* 0x000fe20003f06270 */
[----:B------:R-:W-:Y:S01]  /*3460*/  BSSY B6, `(.L_x_910) ;  /* 0x000010f000067945 */ /* 0x000fe20003800000 */
[----:B------:R-:W-:-:S11]  /*3470*/  CS2R R16, SRZ ;  /* 0x0000000000107805 */ /* 0x000fd6000001ff00 */
[----:B------:R-:W-:Y:S05]  /*3480*/  @P0 BRA `(.L_x_911) ;  /* 0x000010c000000947 */ /* 0x000fea0003800000 */
        /* <DEDUP_REMOVED lines=15> */
[----:B----4-:R-:W4:Y:S01]  /*3580*/  LDG.E.S8 R4, [R4.64] ;  /* 0x0000002404047981 */ /* 0x010f22000c1e1300 */
[----:B------:R-:W-:Y:S01]  /*3590*/  CS2R R18, SRZ ;  /* 0x0000000000127805 */ /* 0x000fe2000001ff00 */
[----:B----4-:R0:W4:Y:S01]  /*35a0*/  I2F.F64.S16 R16, R4 ;  /* 0x0000000400107312 */ /* 0x0101220000101c00 */
[----:B------:R-:W-:Y:S05]  /*35b0*/  BRA `(.L_x_911) ;  /* 0x00000f9000007947 */ /* 0x000fea0003800000 */
.L_x_915:
[----:B----4-:R-:W4:Y:S01]  /*35c0*/  LDG.E.U8 R4, [R4.64] ;  /* 0x0000002404047981 */ /* 0x010f22000c1e1100 */
[----:B------:R-:W-:Y:S01]  /*35d0*/  CS2R R18, SRZ ;  /* 0x0000000000127805 */ /* 0x000fe2000001ff00 */
[----:B----4-:R0:W4:Y:S01]  /*35e0*/  I2F.F64.U16 R16, R4 ;  /* 0x0000000400107312 */ /* 0x0101220000101800 */
[----:B------:R-:W-:Y:S05]  /*35f0*/  BRA `(.L_x_911) ;  /* 0x00000f5000007947 */ /* 0x000fea0003800000 */
.L_x_914:
[----:B------:R-:W-:-:S13]  /*3600*/  ISETP.NE.AND P0, PT, R0, 0x2, PT ;  /* 0x000000020000780c */ /* 0x000fda0003f05270 */
[----:B------:R-:W-:Y:S05]  /*3610*/  @!P0 BRA `(.L_x_917) ;  /* 0x000000c000008947 */ /* 0x000fea0003800000 */
[----:B------:R-:W-:-:S13]  /*3620*/  ISETP.NE.AND P0, PT, R0, 0x3, PT ;  /* 0x000000030000780c */ /* 0x000fda0003f05270 */
[----:B------:R-:W-:Y:S05]  /*3630*/  @!P0 BRA `(.L_x_918) ;  /* 0x0000006000008947 */ /* 0x000fea0003800000 */
[----:B------:R-:W-:-:S13]  /*3640*/  ISETP.NE.AND P0, PT, R0, 0x4, PT ;  /* 0x000000040000780c */ /* 0x000fda0003f05270 */
[----:B------:R-:W-:Y:S05]  /*3650*/  @P0 BRA `(.L_x_916) ;  /* 0x00000d2000000947 */ /* 0x000fea0003800000 */
[----:B----4-:R-:W4:Y:S01]  /*3660*/  LDG.E.64 R16, [R4.64] ;  /* 0x0000002404107981 */ /* 0x010f22000c1e1b00 */
[----:B------:R-:W-:Y:S01]  /*3670*/  CS2R R18, SRZ ;  /* 0x0000000000127805 */ /* 0x000fe2000001ff00 */
[----:B----4-:R-:W0:Y:S01]  /*3680*/  I2F.F64.S64 R16, R16 ;  /* 0x0000001000107312 */ /* 0x010e220000301c00 */
[----:B------:R-:W-:Y:S05]  /*3690*/  BRA `(.L_x_911) ;  /* 0x00000eb000007947 */ /* 0x000fea0003800000 */
.L_x_918:
[----:B----4-:R-:W4:Y:S01]  /*36a0*/  LDG.E R4, [R4.64] ;  /* 0x0000002404047981 */ /* 0x010f22000c1e1900 */
[----:B------:R-:W-:Y:S01]  /*36b0*/  CS2R R18, SRZ ;  /* 0x0000000000127805 */ /* 0x000fe2000001ff00 */
[----:B----4-:R0:W4:Y:S01]  /*36c0*/  I2F.F64 R16, R4 ;  /* 0x0000000400107312 */ /* 0x0101220000201c00 */
[----:B------:R-:W-:Y:S05]  /*36d0*/  BRA `(.L_x_911) ;  /* 0x00000e7000007947 */ /* 0x000fea0003800000 */
.L_x_917:
[----:B----4-:R-:W4:Y:S01]  /*36e0*/  LDG.E.U16 R4, [R4.64] ;  /* 0x0000002404047981 */ /* 0x010f22000c1e1500 */
[----:B------:R-:W-:Y:S01]  /*36f0*/  CS2R R18, SRZ ;  /* 0x0000000000127805 */ /* 0x000fe2000001ff00 */
[----:B----4-:R0:W4:Y:S01]  /*3700*/  I2F.F64.S16 R16, R4 ;  /* 0x0000000400107312 */ /* 0x0101220000101c00 */
[----:B------:R-:W-:Y:S05]  /*3710*/  BRA `(.L_x_911) ;  /* 0x00000e3000007947 */ /* 0x000fea0003800000 */
.L_x_913:
[----:B------:R-:W-:-:S13]  /*3720*/  ISETP.GT.AND P0, PT, R0, 0x6, PT ;  /* 0x000000060000780c */ /* 0x000fda0003f04270 */
[----:B------:R-:W-:Y:S05]  /*3730*/  @P0 BRA `(.L_x_919) ;  /* 0x000000f000000947 */ /* 0x000fea0003800000 */
[----:B------:R-:W-:-:S13]  /*3740*/  ISETP.NE.AND P0, PT, R0, 0x5, PT ;  /* 0x000000050000780c */ /* 0x000fda0003f05270 */
[----:B------:R-:W-:Y:S05]  /*3750*/  @!P0 BRA `(.L_x_920) ;  /* 0x0000007000008947 */ /* 0x000fea0003800000 */
[----:B------:R-:W-:-:S13]  /*3760*/  ISETP.NE.AND P0, PT, R0, 0x6, PT ;  /* 0x000000060000780c */ /* 0x000fda0003f05270 */
[----:B------:R-:W-:Y:S05]  /*3770*/  @P0 BRA `(.L_x_916) ;  /* 0x00000c0000000947 */ /* 0x000fea0003800000 */
[----:B----4-:R-:W4:Y:S01]  /*3780*/  LDG.E R16, [R4.64] ;  /* 0x0000002404107981 */ /* 0x010f22000c1e1900 */
[----:B------:R-:W-:Y:S01]  /*3790*/  CS2R R18, SRZ ;  /* 0x0000000000127805 */ /* 0x000fe2000001ff00 */
[----:B----4-:R-:W-:-:S06]  /*37a0*/  FMUL.FTZ R16, R16, 1 ;  /* 0x3f80000010107820 */ /* 0x010fcc0000410000 */
[----:B------:R-:W0:Y:S01]  /*37b0*/  F2F.F64.F32 R16, R16 ;  /* 0x0000001000107310 */ /* 0x000e220000201800 */
[----:B------:R-:W-:Y:S05]  /*37c0*/  BRA `(.L_x_911) ;  /* 0x00000d8000007947 */ /* 0x000fea0003800000 */
.L_x_920:
[----:B----4-:R-:W4:Y:S01]  /*37d0*/  LDG.E.U16 R0, [R4.64] ;  /* 0x0000002404007981 */ /* 0x010f22000c1e1500 */
[----:B------:R-:W-:Y:S01]  /*37e0*/  CS2R R18, SRZ ;  /* 0x0000000000127805 */ /* 0x000fe2000001ff00 */
[----:B----4-:R-:W-:-:S05]  /*37f0*/  HADD2.F32 R0, -RZ, R0.H0_H0 ;  /* 0x20000000ff007230 */ /* 0x010fca0000004100 */
[----:B------:R-:W-:-:S04]  /*3800*/  FMUL.FTZ R0, R0, 1 ;  /* 0x3f80000000007820 */ /* 0x000fc80000410000 */
[----:B------:R0:W4:Y:S01]  /*3810*/  F2F.F64.F32 R16, R0 ;  /* 0x0000000000107310 */ /* 0x0001220000201800 */
[----:B------:R-:W-:Y:S05]  /*3820*/  BRA `(.L_x_911) ;  /* 0x00000d2000007947 */ /* 0x000fea0003800000 */
.L_x_919:
[----:B------:R-:W-:-:S13]  /*3830*/  ISETP.NE.AND P0, PT, R0, 0x7, PT ;  /* 0x000000070000780c */ /* 0x000fda0003f05270 */
[----:B------:R-:W-:Y:S05]  /*3840*/  @!P0 BRA `(.L_x_921) ;  /* 0x0000012000008947 */ /* 0x000fea0003800000 */
[----:B------:R-:W-:-:S13]  /*3850*/  ISETP.NE.AND P0, PT, R0, 0x8, PT ;  /* 0x000000080000780c */ /* 0x000fda0003f05270 */
[----:B------:R-:W-:Y:S05]  /*3860*/  @!P0 BRA `(.L_x_922) ;  /* 0x0000008000008947 */ /* 0x000fea0003800000 */
[----:B------:R-:W-:-:S13]  /*3870*/  ISETP.NE.AND P0, PT, R0, 0x9, PT ;  /* 0x000000090000780c */ /* 0x000fda0003f05270 */
[----:B------:R-:W-:Y:S05]  /*3880*/  @P0 BRA `(.L_x_916) ;  /* 0x00000af000000947 */ /* 0x000fea0003800000 */
[----:B----4-:R-:W4:Y:S02]  /*3890*/  LDG.E.64 R4, [R4.64] ;  /* 0x0000002404047981 */ /* 0x010f24000c1e1b00 */
[----:B----4-:R-:W-:Y:S02]  /*38a0*/  FMUL.FTZ R18, R5, 1 ;  /* 0x3f80000005127820 */ /* 0x010fe40000410000 */
[----:B------:R-:W-:-:S04]  /*38b0*/  FMUL.FTZ R16, R4, 1 ;  /* 0x3f80000004107820 */ /* 0x000fc80000410000 */
[----:B------:R-:W0:Y:S08]  /*38c0*/  F2F.F64.F32 R18, R18 ;  /* 0x0000001200127310 */ /* 0x000e300000201800 */
[----:B------:R-:W4:Y:S01]  /*38d0*/  F2F.F64.F32 R16, R16 ;  /* 0x0000001000107310 */ /* 0x000f220000201800 */
[----:B------:R-:W-:Y:S05]  /*38e0*/  BRA `(.L_x_911) ;  /* 0x00000c6000007947 */ /* 0x000fea0003800000 */
.L_x_922:
[----:B----4-:R-:W4:Y:S02]  /*38f0*/  LDG.E R0, [R4.64] ;  /* 0x0000002404007981 */ /* 0x010f24000c1e1900 */
[----:B----4-:R-:W-:-:S02]  /*3900*/  HADD2.F32 R3, -RZ, R0.H1_H1 ;  /* 0x30000000ff037230 */ /* 0x010fc40000004100 */
[----:B------:R-:W-:-:S03]  /*3910*/  HADD2.F32 R0, -RZ, R0.H0_H0 ;  /* 0x20000000ff007230 */ /* 0x000fc60000004100 */
[----:B------:R-:W-:Y:S02]  /*3920*/  FMUL.FTZ R3, R3, 1 ;  /* 0x3f80000003037820 */ /* 0x000fe40000410000 */
[----:B------:R-:W-:Y:S02]  /*3930*/  FMUL.FTZ R0, R0, 1 ;  /* 0x3f80000000007820 */ /* 0x000fe40000410000 */
[----:B------:R0:W4:Y:S08]  /*3940*/  F2F.F64.F32 R18, R3 ;  /* 0x0000000300127310 */ /* 0x0001300000201800 */
[----:B------:R0:W3:Y:S01]  /*3950*/  F2F.F64.F32 R16, R0 ;  /* 0x0000000000107310 */ /* 0x0000e20000201800 */
[----:B------:R-:W-:Y:S05]  /*3960*/  BRA `(.L_x_911) ;  /* 0x00000be000007947 */ /* 0x000fea0003800000 */
.L_x_921:
[----:B------:R0:W5:Y:S01]  /*3970*/  LDG.E.64 R16, [R4.64] ;  /* 0x0000002404107981 */ /* 0x000162000c1e1b00 */
[----:B------:R-:W-:Y:S01]  /*3980*/  CS2R R18, SRZ ;  /* 0x0000000000127805 */ /* 0x000fe2000001ff00 */
[----:B------:R-:W-:Y:S05]  /*3990*/  BRA `(.L_x_911) ;  /* 0x00000bb000007947 */ /* 0x000fea0003800000 */
.L_x_912:
        /* <DEDUP_REMOVED lines=8> */
[----:B----4-:R-:W4:Y:S01]  /*3a20*/  LDG.E.U8 R4, [R4.64] ;  /* 0x0000002404047981 */ /* 0x010f22000c1e1100 */
[----:B------:R-:W-:Y:S01]  /*3a30*/  CS2R R18, SRZ ;  /* 0x0000000000127805 */ /* 0x000fe2000001ff00 */
[----:B------:R-:W-:Y:S01]  /*3a40*/  IMAD.MOV.U32 R16, RZ, RZ, RZ ;  /* 0x000000ffff107224 */ /* 0x000fe200078e00ff */
[----:B----4-:R-:W-:-:S04]  /*3a50*/  ISETP.NE.AND P0, PT, R4, RZ, PT ;  /* 0x000000ff0400720c */ /* 0x010fc80003f05270 */
[----:B------:R-:W-:Y:S01]  /*3a60*/  FSEL R17, RZ, 1.875, !P0 ;  /* 0x3ff00000ff117808 */ /* 0x000fe20004000000 */
[----:B------:R-:W-:Y:S05]  /*3a70*/  BRA `(.L_x_911) ;  /* 0x00000ad000007947 */ /* 0x000fea0003800000 */
.L_x_925:
[----:B------:R0:W5:Y:S01]  /*3a80*/  LDG.E.128 R16, [R4.64] ;  /* 0x0000002404107981 */ /* 0x000162000c1e1d00 */
[----:B------:R-:W-:Y:S05]  /*3a90*/  BRA `(.L_x_911) ;  /* 0x00000ab000007947 */ /* 0x000fea0003800000 */
.L_x_924:
[----:B------:R-:W-:-:S13]  /*3aa0*/  ISETP.NE.AND P0, PT, R0, 0xf, PT ;  /* 0x0000000f0000780c */ /* 0x000fda0003f05270 */
[----:B------:R-:W-:Y:S05]  /*3ab0*/  @!P0 BRA `(.L_x_926) ;  /* 0x000002b000008947 */ /* 0x000fea0003800000 */
[----:B------:R-:W-:-:S13]  /*3ac0*/  ISETP.NE.AND P0, PT, R0, 0x17, PT ;  /* 0x000000170000780c */ /* 0x000fda0003f05270 */
[----:B------:R-:W-:Y:S05]  /*3ad0*/  @!P0 BRA `(.L_x_927) ;  /* 0x0000019000008947 */ /* 0x000fea0003800000 */
[----:B------:R-:W-:-:S13]  /*3ae0*/  ISETP.NE.AND P0, PT, R0, 0x18, PT ;  /* 0x000000180000780c */ /* 0x000fda0003f05270 */
[----:B------:R-:W-:Y:S05]  /*3af0*/  @P0 BRA `(.L_x_916) ;  /* 0x0000088000000947 */ /* 0x000fea0003800000 */
[----:B----4-:R-:W4:Y:S01]  /*3b00*/  LDG.E.U8 R0, [R4.64] ;  /* 0x0000002404007981 */ /* 0x010f22000c1e1100 */
        /* <DEDUP_REMOVED lines=22> */
.L_x_927:
[----:B----4-:R-:W4:Y:S01]  /*3c70*/  LDG.E.U8 R4, [R4.64] ;  /* 0x0000002404047981 */ /* 0x010f22000c1e1100 */
        /* <DEDUP_REMOVED lines=15> */
.L_x_926:
[----:B----4-:R-:W4:Y:S01]  /*3d70*/  LDG.E.U16 R0, [R4.64] ;  /* 0x0000002404007981 */ /* 0x010f22000c1e1500 */
[----:B------:R-:W-:Y:S01]  /*3d80*/  CS2R R18, SRZ ;  /* 0x0000000000127805 */ /* 0x000fe2000001ff00 */
[----:B----4-:R-:W-:-:S05]  /*3d90*/  PRMT R0, RZ, 0x5410, R0 ;  /* 0x00005410ff007816 */ /* 0x010fca0000000000 */
[----:B------:R-:W-:-:S04]  /*3da0*/  FMUL.FTZ R0, R0, 1 ;  /* 0x3f80000000007820 */ /* 0x000fc80000410000 */
[----:B------:R0:W4:Y:S01]  /*3db0*/  F2F.F64.F32 R16, R0 ;  /* 0x0000000000107310 */ /* 0x0001220000201800 */
[----:B------:R-:W-:Y:S05]  /*3dc0*/  BRA `(.L_x_911) ;  /* 0x0000078000007947 */ /* 0x000fea0003800000 */
.L_x_923:
        /* <DEDUP_REMOVED lines=8> */
[----:B----4-:R-:W4:Y:S01]  /*3e50*/  LDG.E.U16 R4, [R4.64] ;  /* 0x0000002404047981 */ /* 0x010f22000c1e1500 */
[----:B------:R-:W-:Y:S01]  /*3e60*/  CS2R R18, SRZ ;  /* 0x0000000000127805 */ /* 0x000fe2000001ff00 */
[----:B----4-:R0:W4:Y:S01]  /*3e70*/  I2F.F64.U16 R16, R4 ;  /* 0x0000000400107312 */ /* 0x0101220000101800 */
[----:B------:R-:W-:Y:S05]  /*3e80*/  BRA `(.L_x_911) ;  /* 0x000006c000007947 */ /* 0x000fea0003800000 */
.L_x_930:
[----:B----4-:R-:W4:Y:S01]  /*3e90*/  LDG.E.U8 R3, [R4.64] ;  /* 0x0000002404037981 */ /* 0x010f22000c1e1100 */
        /* <DEDUP_REMOVED lines=20> */
.L_x_934:
[----:B------:R-:W-:Y:S05]  /*3fe0*/  BSYNC B1 ;  /* 0x0000000000017941 */ /* 0x000fea0003800000 */
.L_x_933:
[----:B------:R-:W-:Y:S01]  /*3ff0*/  LEA R5, R0, 0x3b800000, 0x17 ;  /* 0x3b80000000057811 */ /* 0x000fe200078eb8ff */
[----:B------:R-:W-:-:S05]  /*4000*/  IMAD.SHL.U32 R0, R3, 0x100000, RZ ;  /* 0x0010000003007824 */ /* 0x000fca00078e00ff */
[----:B------:R-:W-:Y:S02]  /*4010*/  LOP3.LUT R0, R5, R0, R6, 0xfe, !PT ;  /* 0x0000000005007212 */ /* 0x000fe400078efe06 */
.L_x_932:
[----:B------:R-:W-:Y:S05]  /*4020*/  BSYNC B0 ;  /* 0x0000000000007941 */ /* 0x000fea0003800000 */
.L_x_931:
[----:B------:R-:W-:Y:S01]  /*4030*/  FMUL.FTZ R0, R0, 1 ;  /* 0x3f80000000007820 */ /* 0x000fe20000410000 */
[----:B------:R-:W-:-:S03]  /*4040*/  CS2R R18, SRZ ;  /* 0x0000000000127805 */ /* 0x000fc6000001ff00 */
[----:B------:R0:W4:Y:S01]  /*4050*/  F2F.F64.F32 R16, R0 ;  /* 0x0000000000107310 */ /* 0x0001220000201800 */
[----:B------:R-:W-:Y:S05]  /*4060*/  BRA `(.L_x_911) ;  /* 0x000004e000007947 */ /* 0x000fea0003800000 */
.L_x_929:
        /* <DEDUP_REMOVED lines=21> */
.L_x_938:
[----:B------:R-:W-:Y:S05]  /*41c0*/  BSYNC B1 ;  /* 0x0000000000017941 */ /* 0x000fea0003800000 */
.L_x_937:
[----:B------:R-:W-:Y:S01]  /*41d0*/  LEA R5, R0, 0x37800000, 0x17 ;  /* 0x3780000000057811 */ /* 0x000fe200078eb8ff */
[----:B------:R-:W-:-:S05]  /*41e0*/  IMAD.SHL.U32 R0, R3, 0x200000, RZ ;  /* 0x0020000003007824 */ /* 0x000fca00078e00ff */
[----:B------:R-:W-:Y:S02]  /*41f0*/  LOP3.LUT R0, R5, R0, R6, 0xfe, !PT ;  /* 0x0000000005007212 */ /* 0x000fe400078efe06 */
.L_x_936:
[----:B------:R-:W-:Y:S05]  /*4200*/  BSYNC B0 ;  /* 0x0000000000007941 */ /* 0x000fea0003800000 */
.L_x_935:
[----:B------:R-:W-:Y:S01]  /*4210*/  FMUL.FTZ R0, R0, 1 ;  /* 0x3f80000000007820 */ /* 0x000fe20000410000 */
[----:B------:R-:W-:-:S03]  /*4220*/  CS2R R18, SRZ ;  /* 0x0000000000127805 */ /* 0x000fc6000001ff00 */
[----:B------:R0:W4:Y:S01]  /*4230*/  F2F.F64.F32 R16, R0 ;  /* 0x0000000000107310 */ /* 0x0001220000201800 */
[----:B------:R-:W-:Y:S05]  /*4240*/  BRA `(.L_x_911) ;  /* 0x0000030000007947 */ /* 0x000fea0003800000 */
.L_x_928:
[----:B------:R-:W-:-:S13]  /*4250*/  ISETP.NE.AND P0, PT, R0, 0x1c, PT ;  /* 0x0000001c0000780c */ /* 0x000fda0003f05270 */
[----:B------:R-:W-:Y:S05]  /*4260*/  @!P0 BRA `(.L_x_939) ;  /* 0x000002b000008947 */ /* 0x000fea0003800000 */
[----:B------:R-:W-:-:S13]  /*4270*/  ISETP.NE.AND P0, PT, R0, 0x1d, PT ;  /* 0x0000001d0000780c */ /* 0x000fda0003f05270 */
[----:B------:R-:W-:Y:S05]  /*4280*/  @!P0 BRA `(.L_x_940) ;  /* 0x0000025000008947 */ /* 0x000fea0003800000 */
[----:B------:R-:W-:-:S13]  /*4290*/  ISETP.NE.AND P0, PT, R0, 0x2c, PT ;  /* 0x0000002c0000780c */ /* 0x000fda0003f05270 */
[----:B------:R-:W-:Y:S05]  /*42a0*/  @P0 BRA `(.L_x_916) ;  /* 0x000000d000000947 */ /* 0x000fea0003800000 */
[----:B----4-:R-:W4:Y:S01]  /*42b0*/  LDG.E.U8 R4, [R4.64] ;  /* 0x0000002404047981 */ /* 0x010f22000c1e1100 */
[----:B------:R-:W-:Y:S01]  /*42c0*/  BSSY B0, `(.L_x_941) ;  /* 0x0000007000007945 */ /* 0x000fe20003800000 */
[----:B------:R-:W-:Y:S01]  /*42d0*/  IMAD.MOV.U32 R0, RZ, RZ, 0x400000 ;  /* 0x00400000ff007424 */ /* 0x000fe200078e00ff */
[----:B----4-:R-:W-:-:S13]  /*42e0*/  ISETP.NE.AND P0, PT, R4, RZ, PT ;  /* 0x000000ff0400720c */ /* 0x010fda0003f05270 */
[----:B------:R-:W-:Y:S05]  /*42f0*/  @!P0 BRA `(.L_x_942) ;  /* 0x0000003000008947 */ /* 0x000fea0003800000 */
[----:B------:R-:W-:-:S13]  /*4300*/  ISETP.NE.AND P0, PT, R4, 0xff, PT ;  /* 0x000000ff0400780c */ /* 0x000fda0003f05270 */
[----:B------:R-:W-:Y:S02]  /*4310*/  @!P0 IMAD.MOV.U32 R0, RZ, RZ, 0x7f800001 ;  /* 0x7f800001ff008424 */ /* 0x000fe400078e00ff */
[----:B------:R-:W-:Y:S02]  /*4320*/  @P0 IMAD.SHL.U32 R0, R4, 0x800000, RZ ;  /* 0x0080000004000824 */ /* 0x000fe400078e00ff */
.L_x_942:
[----:B------:R-:W-:Y:S05]  /*4330*/  BSYNC B0 ;  /* 0x0000000000007941 */ /* 0x000fea0003800000 */
.L_x_941:
[----:B------:R-:W-:Y:S01]  /*4340*/  FMUL.FTZ R0, R0, 1 ;  /* 0x3f80000000007820 */ /* 0x000fe20000410000 */
[----:B------:R-:W-:-:S03]  /*4350*/  CS2R R18, SRZ ;  /* 0x0000000000127805 */ /* 0x000fc6000001ff00 */
[----:B------:R0:W4:Y:S01]  /*4360*/  F2F.F64.F32 R16, R0 ;  /* 0x0000000000107310 */ /* 0x0001220000201800 */
[----:B------:R-:W-:Y:S05]  /*4370*/  BRA `(.L_x_911) ;  /* 0x000001d000007947 */ /* 0x000fea0003800000 */
.L_x_916:
        /* <DEDUP_REMOVED lines=18> */
[----:B012345:R-:W-:Y:S05]  /*44a0*/  CALL.ABS.NOINC R14 ;  /* 0x000000000e007343 */ /* 0x03ffea0003c00000 */
[----:B------:R-:W-:Y:S01]  /*44b0*/  CS2R R16, SRZ ;  /* 0x0000000000107805 */ /* 0x000fe2000001ff00 */
[----:B------:R-:W-:Y:S01]  /*44c0*/  CS2R R18, SRZ ;  /* 0x0000000000127805 */ /* 0x000fe2000001ff00 */
[----:B------:R-:W-:Y:S05]  /*44d0*/  BRA `(.L_x_911) ;  /* 0x0000007000007947 */ /* 0x000fea0003800000 */
.L_x_940:
[----:B----4-:R-:W4:Y:S01]  /*44e0*/  LDG.E.64 R16, [R4.64] ;  /* 0x0000002404107981 */ /* 0x010f22000c1e1b00 */
[----:B------:R-:W-:Y:S01]  /*44f0*/  CS2R R18, SRZ ;  /* 0x0000000000127805 */ /* 0x000fe2000001ff00 */
[----:B----4-:R-:W0:Y:S01]  /*4500*/  I2F.F64.U64 R16, R16 ;  /* 0x0000001000107312 */ /* 0x010e220000301800 */
[----:B------:R-:W-:Y:S05]  /*4510*/  BRA `(.L_x_911) ;  /* 0x0000003000007947 */ /* 0x000fea0003800000 */
.L_x_939:
[----:B----4-:R-:W4:Y:S01]  /*4520*/  LDG.E R4, [R4.64] ;  /* 0x0000002404047981 */ /* 0x010f22000c1e1900 */
[----:B------:R-:W-:Y:S01]  /*4530*/  CS2R R18, SRZ ;  /* 0x0000000000127805 */ /* 0x000fe2000001ff00 */
[----:B----4-:R0:W4:Y:S06]  /*4540*/  I2F.F64.U32 R16, R4 ;  /* 0x0000000400107312 */ /* 0x01012c0000201800 */
.L_x_911:
[----:B------:R-:W-:Y:S05]  /*4550*/  BSYNC B6 ;  /* 0x0000000000067941 */ /* 0x000fea0003800000 */
.L_x_910:
[----:B0-----:R-:W0:Y:S01]  /*4560*/  S2R R3, SR_TID.X ;  /* 0x0000000000037919 */ /* 0x001e220000002100 */
[----:B-----5:R-:W4:Y:S01]  /*4570*/  DADD R34, -RZ, -R34 ;  /* 0x00000000ff227229 */ /* 0x020f220000000922 */
[----:B------:R-:W-:Y:S03]  /*4580*/  BSSY B6, `(.L_x_943) ;  /* 0x000013a000067945 */ /* 0x000fe60003800000 */
[----:B-1----:R-:W1:-:S04]  /*4590*/  DADD R30, -RZ, -R30 ;  /* 0x00000000ff1e7229 */ /* 0x002e48000000091e */
[----:B----4-:R-:W4:-:S04]  /*45a0*/  DADD R26, -RZ, -R26 ;  /* 0x00000000ff1a7229 */ /* 0x010f08000000091a */
[----:B------:R-:W3:Y:S01]  /*45b0*/  DADD R18, -RZ, -R18 ;  /* 0x00000000ff127229 */ /* 0x000ee20000000912 */
[CC--:B0-----:R-:W-:Y:S02]  /*45c0*/  ISETP.GE.AND P0, PT, R3.reuse, R22.reuse, PT ;  /* 0x000000160300720c */ /* 0x0c1fe40003f06270 */
[----:B------:R-:W-:Y:S02]  /*45d0*/  IADD3 R23, R3, 0x80, RZ ;  /* 0x0000008003177810 */ /* 0x000fe40007ffe0ff */
[----:B------:R-:W-:Y:S02]  /*45e0*/  FSEL R6, R34, RZ, !P0 ;  /* 0x000000ff22067208 */ /* 0x000fe40004000000 */
[----:B------:R-:W-:Y:S02]  /*45f0*/  FSEL R7, R35, RZ, !P0 ;  /* 0x000000ff23077208 */ /* 0x000fe40004000000 */
[----:B--2---:R-:W-:Y:S02]  /*4600*/  FSEL R4, R32, RZ, !P0 ;  /* 0x000000ff20047208 */ /* 0x004fe40004000000 */
[----:B------:R-:W-:Y:S01]  /*4610*/  FSEL R5, R33, RZ, !P0 ;  /* 0x000000ff21057208 */ /* 0x000fe20004000000 */
[----:B------:R-:W0:Y:S01]  /*4620*/  LDC.U8 R32, c[0x0][0x184] ;  /* 0x00006100ff207b82 */ /* 0x000e220000000000 */
[----:B------:R-:W-:Y:S01]  /*4630*/  ISETP.GE.AND P0, PT, R23, R22, PT ;  /* 0x000000161700720c */ /* 0x000fe20003f06270 */
[----:B------:R-:W-:Y:S01]  /*4640*/  IMAD.MOV.U32 R33, RZ, RZ, R3 ;  /* 0x000000ffff217224 */ /* 0x000fe200078e0003 */
[----:B------:R-:W-:-:S02]  /*4650*/  IADD3 R9, R3, 0x100, RZ ;  /* 0x0000010003097810 */ /* 0x000fc40007ffe0ff */
[----:B-1----:R-:W-:Y:S02]  /*4660*/  FSEL R30, R30, RZ, !P0 ;  /* 0x000000ff1e1e7208 */ /* 0x002fe40004000000 */
[----:B------:R-:W-:Y:S02]  /*4670*/  FSEL R31, R31, RZ, !P0 ;  /* 0x000000ff1f1f7208 */ /* 0x000fe40004000000 */
[----:B---3--:R-:W-:Y:S02]  /*4680*/  FSEL R28, R28, RZ, !P0 ;  /* 0x000000ff1c1c7208 */ /* 0x008fe40004000000 */
[----:B------:R-:W-:Y:S02]  /*4690*/  FSEL R29, R29, RZ, !P0 ;  /* 0x000000ff1d1d7208 */ /* 0x000fe40004000000 */
[C---:B------:R-:W-:Y:S02]  /*46a0*/  ISETP.GE.AND P0, PT, R3.reuse, R22, PT ;  /* 0x000000160300720c */ /* 0x040fe40003f06270 */
[----:B------:R-:W-:-:S02]  /*46b0*/  IADD3 R11, R3, 0x180, RZ ;  /* 0x00000180030b7810 */ /* 0x000fc40007ffe0ff */
[-C--:B------:R-:W-:Y:S02]  /*46c0*/  ISETP.GE.AND P1, PT, R9, R22.reuse, PT ;  /* 0x000000160900720c */ /* 0x080fe40003f26270 */
[----:B------:R-:W-:Y:S02]  /*46d0*/  ISETP.GE.AND P2, PT, R11, R22, PT ;  /* 0x000000160b00720c */ /* 0x000fe40003f46270 */
[----:B----4-:R-:W-:Y:S02]  /*46e0*/  FSEL R26, R26, RZ, !P1 ;  /* 0x000000ff1a1a7208 */ /* 0x010fe40004800000 */
        /* <DEDUP_REMOVED lines=23> */
[----:B------:R-:W0:Y:S01]  /*4860*/  F2I.F64.TRUNC R5, R4 ;  /* 0x0000000400057311 */ /* 0x000e22000030d100 */
[----:B------:R-:W-:Y:S01]  /*4870*/  IMAD.MOV.U32 R33, RZ, RZ, R23 ;  /* 0x000000ffff217224 */ /* 0x000fe200078e0017 */
[----:B0-----:R0:W-:Y:S01]  /*4880*/  STG.E.U8 [R8.64], R5 ;  /* 0x0000000508007986 */ /* 0x0011e2000c101124 */
[----:B------:R-:W-:Y:S05]  /*4890*/  BRA `(.L_x_944) ;  /* 0x0000108000007947 */ /* 0x000fea0003800000 */
.L_x_948:
[----:B------:R-:W0:Y:S01]  /*48a0*/  F2I.S64.F64.TRUNC R4, R4 ;  /* 0x0000000400047311 */ /* 0x000e22000030d900 */
[----:B------:R-:W-:Y:S02]  /*48b0*/  IMAD.MOV.U32 R33, RZ, RZ, R23 ;  /* 0x000000ffff217224 */ /* 0x000fe400078e0017 */
[----:B0-----:R-:W-:-:S05]  /*48c0*/  IMAD.MOV.U32 R3, RZ, RZ, R4 ;  /* 0x000000ffff037224 */ /* 0x001fca00078e0004 */
[----:B------:R0:W-:Y:S01]  /*48d0*/  STG.E.U8 [R8.64], R3 ;  /* 0x0000000308007986 */ /* 0x0001e2000c101124 */
[----:B------:R-:W-:Y:S05]  /*48e0*/  BRA `(.L_x_944) ;  /* 0x0000103000007947 */ /* 0x000fea0003800000 */
.L_x_947:
[----:B------:R-:W-:-:S13]  /*48f0*/  ISETP.NE.AND P0, PT, R0, 0x2, PT ;  /* 0x000000020000780c */ /* 0x000fda0003f05270 */
[----:B------:R-:W-:Y:S05]  /*4900*/  @!P0 BRA `(.L_x_950) ;  /* 0x000000c000008947 */ /* 0x000fea0003800000 */
[----:B------:R-:W-:-:S13]  /*4910*/  ISETP.NE.AND P0, PT, R0, 0x3, PT ;  /* 0x000000030000780c */ /* 0x000fda0003f05270 */
[----:B------:R-:W-:Y:S05]  /*4920*/  @!P0 BRA `(.L_x_951) ;  /* 0x0000006000008947 */ /* 0x000fea0003800000 */
[----:B------:R-:W-:-:S13]  /*4930*/  ISETP.NE.AND P0, PT, R0, 0x4, PT ;  /* 0x000000040000780c */ /* 0x000fda0003f05270 */
[----:B------:R-:W-:Y:S05]  /*4940*/  @P0 BRA `(.L_x_949) ;  /* 0x00000e1000000947 */ /* 0x000fea0003800000 */
[----:B------:R-:W0:Y:S01]  /*4950*/  F2I.S64.F64.TRUNC R4, R4 ;  /* 0x0000000400047311 */ /* 0x000e22000030d900 */
[----:B------:R-:W-:Y:S01]  /*4960*/  IMAD.MOV.U32 R33, RZ, RZ, R23 ;  /* 0x000000ffff217224 */ /* 0x000fe200078e0017 */
[----:B0-----:R0:W-:Y:S01]  /*4970*/  STG.E.64 [R8.64], R4 ;  /* 0x0000000408007986 */ /* 0x0011e2000c101b24 */
[----:B------:R-:W-:Y:S05]  /*4980*/  BRA `(.L_x_944) ;  /* 0x00000f9000007947 */ /* 0x000fea0003800000 */
.L_x_951:
[----:B------:R-:W0:Y:S01]  /*4990*/  F2I.F64.TRUNC R5, R4 ;  /* 0x0000000400057311 */ /* 0x000e22000030d100 */
[----:B------:R-:W-:Y:S01]  /*49a0*/  IMAD.MOV.U32 R33, RZ, RZ, R23 ;  /* 0x000000ffff217224 */ /* 0x000fe200078e0017 */
[----:B0-----:R0:W-:Y:S01]  /*49b0*/  STG.E [R8.64], R5 ;  /* 0x0000000508007986 */ /* 0x0011e2000c101924 */
[----:B------:R-:W-:Y:S05]  /*49c0*/  BRA `(.L_x_944) ;  /* 0x00000f5000007947 */ /* 0x000fea0003800000 */
.L_x_950:
[----:B------:R-:W0:Y:S01]  /*49d0*/  F2I.F64.TRUNC R5, R4 ;  /* 0x0000000400057311 */ /* 0x000e22000030d100 */
[----:B------:R-:W-:Y:S01]  /*49e0*/  IMAD.MOV.U32 R33, RZ, RZ, R23 ;  /* 0x000000ffff217224 */ /* 0x000fe200078e0017 */
[----:B0-----:R0:W-:Y:S01]  /*49f0*/  STG.E.U16 [R8.64], R5 ;  /* 0x0000000508007986 */ /* 0x0011e2000c101524 */
[----:B------:R-:W-:Y:S05]  /*4a00*/  BRA `(.L_x_944) ;  /* 0x00000f1000007947 */ /* 0x000fea0003800000 */
.L_x_946:
[----:B------:R-:W-:-:S13]  /*4a10*/  ISETP.GT.AND P0, PT, R0, 0x6, PT ;  /* 0x000000060000780c */ /* 0x000fda0003f04270 */
[----:B------:R-:W-:Y:S05]  /*4a20*/  @P0 BRA `(.L_x_952) ;  /* 0x0000011000000947 */ /* 0x000fea0003800000 */
[----:B------:R-:W-:-:S13]  /*4a30*/  ISETP.NE.AND P0, PT, R0, 0x5, PT ;  /* 0x000000050000780c */ /* 0x000fda0003f05270 */
[----:B------:R-:W-:Y:S05]  /*4a40*/  @!P0 BRA `(.L_x_953) ;  /* 0x0000008000008947 */ /* 0x000fea0003800000 */
[----:B------:R-:W-:-:S13]  /*4a50*/  ISETP.NE.AND P0, PT, R0, 0x6, PT ;  /* 0x000000060000780c */ /* 0x000fda0003f05270 */
[----:B------:R-:W-:Y:S05]  /*4a60*/  @P0 BRA `(.L_x_949) ;  /* 0x00000cf000000947 */ /* 0x000fea0003800000 */
[----:B------:R-:W0:Y:S01]  /*4a70*/  F2F.F32.F64 R3, R4 ;  /* 0x0000000400037310 */ /* 0x000e220000301000 */
[----:B------:R-:W0:Y:S01]  /*4a80*/  DSETP.GEU.AND P0, PT, |R4|, c[0x2][0x0], PT ;  /* 0x008000000400762a */ /* 0x000e220003f0e200 */
[----:B------:R-:W-:-:S13]  /*4a90*/  IMAD.MOV.U32 R33, RZ, RZ, R23 ;  /* 0x000000ffff217224 */ /* 0x000fda00078e0017 */
[----:B0-----:R-:W-:-:S05]  /*4aa0*/  @!P0 FMUL R3, R3, 1.175494350822287508e-38 ;  /* 0x0080000003038820 */ /* 0x001fca0000400000 */
[----:B------:R0:W-:Y:S01]  /*4ab0*/  STG.E [R8.64], R3 ;  /* 0x0000000308007986 */ /* 0x0001e2000c101924 */
[----:B------:R-:W-:Y:S05]  /*4ac0*/  BRA `(.L_x_944) ;  /* 0x00000e5000007947 */ /* 0x000fea0003800000 */
.L_x_953:
[----:B------:R-:W0:Y:S01]  /*4ad0*/  F2F.F32.F64 R0, R4 ;  /* 0x0000000400007310 */ /* 0x000e220000301000 */
[----:B------:R-:W0:Y:S01]  /*4ae0*/  DSETP.GEU.AND P0, PT, |R4|, c[0x2][0x0], PT ;  /* 0x008000000400762a */ /* 0x000e220003f0e200 */
[----:B------:R-:W-:-:S13]  /*4af0*/  IMAD.MOV.U32 R33, RZ, RZ, R23 ;  /* 0x000000ffff217224 */ /* 0x000fda00078e0017 */
[----:B0-----:R-:W-:-:S05]  /*4b00*/  @!P0 FMUL R0, R0, 1.175494350822287508e-38 ;  /* 0x0080000000008820 */ /* 0x001fca0000400000 */
[----:B------:R-:W-:-:S05]  /*4b10*/  F2FP.PACK_AB R0, RZ, R0 ;  /* 0x00000000ff00723e */ /* 0x000fca00000000ff */
[----:B------:R0:W-:Y:S01]  /*4b20*/  STG.E.U16 [R8.64], R0 ;  /* 0x0000000008007986 */ /* 0x0001e2000c101524 */
[----:B------:R-:W-:Y:S05]  /*4b30*/  BRA `(.L_x_944) ;  /* 0x00000de000007947 */ /* 0x000fea0003800000 */
.L_x_952:
[----:B------:R-:W-:-:S13]  /*4b40*/  ISETP.NE.AND P0, PT, R0, 0x7, PT ;  /* 0x000000070000780c */ /* 0x000fda0003f05270 */
[----:B------:R-:W-:Y:S05]  /*4b50*/  @!P0 BRA `(.L_x_954) ;  /* 0x0000017000008947 */ /* 0x000fea0003800000 */
[----:B------:R-:W-:-:S13]  /*4b60*/  ISETP.NE.AND P0, PT, R0, 0x8, PT ;  /* 0x000000080000780c */ /* 0x000fda0003f05270 */
[----:B------:R-:W-:Y:S05]  /*4b70*/  @!P0 BRA `(.L_x_955) ;  /* 0x000000b000008947 */ /* 0x000fea0003800000 */
[----:B------:R-:W-:-:S13]  /*4b80*/  ISETP.NE.AND P0, PT, R0, 0x9, PT ;  /* 0x000000090000780c */ /* 0x000fda0003f05270 */
[----:B------:R-:W-:Y:S05]  /*4b90*/  @P0 BRA `(.L_x_949) ;  /* 0x00000bc000000947 */ /* 0x000fea0003800000 */
[----:B------:R-:W0:Y:S01]  /*4ba0*/  F2F.F32.F64 R11, R6 ;  /* 0x00000006000b7310 */ /* 0x000e220000301000 */
[----:B------:R-:W0:Y:S01]  /*4bb0*/  DSETP.GEU.AND P0, PT, |R6|, c[0x2][0x0], PT ;  /* 0x008000000600762a */ /* 0x000e220003f0e200 */
[----:B------:R-:W-:-:S03]  /*4bc0*/  IMAD.MOV.U32 R33, RZ, RZ, R23 ;  /* 0x000000ffff217224 */ /* 0x000fc600078e0017 */
[----:B------:R-:W1:-:S03]  /*4bd0*/  DSETP.GEU.AND P1, PT, |R4|, c[0x2][0x0], PT ;  /* 0x008000000400762a */ /* 0x000e460003f2e200 */
[----:B------:R-:W1:Y:S07]  /*4be0*/  F2F.F32.F64 R10, R4 ;  /* 0x00000004000a7310 */ /* 0x000e6e0000301000 */
[----:B0-----:R-:W-:-:S04]  /*4bf0*/  @!P0 FMUL R11, R11, 1.175494350822287508e-38 ;  /* 0x008000000b0b8820 */ /* 0x001fc80000400000 */
[----:B-1----:R-:W-:-:S05]  /*4c00*/  @!P1 FMUL R10, R10, 1.175494350822287508e-38 ;  /* 0x008000000a0a9820 */ /* 0x002fca0000400000 */
[----:B------:R0:W-:Y:S01]  /*4c10*/  STG.E.64 [R8.64], R10 ;  /* 0x0000000a08007986 */ /* 0x0001e2000c101b24 */
[----:B------:R-:W-:Y:S05]  /*4c20*/  BRA `(.L_x_944) ;  /* 0x00000cf000007947 */ /* 0x000fea0003800000 */
.L_x_955:
[----:B------:R-:W0:Y:S01]  /*4c30*/  F2F.F32.F64 R3, R4 ;  /* 0x0000000400037310 */ /* 0x000e220000301000 */
[----:B------:R-:W0:Y:S01]  /*4c40*/  DSETP.GEU.AND P0, PT, |R4|, c[0x2][0x0], PT ;  /* 0x008000000400762a */ /* 0x000e220003f0e200 */
[----:B------:R-:W-:-:S03]  /*4c50*/  IMAD.MOV.U32 R33, RZ, RZ, R23 ;  /* 0x000000ffff217224 */ /* 0x000fc600078e0017 */
[----:B------:R-:W1:-:S03]  /*4c60*/  DSETP.GEU.AND P1, PT, |R6|, c[0x2][0x0], PT ;  /* 0x008000000600762a */ /* 0x000e460003f2e200 */
[----:B------:R-:W1:Y:S07]  /*4c70*/  F2F.F32.F64 R0, R6 ;  /* 0x0000000600007310 */ /* 0x000e6e0000301000 */
[----:B0-----:R-:W-:-:S04]  /*4c80*/  @!P0 FMUL R3, R3, 1.175494350822287508e-38 ;  /* 0x0080000003038820 */ /* 0x001fc80000400000 */
[----:B-1----:R-:W-:-:S05]  /*4c90*/  @!P1 FMUL R0, R0, 1.175494350822287508e-38 ;  /* 0x0080000000009820 */ /* 0x002fca0000400000 */
[----:B------:R-:W-:-:S05]  /*4ca0*/  F2FP.PACK_AB R3, R0, R3 ;  /* 0x000000030003723e */ /* 0x000fca00000000ff */
[----:B------:R0:W-:Y:S01]  /*4cb0*/  STG.E [R8.64], R3 ;  /* 0x0000000308007986 */ /* 0x0001e2000c101924 */
[----:B------:R-:W-:Y:S05]  /*4cc0*/  BRA `(.L_x_944) ;  /* 0x00000c5000007947 */ /* 0x000fea0003800000 */
.L_x_954:
[----:B------:R0:W-:Y:S01]  /*4cd0*/  STG.E.64 [R8.64], R4 ;  /* 0x0000000408007986 */ /* 0x0001e2000c101b24 */
[----:B------:R-:W-:Y:S01]  /*4ce0*/  IMAD.MOV.U32 R33, RZ, RZ, R23 ;  /* 0x000000ffff217224 */ /* 0x000fe200078e0017 */
[----:B------:R-:W-:Y:S05]  /*4cf0*/  BRA `(.L_x_944) ;  /* 0x00000c2000007947 */ /* 0x000fea0003800000 */
.L_x_945:
        /* <DEDUP_REMOVED lines=8> */
[----:B------:R-:W0:Y:S01]  /*4d80*/  DSETP.NEU.AND P0, PT, R6, RZ, PT ;  /* 0x000000ff0600722a */ /* 0x000e220003f0d000 */
[----:B------:R-:W-:-:S05]  /*4d90*/  IMAD.MOV.U32 R33, RZ, RZ, R23 ;  /* 0x000000ffff217224 */ /* 0x000fca00078e0017 */
[----:B0-----:R-:W0:-:S06]  /*4da0*/  DSETP.NEU.OR P0, PT, R4, RZ, P0 ;  /* 0x000000ff0400722a */ /* 0x001e0c000070d400 */
[----:B0-----:R-:W-:-:S05]  /*4db0*/  SEL R3, RZ, 0x1, !P0 ;  /* 0x00000001ff037807 */ /* 0x001fca0004000000 */
[----:B------:R0:W-:Y:S01]  /*4dc0*/  STG.E.U8 [R8.64], R3 ;  /* 0x0000000308007986 */ /* 0x0001e2000c101124 */
[----:B------:R-:W-:Y:S05]  /*4dd0*/  BRA `(.L_x_944) ;  /* 0x00000b4000007947 */ /* 0x000fea0003800000 */
.L_x_958:
[----:B------:R0:W-:Y:S01]  /*4de0*/  STG.E.128 [R8.64], R4 ;  /* 0x0000000408007986 */ /* 0x0001e2000c101d24 */
[----:B------:R-:W-:Y:S01]  /*4df0*/  IMAD.MOV.U32 R33, RZ, RZ, R23 ;  /* 0x000000ffff217224 */ /* 0x000fe200078e0017 */
[----:B------:R-:W-:Y:S05]  /*4e00*/  BRA `(.L_x_944) ;  /* 0x00000b1000007947 */ /* 0x000fea0003800000 */
.L_x_957:
        /* <DEDUP_REMOVED lines=23> */
.L_x_962:
[----:B------:R-:W-:Y:S05]  /*4f80*/  BSYNC B0 ;  /* 0x0000000000007941 */ /* 0x000fea0003800000 */
.L_x_961:
[----:B------:R-:W-:Y:S01]  /*4f90*/  LOP3.LUT R7, R0, R7, RZ, 0xfc, !PT ;  /* 0x0000000700077212 */ /* 0x000fe200078efcff */
[----:B------:R-:W-:-:S04]  /*4fa0*/  IMAD.MOV.U32 R33, RZ, RZ, R23 ;  /* 0x000000ffff217224 */ /* 0x000fc800078e0017 */
[----:B------:R0:W-:Y:S01]  /*4fb0*/  STG.E.U8 [R8.64], R7 ;  /* 0x0000000708007986 */ /* 0x0001e2000c101124 */
[----:B------:R-:W-:Y:S05]  /*4fc0*/  BRA `(.L_x_944) ;  /* 0x0000095000007947 */ /* 0x000fea0003800000 */
.L_x_960:
[----:B------:R-:W0:Y:S01]  /*4fd0*/  F2F.F32.F64 R7, R4 ;  /* 0x0000000400077310 */ /* 0x000e220000301000 */
        /* <DEDUP_REMOVED lines=14> */
.L_x_964:
[----:B------:R-:W-:Y:S01]  /*50c0*/  IMAD.MOV.U32 R0, RZ, RZ, 0x7f ;  /* 0x0000007fff007424 */ /* 0x000fe200078e00ff */
[----:B------:R-:W-:-:S04]  /*50d0*/  ISETP.GT.U32.AND P0, PT, R3, 0x7f800000, PT ;  /* 0x7f8000000300780c */ /* 0x000fc80003f04070 */
[----:B------:R-:W-:-:S04]  /*50e0*/  SEL R0, R0, 0x7c, P0 ;  /* 0x0000007c00007807 */ /* 0x000fc80000000000 */
.L_x_965:
[----:B------:R-:W-:Y:S05]  /*50f0*/  BSYNC B0 ;  /* 0x0000000000007941 */ /* 0x000fea0003800000 */
.L_x_963:
[----:B------:R-:W-:Y:S01]  /*5100*/  LOP3.LUT R3, R7, 0x80000000, RZ, 0xc0, !PT ;  /* 0x8000000007037812 */ /* 0x000fe200078ec0ff */
[----:B------:R-:W-:-:S03]  /*5110*/  IMAD.MOV.U32 R33, RZ, RZ, R23 ;  /* 0x000000ffff217224 */ /* 0x000fc600078e0017 */
[----:B------:R-:W-:-:S04]  /*5120*/  SHF.R.U32.HI R3, RZ, 0x18, R3 ;  /* 0x00000018ff037819 */ /* 0x000fc80000011603 */
[----:B------:R-:W-:-:S05]  /*5130*/  LOP3.LUT R3, R0, R3, RZ, 0xfc, !PT ;  /* 0x0000000300037212 */ /* 0x000fca00078efcff */
[----:B------:R0:W-:Y:S01]  /*5140*/  STG.E.U8 [R8.64], R3 ;  /* 0x0000000308007986 */ /* 0x0001e2000c101124 */
[----:B------:R-:W-:Y:S05]  /*5150*/  BRA `(.L_x_944) ;  /* 0x000007c000007947 */ /* 0x000fea0003800000 */
.L_x_959:
[----:B------:R-:W0:Y:S01]  /*5160*/  F2F.F32.F64 R0, R4 ;  /* 0x0000000400007310 */ /* 0x000e220000301000 */
[----:B------:R-:W0:Y:S01]  /*5170*/  DSETP.GEU.AND P0, PT, |R4|, c[0x2][0x0], PT ;  /* 0x008000000400762a */ /* 0x000e220003f0e200 */
[----:B------:R-:W-:-:S13]  /*5180*/  IMAD.MOV.U32 R33, RZ, RZ, R23 ;  /* 0x000000ffff217224 */ /* 0x000fda00078e0017 */
[----:B0-----:R-:W-:-:S05]  /*5190*/  @!P0 FMUL R0, R0, 1.175494350822287508e-38 ;  /* 0x0080000000008820 */ /* 0x001fca0000400000 */
[----:B------:R-:W-:-:S05]  /*51a0*/  F2FP.BF16.PACK_AB R0, RZ, R0 ;  /* 0x00000000ff00723e */ /* 0x000fca00000010ff */
[----:B------:R0:W-:Y:S01]  /*51b0*/  STG.E.U16 [R8.64], R0 ;  /* 0x0000000008007986 */ /* 0x0001e2000c101524 */
[----:B------:R-:W-:Y:S05]  /*51c0*/  BRA `(.L_x_944) ;  /* 0x0000075000007947 */ /* 0x000fea0003800000 */
.L_x_956:
        /* <DEDUP_REMOVED lines=8> */
[----:B------:R-:W0:Y:S01]  /*5250*/  F2I.U32.F64.TRUNC R5, R4 ;  /* 0x0000000400057311 */ /* 0x000e22000030d000 */
[----:B------:R-:W-:Y:S01]  /*5260*/  IMAD.MOV.U32 R33, RZ, RZ, R23 ;  /* 0x000000ffff217224 */ /* 0x000fe200078e0017 */
[----:B0-----:R0:W-:Y:S01]  /*5270*/  STG.E.U16 [R8.64], R5 ;  /* 0x0000000508007986 */ /* 0x0011e2000c101524 */
[----:B------:R-:W-:Y:S05]  /*5280*/  BRA `(.L_x_944) ;  /* 0x0000069000007947 */ /* 0x000fea0003800000 */
.L_x_968:
[----:B------:R-:W0:Y:S01]  /*5290*/  F2F.F32.F64 R7, R4 ;  /* 0x0000000400077310 */ /* 0x000e220000301000 */
        /* <DEDUP_REMOVED lines=18> */
.L_x_971:
[----:B------:R-:W-:-:S04]  /*53c0*/  LOP3.LUT R0, R7, 0x80000000, RZ, 0xc0, !PT ;  /* 0x8000000007007812 */ /* 0x000fc800078ec0ff */
[----:B------:R-:W-:-:S04]  /*53d0*/  SHF.R.U32.HI R0, RZ, 0x18, R0 ;  /* 0x00000018ff007819 */ /* 0x000fc80000011600 */
[----:B------:R-:W-:Y:S02]  /*53e0*/  LOP3.LUT R0, R3, R0, RZ, 0xfc, !PT ;  /* 0x0000000003007212 */ /* 0x000fe400078efcff */
.L_x_970:
[----:B------:R-:W-:Y:S05]  /*53f0*/  BSYNC B0 ;  /* 0x0000000000007941 */ /* 0x000fea0003800000 */
.L_x_969:
[----:B------:R0:W-:Y:S01]  /*5400*/  STG.E.U8 [R8.64], R0 ;  /* 0x0000000008007986 */ /* 0x0001e2000c101124 */
[----:B------:R-:W-:Y:S01]  /*5410*/  IMAD.MOV.U32 R33, RZ, RZ, R23 ;  /* 0x000000ffff217224 */ /* 0x000fe200078e0017 */
[----:B------:R-:W-:Y:S05]  /*5420*/  BRA `(.L_x_944) ;  /* 0x000004f000007947 */ /* 0x000fea0003800000 */
.L_x_967:
        /* <DEDUP_REMOVED lines=19> */
.L_x_974:
[----:B------:R-:W-:-:S04]  /*5560*/  LOP3.LUT R0, R7, 0x80000000, RZ, 0xc0, !PT ;  /* 0x8000000007007812 */ /* 0x000fc800078ec0ff */
[----:B------:R-:W-:-:S04]  /*5570*/  SHF.R.U32.HI R0, RZ, 0x18, R0 ;  /* 0x00000018ff007819 */ /* 0x000fc80000011600 */
[----:B------:R-:W-:Y:S02]  /*5580*/  LOP3.LUT R0, R3, R0, RZ, 0xfc, !PT ;  /* 0x0000000003007212 */ /* 0x000fe400078efcff */
.L_x_973:
[----:B------:R-:W-:Y:S05]  /*5590*/  BSYNC B0 ;  /* 0x0000000000007941 */ /* 0x000fea0003800000 */
.L_x_972:
[----:B------:R0:W-:Y:S01]  /*55a0*/  STG.E.U8 [R8.64], R0 ;  /* 0x0000000008007986 */ /* 0x0001e2000c101124 */
[----:B------:R-:W-:Y:S01]  /*55b0*/  IMAD.MOV.U32 R33, RZ, RZ, R23 ;  /* 0x000000ffff217224 */ /* 0x000fe200078e0017 */
[----:B------:R-:W-:Y:S05]  /*55c0*/  BRA `(.L_x_944) ;  /* 0x0000035000007947 */ /* 0x000fea0003800000 */
.L_x_966:
        /* <DEDUP_REMOVED lines=8> */
[----:B------:R-:W-:-:S13]  /*5650*/  IMAD.MOV.U32 R33, RZ, RZ, R23 ;  /* 0x000000ffff217224 */ /* 0x000fda00078e0017 */
        /* <DEDUP_REMOVED lines=16> */
.L_x_949:
        /* <DEDUP_REMOVED lines=21> */
.L_x_976:
[----:B------:R-:W0:Y:S01]  /*58b0*/  F2I.U64.F64.TRUNC R4, R4 ;  /* 0x0000000400047311 */ /* 0x000e22000030d800 */
[----:B------:R-:W-:Y:S01]  /*58c0*/  IMAD.MOV.U32 R33, RZ, RZ, R23 ;  /* 0x000000ffff217224 */ /* 0x000fe200078e0017 */
[----:B0-----:R0:W-:Y:S01]  /*58d0*/  STG.E.64 [R8.64], R4 ;  /* 0x0000000408007986 */ /* 0x0011e2000c101b24 */
[----:B------:R-:W-:Y:S05]  /*58e0*/  BRA `(.L_x_944) ;  /* 0x0000003000007947 */ /* 0x000fea0003800000 */
.L_x_975:
[----:B------:R-:W0:Y:S01]  /*58f0*/  F2I.U32.F64.TRUNC R5, R4 ;  /* 0x0000000400057311 */ /* 0x000e22000030d000 */
[----:B------:R-:W-:Y:S01]  /*5900*/  IMAD.MOV.U32 R33, RZ, RZ, R23 ;  /* 0x000000ffff217224 */ /* 0x000fe200078e0017 */
[----:B0-----:R0:W-:Y:S06]  /*5910*/  STG.E [R8.64], R5 ;  /* 0x0000000508007986 */ /* 0x0011ec000c101924 */
.L_x_944:
[----:B0-----:R-:W-:Y:S05]  /*5920*/  BSYNC B6 ;  /* 0x0000000000067941 */ /* 0x001fea0003800000 */
.L_x_943:
[----:B------:R-:W-:Y:S01]  /*5930*/  ISETP.GE.AND P0, PT, R33, R22, PT ;  /* 0x000000162100720c */ /* 0x000fe20003f06270 */
[----:B------:R-:W-:-:S12]  /*5940*/  BSSY B6, `(.L_x_977) ;  /* 0x0000212000067945 */ /* 0x000fd80003800000 */
        /* <DEDUP_REMOVED lines=17> */
[----:B------:R-:W0:Y:S02]  /*5a60*/  F2I.F64.TRUNC R29, R28 ;  /* 0x0000001c001d7311 */ /* 0x000e24000030d100 */
[----:B0-----:R0:W-:Y:S01]  /*5a70*/  STG.E.U8 [R4.64], R29 ;  /* 0x0000001d04007986 */ /* 0x0011e2000c101124 */
[----:B------:R-:W-:Y:S05]  /*5a80*/  BRA `(.L_x_984) ;  /* 0x00000f3000007947 */ /* 0x000fea0003800000 */
.L_x_982:
[----:B------:R-:W0:Y:S02]  /*5a90*/  F2I.S64.F64.TRUNC R28, R28 ;  /* 0x0000001c001c7311 */ /* 0x000e24000030d900 */
[----:B0-----:R-:W-:-:S05]  /*5aa0*/  IMAD.MOV.U32 R3, RZ, RZ, R28 ;  /* 0x000000ffff037224 */ /* 0x001fca00078e001c */
[----:B------:R0:W-:Y:S01]  /*5ab0*/  STG.E.U8 [R4.64], R3 ;  /* 0x0000000304007986 */ /* 0x0001e2000c101124 */
[----:B------:R-:W-:Y:S05]  /*5ac0*/  BRA `(.L_x_984) ;  /* 0x00000ef000007947 */ /* 0x000fea0003800000 */
.L_x_981:
[----:B------:R-:W-:-:S13]  /*5ad0*/  ISETP.NE.AND P0, PT, R0, 0x2, PT ;  /* 0x000000020000780c */ /* 0x000fda0003f05270 */
[----:B------:R-:W-:Y:S05]  /*5ae0*/  @!P0 BRA `(.L_x_985) ;  /* 0x000000a000008947 */ /* 0x000fea0003800000 */
[----:B------:R-:W-:-:S13]  /*5af0*/  ISETP.NE.AND P0, PT, R0, 0x3, PT ;  /* 0x000000030000780c */ /* 0x000fda0003f05270 */
[----:B------:R-:W-:Y:S05]  /*5b00*/  @!P0 BRA `(.L_x_986) ;  /* 0x0000005000008947 */ /* 0x000fea0003800000 */
[----:B------:R-:W-:-:S13]  /*5b10*/  ISETP.NE.AND P0, PT, R0, 0x4, PT ;  /* 0x000000040000780c */ /* 0x000fda0003f05270 */
[----:B------:R-:W-:Y:S05]  /*5b20*/  @P0 BRA `(.L_x_983) ;  /* 0x00000d0000000947 */ /* 0x000fea0003800000 */
[----:B------:R-:W0:Y:S02]  /*5b30*/  F2I.S64.F64.TRUNC R28, R28 ;  /* 0x0000001c001c7311 */ /* 0x000e24000030d900 */
[----:B0-----:R0:W-:Y:S01]  /*5b40*/  STG.E.64 [R4.64], R28 ;  /* 0x0000001c04007986 */ /* 0x0011e2000c101b24 */
[----:B------:R-:W-:Y:S05]  /*5b50*/  BRA `(.L_x_984) ;  /* 0x00000e6000007947 */ /* 0x000fea0003800000 */
.L_x_986:
[----:B------:R-:W0:Y:S02]  /*5b60*/  F2I.F64.TRUNC R29, R28 ;  /* 0x0000001c001d7311 */ /* 0x000e24000030d100 */
[----:B0-----:R0:W-:Y:S01]  /*5b70*/  STG.E [R4.64], R29 ;  /* 0x0000001d04007986 */ /* 0x0011e2000c101924 */
[----:B------:R-:W-:Y:S05]  /*5b80*/  BRA `(.L_x_984) ;  /* 0x00000e3000007947 */ /* 0x000fea0003800000 */
.L_x_985:
[----:B------:R-:W0:Y:S02]  /*5b90*/  F2I.F64.TRUNC R29, R28 ;  /* 0x0000001c001d7311 */ /* 0x000e24000030d100 */
[----:B0-----:R0:W-:Y:S01]  /*5ba0*/  STG.E.U16 [R4.64], R29 ;  /* 0x0000001d04007986 */ /* 0x0011e2000c101524 */
[----:B------:R-:W-:Y:S05]  /*5bb0*/  BRA `(.L_x_984) ;  /* 0x00000e0000007947 */ /* 0x000fea0003800000 */
.L_x_980:
[----:B------:R-:W-:-:S13]  /*5bc0*/  ISETP.GT.AND P0, PT, R0, 0x6, PT ;  /* 0x000000060000780c */ /* 0x000fda0003f04270 */
[----:B------:R-:W-:Y:S05]  /*5bd0*/  @P0 BRA `(.L_x_987) ;  /* 0x000000f000000947 */ /* 0x000fea0003800000 */
[----:B------:R-:W-:-:S13]  /*5be0*/  ISETP.NE.AND P0, PT, R0, 0x5, PT ;  /* 0x000000050000780c */ /* 0x000fda0003f05270 */
[----:B------:R-:W-:Y:S05]  /*5bf0*/  @!P0 BRA `(.L_x_988) ;  /* 0x0000007000008947 */ /* 0x000fea0003800000 */
[----:B------:R-:W-:-:S13]  /*5c00*/  ISETP.NE.AND P0, PT, R0, 0x6, PT ;  /* 0x000000060000780c */ /* 0x000fda0003f05270 */
[----:B------:R-:W-:Y:S05]  /*5c10*/  @P0 BRA `(.L_x_983) ;  /* 0x00000c1000000947 */ /* 0x000fea0003800000 */
[----:B------:R-:W0:Y:S01]  /*5c20*/  F2F.F32.F64 R3, R28 ;  /* 0x0000001c00037310 */ /* 0x000e220000301000 */
[----:B------:R-:W0:-:S14]  /*5c30*/  DSETP.GEU.AND P0, PT, |R28|, c[0x2][0x0], PT ;  /* 0x008000001c00762a */ /* 0x000e1c0003f0e200 */
[----:B0-----:R-:W-:-:S05]  /*5c40*/  @!P0 FMUL R3, R3, 1.175494350822287508e-38 ;  /* 0x0080000003038820 */ /* 0x001fca0000400000 */
[----:B------:R0:W-:Y:S01]  /*5c50*/  STG.E [R4.64], R3 ;  /* 0x0000000304007986 */ /* 0x0001e2000c101924 */
[----:B------:R-:W-:Y:S05]  /*5c60*/  BRA `(.L_x_984) ;  /* 0x00000d5000007947 */ /* 0x000fea0003800000 */
.L_x_988:
[----:B------:R-:W0:Y:S01]  /*5c70*/  F2F.F32.F64 R0, R28 ;  /* 0x0000001c00007310 */ /* 0x000e220000301000 */
[----:B------:R-:W0:-:S14]  /*5c80*/  DSETP.GEU.AND P0, PT, |R28|, c[0x2][0x0], PT ;  /* 0x008000001c00762a */ /* 0x000e1c0003f0e200 */
[----:B0-----:R-:W-:-:S05]  /*5c90*/  @!P0 FMUL R0, R0, 1.175494350822287508e-38 ;  /* 0x0080000000008820 */ /* 0x001fca0000400000 */
[----:B------:R-:W-:-:S05]  /*5ca0*/  F2FP.PACK_AB R0, RZ, R0 ;  /* 0x00000000ff00723e */ /* 0x000fca00000000ff */
[----:B------:R0:W-:Y:S01]  /*5cb0*/  STG.E.U16 [R4.64], R0 ;  /* 0x0000000004007986 */ /* 0x0001e2000c101524 */
[----:B------:R-:W-:Y:S05]  /*5cc0*/  BRA `(.L_x_984) ;  /* 0x00000cf000007947 */ /* 0x000fea0003800000 */
.L_x_987:
[----:B------:R-:W-:-:S13]  /*5cd0*/  ISETP.NE.AND P0, PT, R0, 0x7, PT ;  /* 0x000000070000780c */ /* 0x000fda0003f05270 */
[----:B------:R-:W-:Y:S05]  /*5ce0*/  @!P0 BRA `(.L_x_989) ;  /* 0x0000015000008947 */ /* 0x000fea0003800000 */
[----:B------:R-:W-:-:S13]  /*5cf0*/  ISETP.NE.AND P0, PT, R0, 0x8, PT ;  /* 0x000000080000780c */ /* 0x000fda0003f05270 */
[----:B------:R-:W-:Y:S05]  /*5d00*/  @!P0 BRA `(.L_x_990) ;  /* 0x000000a000008947 */ /* 0x000fea0003800000 */
[----:B------:R-:W-:-:S13]  /*5d10*/  ISETP.NE.AND P0, PT, R0, 0x9, PT ;  /* 0x000000090000780c */ /* 0x000fda0003f05270 */
[----:B------:R-:W-:Y:S05]  /*5d20*/  @P0 BRA `(.L_x_983) ;  /* 0x00000b0000000947 */ /* 0x000fea0003800000 */
[----:B------:R-:W0:Y:S01]  /*5d30*/  F2F.F32.F64 R7, R30 ;  /* 0x0000001e00077310 */ /* 0x000e220000301000 */
[----:B------:R-:W0:-:S04]  /*5d40*/  DSETP.GEU.AND P0, PT, |R30|, c[0x2][0x0], PT ;  /* 0x008000001e00762a */ /* 0x000e080003f0e200 */
[----:B------:R-:W1:-:S03]  /*5d50*/  DSETP.GEU.AND P1, PT, |R28|, c[0x2][0x0], PT ;  /* 0x008000001c00762a */ /* 0x000e460003f2e200 */
[----:B------:R-:W1:Y:S07]  /*5d60*/  F2F.F32.F64 R6, R28 ;  /* 0x0000001c00067310 */ /* 0x000e6e0000301000 */
[----:B0-----:R-:W-:-:S04]  /*5d70*/  @!P0 FMUL R7, R7, 1.175494350822287508e-38 ;  /* 0x0080000007078820 */ /* 0x001fc80000400000 */
[----:B-1----:R-:W-:-:S05]  /*5d80*/  @!P1 FMUL R6, R6, 1.175494350822287508e-38 ;  /* 0x0080000006069820 */ /* 0x002fca0000400000 */
[----:B------:R0:W-:Y:S01]  /*5d90*/  STG.E.64 [R4.64], R6 ;  /* 0x0000000604007986 */ /* 0x0001e2000c101b24 */
[----:B------:R-:W-:Y:S05]  /*5da0*/  BRA `(.L_x_984) ;  /* 0x00000c1000007947 */ /* 0x000fea0003800000 */
.L_x_990:
[----:B------:R-:W0:Y:S01]  /*5db0*/  F2F.F32.F64 R3, R28 ;  /* 0x0000001c00037310 */ /* 0x000e220000301000 */
[----:B------:R-:W0:-:S04]  /*5dc0*/  DSETP.GEU.AND P0, PT, |R28|, c[0x2][0x0], PT ;  /* 0x008000001c00762a */ /* 0x000e080003f0e200 */
[----:B------:R-:W1:-:S03]  /*5dd0*/  DSETP.GEU.AND P1, PT, |R30|, c[0x2][0x0], PT ;  /* 0x008000001e00762a */ /* 0x000e460003f2e200 */
[----:B------:R-:W1:Y:S07]  /*5de0*/  F2F.F32.F64 R0, R30 ;  /* 0x0000001e00007310 */ /* 0x000e6e0000301000 */
[----:B0-----:R-:W-:-:S04]  /*5df0*/  @!P0 FMUL R3, R3, 1.175494350822287508e-38 ;  /* 0x0080000003038820 */ /* 0x001fc80000400000 */
[----:B-1----:R-:W-:-:S05]  /*5e00*/  @!P1 FMUL R0, R0, 1.175494350822287508e-38 ;  /* 0x0080000000009820 */ /* 0x002fca0000400000 */
[----:B------:R-:W-:-:S05]  /*5e10*/  F2FP.PACK_AB R3, R0, R3 ;  /* 0x000000030003723e */ /* 0x000fca00000000ff */
[----:B------:R0:W-:Y:S01]  /*5e20*/  STG.E [R4.64], R3 ;  /* 0x0000000304007986 */ /* 0x0001e2000c101924 */
[----:B------:R-:W-:Y:S05]  /*5e30*/  BRA `(.L_x_984) ;  /* 0x00000b8000007947 */ /* 0x000fea0003800000 */
.L_x_989:
[----:B------:R0:W-:Y:S01]  /*5e40*/  STG.E.64 [R4.64], R28 ;  /* 0x0000001c04007986 */ /* 0x0001e2000c101b24 */
[----:B------:R-:W-:Y:S05]  /*5e50*/  BRA `(.L_x_984) ;  /* 0x00000b6000007947 */ /* 0x000fea0003800000 */
.L_x_979:
        /* <DEDUP_REMOVED lines=8> */
[----:B------:R-:W0:-:S06]  /*5ee0*/  DSETP.NEU.AND P0, PT, R30, RZ, PT ;  /* 0x000000ff1e00722a */ /* 0x000e0c0003f0d000 */
[----:B0-----:R-:W0:-:S06]  /*5ef0*/  DSETP.NEU.OR P0, PT, R28, RZ, P0 ;  /* 0x000000ff1c00722a */ /* 0x001e0c000070d400 */
[----:B0-----:R-:W-:-:S05]  /*5f00*/  SEL R3, RZ, 0x1, !P0 ;  /* 0x00000001ff037807 */ /* 0x001fca0004000000 */
[----:B------:R0:W-:Y:S01]  /*5f10*/  STG.E.U8 [R4.64], R3 ;  /* 0x0000000304007986 */ /* 0x0001e2000c101124 */
[----:B------:R-:W-:Y:S05]  /*5f20*/  BRA `(.L_x_984) ;  /* 0x00000a9000007947 */ /* 0x000fea0003800000 */
.L_x_993:
[----:B------:R0:W-:Y:S01]  /*5f30*/  STG.E.128 [R4.64], R28 ;  /* 0x0000001c04007986 */ /* 0x0001e2000c101d24 */
[----:B------:R-:W-:Y:S05]  /*5f40*/  BRA `(.L_x_984) ;  /* 0x00000a7000007947 */ /* 0x000fea0003800000 */
.L_x_992:
        /* <DEDUP_REMOVED lines=23> */
.L_x_997:
[----:B------:R-:W-:Y:S05]  /*60c0*/  BSYNC B0 ;  /* 0x0000000000007941 */ /* 0x000fea0003800000 */
.L_x_996:
[----:B------:R-:W-:-:S05]  /*60d0*/  LOP3.LUT R7, R0, R7, RZ, 0xfc, !PT ;  /* 0x0000000700077212 */ /* 0x000fca00078efcff */
[----:B------:R0:W-:Y:S01]  /*60e0*/  STG.E.U8 [R4.64], R7 ;  /* 0x0000000704007986 */ /* 0x0001e2000c101124 */
[----:B------:R-:W-:Y:S05]  /*60f0*/  BRA `(.L_x_984) ;  /* 0x000008c000007947 */ /* 0x000fea0003800000 */
.L_x_995:
        /* <DEDUP_REMOVED lines=15> */
.L_x_999:
[----:B------:R-:W-:Y:S01]  /*61f0*/  IMAD.MOV.U32 R0, RZ, RZ, 0x7f ;  /* 0x0000007fff007424 */ /* 0x000fe200078e00ff */
[----:B------:R-:W-:-:S04]  /*6200*/  ISETP.GT.U32.AND P0, PT, R3, 0x7f800000, PT ;  /* 0x7f8000000300780c */ /* 0x000fc80003f04070 */
[----:B------:R-:W-:-:S04]  /*6210*/  SEL R0, R0, 0x7c, P0 ;  /* 0x0000007c00007807 */ /* 0x000fc80000000000 */
.L_x_1000:
[----:B------:R-:W-:Y:S05]  /*6220*/  BSYNC B0 ;  /* 0x0000000000007941 */ /* 0x000fea0003800000 */
.L_x_998:
[----:B------:R-:W-:-:S04]  /*6230*/  LOP3.LUT R3, R7, 0x80000000, RZ, 0xc0, !PT ;  /* 0x8000000007037812 */ /* 0x000fc800078ec0ff */
[----:B------:R-:W-:-:S04]  /*6240*/  SHF.R.U32.HI R3, RZ, 0x18, R3 ;  /* 0x00000018ff037819 */ /* 0x000fc80000011603 */
[----:B------:R-:W-:-:S05]  /*6250*/  LOP3.LUT R3, R0, R3, RZ, 0xfc, !PT ;  /* 0x0000000300037212 */ /* 0x000fca00078efcff */
[----:B------:R0:W-:Y:S01]  /*6260*/  STG.E.U8 [R4.64], R3 ;  /* 0x0000000304007986 */ /* 0x0001e2000c101124 */
[----:B------:R-:W-:Y:S05]  /*6270*/  BRA `(.L_x_984) ;  /* 0x0000074000007947 */ /* 0x000fea0003800000 */
.L_x_994:
[----:B------:R-:W0:Y:S01]  /*6280*/  F2F.F32.F64 R0, R28 ;  /* 0x0000001c00007310 */ /* 0x000e220000301000 */
[----:B------:R-:W0:-:S14]  /*6290*/  DSETP.GEU.AND P0, PT, |R28|, c[0x2][0x0], PT ;  /* 0x008000001c00762a */ /* 0x000e1c0003f0e200 */
[----:B0-----:R-:W-:-:S05]  /*62a0*/  @!P0 FMUL R0, R0, 1.175494350822287508e-38 ;  /* 0x0080000000008820 */ /* 0x001fca0000400000 */
[----:B------:R-:W-:-:S05]  /*62b0*/  F2FP.BF16.PACK_AB R0, RZ, R0 ;  /* 0x00000000ff00723e */ /* 0x000fca00000010ff */
[----:B------:R0:W-:Y:S01]  /*62c0*/  STG.E.U16 [R4.64], R0 ;  /* 0x0000000004007986 */ /* 0x0001e2000c101524 */
[----:B------:R-:W-:Y:S05]  /*62d0*/  BRA `(.L_x_984) ;  /* 0x000006e000007947 */ /* 0x000fea0003800000 */
.L_x_991:
        /* <DEDUP_REMOVED lines=8> */
[----:B------:R-:W0:Y:S02]  /*6360*/  F2I.U32.F64.TRUNC R29, R28 ;  /* 0x0000001c001d7311 */ /* 0x000e24000030d000 */
[----:B0-----:R0:W-:Y:S01]  /*6370*/  STG.E.U16 [R4.64], R29 ;  /* 0x0000001d04007986 */ /* 0x0011e2000c101524 */
[----:B------:R-:W-:Y:S05]  /*6380*/  BRA `(.L_x_984) ;  /* 0x0000063000007947 */ /* 0x000fea0003800000 */
.L_x_1003:
        /* <DEDUP_REMOVED lines=19> */
.L_x_1006:
[----:B------:R-:W-:-:S04]  /*64c0*/  LOP3.LUT R0, R7, 0x80000000, RZ, 0xc0, !PT ;  /* 0x8000000007007812 */ /* 0x000fc800078ec0ff */
[----:B------:R-:W-:-:S04]  /*64d0*/  SHF.R.U32.HI R0, RZ, 0x18, R0 ;  /* 0x00000018ff007819 */ /* 0x000fc80000011600 */
[----:B------:R-:W-:Y:S02]  /*64e0*/  LOP3.LUT R0, R3, R0, RZ, 0xfc, !PT ;  /* 0x0000000003007212 */ /* 0x000fe400078efcff */
.L_x_1005:
[----:B------:R-:W-:Y:S05]  /*64f0*/  BSYNC B0 ;  /* 0x0000000000007941 */ /* 0x000fea0003800000 */
.L_x_1004:
[----:B------:R0:W-:Y:S01]  /*6500*/  STG.E.U8 [R4.64], R0 ;  /* 0x0000000004007986 */ /* 0x0001e2000c101124 */
[----:B------:R-:W-:Y:S05]  /*6510*/  BRA `(.L_x_984) ;  /* 0x000004a000007947 */ /* 0x000fea0003800000 */
.L_x_1002:
        /* <DEDUP_REMOVED lines=19> */
.L_x_1009:
[----:B------:R-:W-:-:S04]  /*6650*/  LOP3.LUT R0, R7, 0x80000000, RZ, 0xc0, !PT ;  /* 0x8000000007007812 */ /* 0x000fc800078ec0ff */
[----:B------:R-:W-:-:S04]  /*6660*/  SHF.R.U32.HI R0, RZ, 0x18, R0 ;  /* 0x00000018ff007819 */ /* 0x000fc80000011600 */
[----:B------:R-:W-:Y:S02]  /*6670*/  LOP3.LUT R0, R3, R0, RZ, 0xfc, !PT ;  /* 0x0000000003007212 */ /* 0x000fe400078efcff */
.L_x_1008:
[----:B------:R-:W-:Y:S05]  /*6680*/  BSYNC B0 ;  /* 0x0000000000007941 */ /* 0x000fea0003800000 */
.L_x_1007:
[----:B------:R0:W-:Y:S01]  /*6690*/  STG.E.U8 [R4.64], R0 ;  /* 0x0000000004007986 */ /* 0x0001e2000c101124 */
[----:B------:R-:W-:Y:S05]  /*66a0*/  BRA `(.L_x_984) ;  /* 0x0000031000007947 */ /* 0x000fea0003800000 */
.L_x_1001:
[----:B------:R-:W-:-:S13]  /*66b0*/  ISETP.NE.AND P0, PT, R0, 0x1c, PT ;  /* 0x0000001c0000780c */ /* 0x000fda0003f05270 */
[----:B------:R-:W-:Y:S05]  /*66c0*/  @!P0 BRA `(.L_x_1010) ;  /* 0x000002d000008947 */ /* 0x000fea0003800000 */
[----:B------:R-:W-:-:S13]  /*66d0*/  ISETP.NE.AND P0, PT, R0, 0x1d, PT ;  /* 0x0000001d0000780c */ /* 0x000fda0003f05270 */
[----:B------:R-:W-:Y:S05]  /*66e0*/  @!P0 BRA `(.L_x_1011) ;  /* 0x0000028000008947 */ /* 0x000fea0003800000 */
[----:B------:R-:W-:-:S13]  /*66f0*/  ISETP.NE.AND P0, PT, R0, 0x2c, PT ;  /* 0x0000002c0000780c */ /* 0x000fda0003f05270 */
[----:B------:R-:W-:Y:S05]  /*6700*/  @P0 BRA `(.L_x_983) ;  /* 0x0000012000000947 */ /* 0x000fea0003800000 */
[----:B------:R-:W0:Y:S01]  /*6710*/  F2F.F32.F64 R8, R28 ;  /* 0x0000001c00087310 */ /* 0x000e220000301000 */
        /* <DEDUP_REMOVED lines=17> */
.L_x_983:
        /* <DEDUP_REMOVED lines=20> */
.L_x_1011:
[----:B------:R-:W0:Y:S02]  /*6970*/  F2I.U64.F64.TRUNC R28, R28 ;  /* 0x0000001c001c7311 */ /* 0x000e24000030d800 */
[----:B0-----:R0:W-:Y:S01]  /*6980*/  STG.E.64 [R4.64], R28 ;  /* 0x0000001c04007986 */ /* 0x0011e2000c101b24 */
[----:B------:R-:W-:Y:S05]  /*6990*/  BRA `(.L_x_984) ;  /* 0x0000002000007947 */ /* 0x000fea0003800000 */
.L_x_1010:
[----:B------:R-:W0:Y:S02]  /*69a0*/  F2I.U32.F64.TRUNC R29, R28 ;  /* 0x0000001c001d7311 */ /* 0x000e24000030d000 */
[----:B0-----:R0:W-:Y:S02]  /*69b0*/  STG.E [R4.64], R29 ;  /* 0x0000001d04007986 */ /* 0x0011e4000c101924 */
.L_x_984:
[----:B------:R-:W-:-:S04]  /*69c0*/  IADD3 R33, R33, 0x80, RZ ;  /* 0x0000008021217810 */ /* 0x000fc80007ffe0ff */
[----:B------:R-:W-:-:S13]  /*69d0*/  ISETP.GE.AND P0, PT, R33, R22, PT ;  /* 0x000000162100720c */ /* 0x000fda0003f06270 */
        /* <DEDUP_REMOVED lines=20> */
.L_x_1015:
[----:B------:R-:W0:Y:S02]  /*6b20*/  F2I.S64.F64.TRUNC R24, R24 ;  /* 0x0000001800187311 */ /* 0x000e24000030d900 */
[----:B0-----:R-:W-:-:S05]  /*6b30*/  IMAD.MOV.U32 R3, RZ, RZ, R24 ;  /* 0x000000ffff037224 */ /* 0x001fca00078e0018 */
[----:B------:R0:W-:Y:S01]  /*6b40*/  STG.E.U8 [R4.64], R3 ;  /* 0x0000000304007986 */ /* 0x0001e2000c101124 */
[----:B------:R-:W-:Y:S05]  /*6b50*/  BRA `(.L_x_1017) ;  /* 0x00000ef000007947 */ /* 0x000fea0003800000 */
.L_x_1014:
        /* <DEDUP_REMOVED lines=9> */
.L_x_1019:
[----:B------:R-:W0:Y:S02]  /*6bf0*/  F2I.F64.TRUNC R25, R24 ;  /* 0x0000001800197311 */ /* 0x000e24000030d100 */
[----:B0-----:R0:W-:Y:S01]  /*6c00*/  STG.E [R4.64], R25 ;  /* 0x0000001904007986 */ /* 0x0011e2000c101924 */
[----:B------:R-:W-:Y:S05]  /*6c10*/  BRA `(.L_x_1017) ;  /* 0x00000e3000007947 */ /* 0x000fea0003800000 */
.L_x_1018:
[----:B------:R-:W0:Y:S02]  /*6c20*/  F2I.F64.TRUNC R25, R24 ;  /* 0x0000001800197311 */ /* 0x000e24000030d100 */
[----:B0-----:R0:W-:Y:S01]  /*6c30*/  STG.E.U16 [R4.64], R25 ;  /* 0x0000001904007986 */ /* 0x0011e2000c101524 */
[----:B------:R-:W-:Y:S05]  /*6c40*/  BRA `(.L_x_1017) ;  /* 0x00000e0000007947 */ /* 0x000fea0003800000 */
.L_x_1013:
        /* <DEDUP_REMOVED lines=11> */
.L_x_1021:
[----:B------:R-:W0:Y:S01]  /*6d00*/  F2F.F32.F64 R0, R24 ;  /* 0x0000001800007310 */ /* 0x000e220000301000 */
[----:B------:R-:W0:-:S14]  /*6d10*/  DSETP.GEU.AND P0, PT, |R24|, c[0x2][0x0], PT ;  /* 0x008000001800762a */ /* 0x000e1c0003f0e200 */
[----:B0-----:R-:W-:-:S05]  /*6d20*/  @!P0 FMUL R0, R0, 1.175494350822287508e-38 ;  /* 0x0080000000008820 */ /* 0x001fca0000400000 */
[----:B------:R-:W-:-:S05]  /*6d30*/  F2FP.PACK_AB R0, RZ, R0 ;  /* 0x00000000ff00723e */ /* 0x000fca00000000ff */
[----:B------:R0:W-:Y:S01]  /*6d40*/  STG.E.U16 [R4.64], R0 ;  /* 0x0000000004007986 */ /* 0x0001e2000c101524 */
[----:B------:R-:W-:Y:S05]  /*6d50*/  BRA `(.L_x_1017) ;  /* 0x00000cf000007947 */ /* 0x000fea0003800000 */
.L_x_1020:
        /* <DEDUP_REMOVED lines=14> */
.L_x_1023:
        /* <DEDUP_REMOVED lines=9> */
.L_x_1022:
[----:B------:R0:W-:Y:S01]  /*6ed0*/  STG.E.64 [R4.64], R24 ;  /* 0x0000001804007986 */ /* 0x0001e2000c101b24 */
[----:B------:R-:W-:Y:S05]  /*6ee0*/  BRA `(.L_x_1017) ;  /* 0x00000b6000007947 */ /* 0x000fea0003800000 */
.L_x_1012:
        /* <DEDUP_REMOVED lines=13> */
.L_x_1026:
[----:B------:R0:W-:Y:S01]  /*6fc0*/  STG.E.128 [R4.64], R24 ;  /* 0x0000001804007986 */ /* 0x0001e2000c101d24 */
[----:B------:R-:W-:Y:S05]  /*6fd0*/  BRA `(.L_x_1017) ;  /* 0x00000a7000007947 */ /* 0x000fea0003800000 */
.L_x_1025:
        /* <DEDUP_REMOVED lines=23> */
.L_x_1030:
[----:B------:R-:W-:Y:S05]  /*7150*/  BSYNC B0 ;  /* 0x0000000000007941 */ /* 0x000fea0003800000 */
.L_x_1029:
[----:B------:R-:W-:-:S05]  /*7160*/  LOP3.LUT R7, R0, R7, RZ, 0xfc, !PT ;  /* 0x0000000700077212 */ /* 0x000fca00078efcff */
[----:B------:R0:W-:Y:S01]  /*7170*/  STG.E.U8 [R4.64], R7 ;  /* 0x0000000704007986 */ /* 0x0001e2000c101124 */
[----:B------:R-:W-:Y:S05]  /*7180*/  BRA `(.L_x_1017) ;  /* 0x000008c000007947 */ /* 0x000fea0003800000 */
.L_x_1028:
        /* <DEDUP_REMOVED lines=15> */
.L_x_1032:
[----:B------:R-:W-:Y:S01]  /*7280*/  IMAD.MOV.U32 R0, RZ, RZ, 0x7f ;  /* 0x0000007fff007424 */ /* 0x000fe200078e00ff */
[----:B------:R-:W-:-:S04]  /*7290*/  ISETP.GT.U32.AND P0, PT, R3, 0x7f800000, PT ;  /* 0x7f8000000300780c */ /* 0x000fc80003f04070 */
[----:B------:R-:W-:-:S04]  /*72a0*/  SEL R0, R0, 0x7c, P0 ;  /* 0x0000007c00007807 */ /* 0x000fc80000000000 */
.L_x_1033:
[----:B------:R-:W-:Y:S05]  /*72b0*/  BSYNC B0 ;  /* 0x0000000000007941 */ /* 0x000fea0003800000 */
.L_x_1031:
[----:B------:R-:W-:-:S04]  /*72c0*/  LOP3.LUT R3, R7, 0x80000000, RZ, 0xc0, !PT ;  /* 0x8000000007037812 */ /* 0x000fc800078ec0ff */
[----:B------:R-:W-:-:S04]  /*72d0*/  SHF.R.U32.HI R3, RZ, 0x18, R3 ;  /* 0x00000018ff037819 */ /* 0x000fc80000011603 */
[----:B------:R-:W-:-:S05]  /*72e0*/  LOP3.LUT R3, R0, R3, RZ, 0xfc, !PT ;  /* 0x0000000300037212 */ /* 0x000fca00078efcff */
[----:B------:R0:W-:Y:S01]  /*72f0*/  STG.E.U8 [R4.64], R3 ;  /* 0x0000000304007986 */ /* 0x0001e2000c101124 */
[----:B------:R-:W-:Y:S05]  /*7300*/  BRA `(.L_x_1017) ;  /* 0x0000074000007947 */ /* 0x000fea0003800000 */
.L_x_1027:
[----:B------:R-:W0:Y:S01]  /*7310*/  F2F.F32.F64 R0, R24 ;  /* 0x0000001800007310 */ /* 0x000e220000301000 */
[----:B------:R-:W0:-:S14]  /*7320*/  DSETP.GEU.AND P0, PT, |R24|, c[0x2][0x0], PT ;  /* 0x008000001800762a */ /* 0x000e1c0003f0e200 */
[----:B0-----:R-:W-:-:S05]  /*7330*/  @!P0 FMUL R0, R0, 1.175494350822287508e-38 ;  /* 0x0080000000008820 */ /* 0x001fca0000400000 */
[----:B------:R-:W-:-:S05]  /*7340*/  F2FP.BF16.PACK_AB R0, RZ, R0 ;  /* 0x00000000ff00723e */ /* 0x000fca00000010ff */
[----:B------:R0:W-:Y:S01]  /*7350*/  STG.E.U16 [R4.64], R0 ;  /* 0x0000000004007986 */ /* 0x0001e2000c101524 */
[----:B------:R-:W-:Y:S05]  /*7360*/  BRA `(.L_x_1017) ;  /* 0x000006e000007947 */ /* 0x000fea0003800000 */
.L_x_1024:
        /* <DEDUP_REMOVED lines=11> */
.L_x_1036:
        /* <DEDUP_REMOVED lines=19> */
.L_x_1039:
[----:B------:R-:W-:-:S04]  /*7550*/  LOP3.LUT R0, R7, 0x80000000, RZ, 0xc0, !PT ;  /* 0x8000000007007812 */ /* 0x000fc800078ec0ff */
[----:B------:R-:W-:-:S04]  /*7560*/  SHF.R.U32.HI R0, RZ, 0x18, R0 ;  /* 0x00000018ff007819 */ /* 0x000fc80000011600 */
[----:B------:R-:W-:Y:S02]  /*7570*/  LOP3.LUT R0, R3, R0, RZ, 0xfc, !PT ;  /* 0x0000000003007212 */ /* 0x000fe400078efcff */
.L_x_1038:
[----:B------:R-:W-:Y:S05]  /*7580*/  BSYNC B0 ;  /* 0x0000000000007941 */ /* 0x000fea0003800000 */
.L_x_1037:
[----:B------:R0:W-:Y:S01]  /*7590*/  STG.E.U8 [R4.64], R0 ;  /* 0x0000000004007986 */ /* 0x0001e2000c101124 */
[----:B------:R-:W-:Y:S05]  /*75a0*/  BRA `(.L_x_1017) ;  /* 0x000004a000007947 */ /* 0x000fea0003800000 */
.L_x_1035:
        /* <DEDUP_REMOVED lines=19> */
.L_x_1042:
[----:B------:R-:W-:-:S04]  /*76e0*/  LOP3.LUT R0, R7, 0x80000000, RZ, 0xc0, !PT ;  /* 0x8000000007007812 */ /* 0x000fc800078ec0ff */
[----:B------:R-:W-:-:S04]  /*76f0*/  SHF.R.U32.HI R0, RZ, 0x18, R0 ;  /* 0x00000018ff007819 */ /* 0x000fc80000011600 */
[----:B------:R-:W-:Y:S02]  /*7700*/  LOP3.LUT R0, R3, R0, RZ, 0xfc, !PT ;  /* 0x0000000003007212 */ /* 0x000fe400078efcff */
.L_x_1041:
[----:B------:R-:W-:Y:S05]  /*7710*/  BSYNC B0 ;  /* 0x0000000000007941 */ /* 0x000fea0003800000 */
.L_x_1040:
[----:B------:R0:W-:Y:S01]  /*7720*/  STG.E.U8 [R4.64], R0 ;  /* 0x0000000004007986 */ /* 0x0001e2000c101124 */
[----:B------:R-:W-:Y:S05]  /*7730*/  BRA `(.L_x_1017) ;  /* 0x0000031000007947 */ /* 0x000fea0003800000 */
.L_x_1034:
        /* <DEDUP_REMOVED lines=24> */
.L_x_1016:
        /* <DEDUP_REMOVED lines=20> */
.L_x_1044:
[----:B------:R-:W0:Y:S02]  /*7a00*/  F2I.U64.F64.TRUNC R24, R24 ;  /* 0x0000001800187311 */ /* 0x000e24000030d800 */
[----:B0-----:R0:W-:Y:S01]  /*7a10*/  STG.E.64 [R4.64], R24 ;  /* 0x0000001804007986 */ /* 0x0011e2000c101b24 */
[----:B------:R-:W-:Y:S05]  /*7a20*/  BRA `(.L_x_1017) ;  /* 0x0000002000007947 */ /* 0x000fea0003800000 */
.L_x_1043:
[----:B------:R-:W0:Y:S02]  /*7a30*/  F2I.U32.F64.TRUNC R25, R24 ;  /* 0x0000001800197311 */ /* 0x000e24000030d000 */
[----:B0-----:R0:W-:Y:S02]  /*7a40*/  STG.E [R4.64], R25 ;  /* 0x0000001904007986 */ /* 0x0011e4000c101924 */
.L_x_1017:
[----:B------:R-:W-:Y:S02]  /*7a50*/  IADD3 R33, R33, 0x80, RZ ;  /* 0x0000008021217810 */ /* 0x000fe40007ffe0ff */
.L_x_978:
[----:B------:R-:W-:Y:S05]  /*7a60*/  BSYNC B6 ;  /* 0x0000000000067941 */ /* 0x000fea0003800000 */
.L_x_977:
        /* <DEDUP_REMOVED lines=18> */
[----:B0-----:R-:W-:Y:S01]  /*7b90*/  STG.E.U8 [R2.64], R17 ;  /* 0x0000001102007986 */ /* 0x001fe2000c101124 */
[----:B------:R-:W-:Y:S05]  /*7ba0*/  EXIT ;  /* 0x000000000000794d */ /* 0x000fea0003800000 */
.L_x_1048:
[----:B------:R-:W0:Y:S02]  /*7bb0*/  F2I.S64.F64.TRUNC R16, R16 ;  /* 0x0000001000107311 */ /* 0x000e24000030d900 */
[----:B0-----:R-:W-:-:S05]  /*7bc0*/  IMAD.MOV.U32 R5, RZ, RZ, R16 ;  /* 0x000000ffff057224 */ /* 0x001fca00078e0010 */
[----:B------:R-:W-:Y:S01]  /*7bd0*/  STG.E.U8 [R2.64], R5 ;  /* 0x0000000502007986 */ /* 0x000fe2000c101124 */
[----:B------:R-:W-:Y:S05]  /*7be0*/  EXIT ;  /* 0x000000000000794d */ /* 0x000fea0003800000 */
.L_x_1047:
[----:B------:R-:W-:-:S13]  /*7bf0*/  ISETP.NE.AND P0, PT, R0, 0x2, PT ;  /* 0x000000020000780c */ /* 0x000fda0003f05270 */
[----:B------:R-:W-:Y:S05]  /*7c00*/  @!P0 BRA `(.L_x_1050) ;  /* 0x000000a000008947 */ /* 0x000fea0003800000 */
[----:B------:R-:W-:-:S13]  /*7c10*/  ISETP.NE.AND P0, PT, R0, 0x3, PT ;  /* 0x000000030000780c */ /* 0x000fda0003f05270 */
[----:B------:R-:W-:Y:S05]  /*7c20*/  @!P0 BRA `(.L_x_1051) ;  /* 0x0000005000008947 */ /* 0x000fea0003800000 */
[----:B------:R-:W-:-:S13]  /*7c30*/  ISETP.NE.AND P0, PT, R0, 0x4, PT ;  /* 0x000000040000780c */ /* 0x000fda0003f05270 */
[----:B------:R-:W-:Y:S05]  /*7c40*/  @P0 BRA `(.L_x_1049) ;  /* 0x00000d2000000947 */ /* 0x000fea0003800000 */
[----:B------:R-:W0:Y:S02]  /*7c50*/  F2I.S64.F64.TRUNC R16, R16 ;  /* 0x0000001000107311 */ /* 0x000e24000030d900 */
[----:B0-----:R-:W-:Y:S01]  /*7c60*/  STG.E.64 [R2.64], R16 ;  /* 0x0000001002007986 */ /* 0x001fe2000c101b24 */
[----:B------:R-:W-:Y:S05]  /*7c70*/  EXIT ;  /* 0x000000000000794d */ /* 0x000fea0003800000 */
.L_x_1051:
[----:B------:R-:W0:Y:S02]  /*7c80*/  F2I.F64.TRUNC R17, R16 ;  /* 0x0000001000117311 */ /* 0x000e24000030d100 */
[----:B0-----:R-:W-:Y:S01]  /*7c90*/  STG.E [R2.64], R17 ;  /* 0x0000001102007986 */ /* 0x001fe2000c101924 */
[----:B------:R-:W-:Y:S05]  /*7ca0*/  EXIT ;  /* 0x000000000000794d */ /* 0x000fea0003800000 */
.L_x_1050:
[----:B------:R-:W0:Y:S02]  /*7cb0*/  F2I.F64.TRUNC R17, R16 ;  /* 0x0000001000117311 */ /* 0x000e24000030d100 */
[----:B0-----:R-:W-:Y:S01]  /*7cc0*/  STG.E.U16 [R2.64], R17 ;  /* 0x0000001102007986 */ /* 0x001fe2000c101524 */
[----:B------:R-:W-:Y:S05]  /*7cd0*/  EXIT ;  /* 0x000000000000794d */ /* 0x000fea0003800000 */
.L_x_1046:
        /* <DEDUP_REMOVED lines=9> */
[----:B------:R-:W-:Y:S01]  /*7d70*/  STG.E [R2.64], R5 ;  /* 0x0000000502007986 */ /* 0x000fe2000c101924 */
[----:B------:R-:W-:Y:S05]  /*7d80*/  EXIT ;  /* 0x000000000000794d */ /* 0x000fea0003800000 */
.L_x_1053:
[----:B------:R-:W0:Y:S01]  /*7d90*/  F2F.F32.F64 R0, R16 ;  /* 0x0000001000007310 */ /* 0x000e220000301000 */
[----:B------:R-:W0:-:S14]  /*7da0*/  DSETP.GEU.AND P0, PT, |R16|, c[0x2][0x0], PT ;  /* 0x008000001000762a */ /* 0x000e1c0003f0e200 */
[----:B0-----:R-:W-:-:S05]  /*7db0*/  @!P0 FMUL R0, R0, 1.175494350822287508e-38 ;  /* 0x0080000000008820 */ /* 0x001fca0000400000 */
[----:B------:R-:W-:-:S05]  /*7dc0*/  F2FP.PACK_AB R0, RZ, R0 ;  /* 0x00000000ff00723e */ /* 0x000fca00000000ff */
[----:B------:R-:W-:Y:S01]  /*7dd0*/  STG.E.U16 [R2.64], R0 ;  /* 0x0000000002007986 */ /* 0x000fe2000c101524 */
[----:B------:R-:W-:Y:S05]  /*7de0*/  EXIT ;  /* 0x000000000000794d */ /* 0x000fea0003800000 */
.L_x_1052:
        /* <DEDUP_REMOVED lines=12> */
[----:B------:R-:W-:Y:S01]  /*7eb0*/  STG.E.64 [R2.64], R4 ;  /* 0x0000000402007986 */ /* 0x000fe2000c101b24 */
[----:B------:R-:W-:Y:S05]  /*7ec0*/  EXIT ;  /* 0x000000000000794d */ /* 0x000fea0003800000 */
.L_x_1055:
[----:B------:R-:W0:Y:S01]  /*7ed0*/  F2F.F32.F64 R5, R16 ;  /* 0x0000001000057310 */ /* 0x000e220000301000 */
[----:B------:R-:W0:-:S04]  /*7ee0*/  DSETP.GEU.AND P0, PT, |R16|, c[0x2][0x0], PT ;  /* 0x008000001000762a */ /* 0x000e080003f0e200 */
[----:B------:R-:W1:-:S03]  /*7ef0*/  DSETP.GEU.AND P1, PT, |R18|, c[0x2][0x0], PT ;  /* 0x008000001200762a */ /* 0x000e460003f2e200 */
[----:B------:R-:W1:Y:S07]  /*7f00*/  F2F.F32.F64 R0, R18 ;  /* 0x0000001200007310 */ /* 0x000e6e0000301000 */
[----:B0-----:R-:W-:-:S04]  /*7f10*/  @!P0 FMUL R5, R5, 1.175494350822287508e-38 ;  /* 0x0080000005058820 */ /* 0x001fc80000400000 */
[----:B-1----:R-:W-:-:S05]  /*7f20*/  @!P1 FMUL R0, R0, 1.175494350822287508e-38 ;  /* 0x0080000000009820 */ /* 0x002fca0000400000 */
[----:B------:R-:W-:-:S05]  /*7f30*/  F2FP.PACK_AB R5, R0, R5 ;  /* 0x000000050005723e */ /* 0x000fca00000000ff */
[----:B------:R-:W-:Y:S01]  /*7f40*/  STG.E [R2.64], R5 ;  /* 0x0000000502007986 */ /* 0x000fe2000c101924 */
[----:B------:R-:W-:Y:S05]  /*7f50*/  EXIT ;  /* 0x000000000000794d */ /* 0x000fea0003800000 */
.L_x_1054:
[----:B------:R-:W-:Y:S01]  /*7f60*/  STG.E.64 [R2.64], R16 ;  /* 0x0000001002007986 */ /* 0x000fe2000c101b24 */
[----:B------:R-:W-:Y:S05]  /*7f70*/  EXIT ;  /* 0x000000000000794d */ /* 0x000fea0003800000 */
.L_x_1045:
        /* <DEDUP_REMOVED lines=11> */
[----:B------:R-:W-:Y:S01]  /*8030*/  STG.E.U8 [R2.64], R5 ;  /* 0x0000000502007986 */ /* 0x000fe2000c101124 */
[----:B------:R-:W-:Y:S05]  /*8040*/  EXIT ;  /* 0x000000000000794d */ /* 0x000fea0003800000 */
.L_x_1058:
[----:B------:R-:W-:Y:S01]  /*8050*/  STG.E.128 [R2.64], R16 ;  /* 0x0000001002007986 */ /* 0x000fe2000c101d24 */
[----:B------:R-:W-:Y:S05]  /*8060*/  EXIT ;  /* 0x000000000000794d */ /* 0x000fea0003800000 */
.L_x_1057:
        /* <DEDUP_REMOVED lines=23> */
.L_x_1062:
[----:B------:R-:W-:Y:S05]  /*81e0*/  BSYNC B0 ;  /* 0x0000000000007941 */ /* 0x000fea0003800000 */
.L_x_1061:
[----:B------:R-:W-:-:S05]  /*81f0*/  LOP3.LUT R5, R0, R5, RZ, 0xfc, !PT ;  /* 0x0000000500057212 */ /* 0x000fca00078efcff */
[----:B------:R-:W-:Y:S01]  /*8200*/  STG.E.U8 [R2.64], R5 ;  /* 0x0000000502007986 */ /* 0x000fe2000c101124 */
[----:B------:R-:W-:Y:S05]  /*8210*/  EXIT ;  /* 0x000000000000794d */ /* 0x000fea0003800000 */
.L_x_1060:
        /* <DEDUP_REMOVED lines=15> */
.L_x_1064:
[----:B------:R-:W-:Y:S01]  /*8310*/  IMAD.MOV.U32 R0, RZ, RZ, 0x7f ;  /* 0x0000007fff007424 */ /* 0x000fe200078e00ff */
[----:B------:R-:W-:-:S04]  /*8320*/  ISETP.GT.U32.AND P0, PT, R4, 0x7f800000, PT ;  /* 0x7f8000000400780c */ /* 0x000fc80003f04070 */
[----:B------:R-:W-:-:S04]  /*8330*/  SEL R0, R0, 0x7c, P0 ;  /* 0x0000007c00007807 */ /* 0x000fc80000000000 */
.L_x_1065:
[----:B------:R-:W-:Y:S05]  /*8340*/  BSYNC B0 ;  /* 0x0000000000007941 */ /* 0x000fea0003800000 */
.L_x_1063:
[----:B------:R-:W-:-:S04]  /*8350*/  LOP3.LUT R4, R5, 0x80000000, RZ, 0xc0, !PT ;  /* 0x8000000005047812 */ /* 0x000fc800078ec0ff */
[----:B------:R-:W-:-:S04]  /*8360*/  SHF.R.U32.HI R5, RZ, 0x18, R4 ;  /* 0x00000018ff057819 */ /* 0x000fc80000011604 */
[----:B------:R-:W-:-:S05]  /*8370*/  LOP3.LUT R5, R0, R5, RZ, 0xfc, !PT ;  /* 0x0000000500057212 */ /* 0x000fca00078efcff */
[----:B------:R-:W-:Y:S01]  /*8380*/  STG.E.U8 [R2.64], R5 ;  /* 0x0000000502007986 */ /* 0x000fe2000c101124 */
[----:B------:R-:W-:Y:S05]  /*8390*/  EXIT ;  /* 0x000000000000794d */ /* 0x000fea0003800000 */
.L_x_1059:
[----:B------:R-:W0:Y:S01]  /*83a0*/  F2F.F32.F64 R0, R16 ;  /* 0x0000001000007310 */ /* 0x000e220000301000 */
[----:B------:R-:W0:-:S14]  /*83b0*/  DSETP.GEU.AND P0, PT, |R16|, c[0x2][0x0], PT ;  /* 0x008000001000762a */ /* 0x000e1c0003f0e200 */
[----:B0-----:R-:W-:-:S05]  /*83c0*/  @!P0 FMUL R0, R0, 1.175494350822287508e-38 ;  /* 0x0080000000008820 */ /* 0x001fca0000400000 */
[----:B------:R-:W-:-:S05]  /*83d0*/  F2FP.BF16.PACK_AB R0, RZ, R0 ;  /* 0x00000000ff00723e */ /* 0x000fca00000010ff */
[----:B------:R-:W-:Y:S01]  /*83e0*/  STG.E.U16 [R2.64], R0 ;  /* 0x0000000002007986 */ /* 0x000fe2000c101524 */
[----:B------:R-:W-:Y:S05]  /*83f0*/  EXIT ;  /* 0x000000000000794d */ /* 0x000fea0003800000 */
.L_x_1056:
        /* <DEDUP_REMOVED lines=9> */
[----:B0-----:R-:W-:Y:S01]  /*8490*/  STG.E.U16 [R2.64], R17 ;  /* 0x0000001102007986 */ /* 0x001fe2000c101524 */
[----:B------:R-:W-:Y:S05]  /*84a0*/  EXIT ;  /* 0x000000000000794d */ /* 0x000fea0003800000 */
.L_x_1068:
        /* <DEDUP_REMOVED lines=19> */
.L_x_1071:
[----:B------:R-:W-:-:S04]  /*85e0*/  LOP3.LUT R0, R7, 0x80000000, RZ, 0xc0, !PT ;  /* 0x8000000007007812 */ /* 0x000fc800078ec0ff */
[----:B------:R-:W-:-:S04]  /*85f0*/  SHF.R.U32.HI R5, RZ, 0x18, R0 ;  /* 0x00000018ff057819 */ /* 0x000fc80000011600 */
[----:B------:R-:W-:-:S04]  /*8600*/  LOP3.LUT R4, R4, R5, RZ, 0xfc, !PT ;  /* 0x0000000504047212 */ /* 0x000fc800078efcff */
[----:B------:R-:W-:Y:S02]  /*8610*/  PRMT R0, R4, 0x7610, R0 ;  /* 0x0000761004007816 */ /* 0x000fe40000000000 */
.L_x_1070:
[----:B------:R-:W-:Y:S05]  /*8620*/  BSYNC B0 ;  /* 0x0000000000007941 */ /* 0x000fea0003800000 */
.L_x_1069:
[----:B------:R-:W-:Y:S01]  /*8630*/  STG.E.U8 [R2.64], R0 ;  /* 0x0000000002007986 */ /* 0x000fe2000c101124 */
[----:B------:R-:W-:Y:S05]  /*8640*/  EXIT ;  /* 0x000000000000794d */ /* 0x000fea0003800000 */
.L_x_1067:
        /* <DEDUP_REMOVED lines=19> */
.L_x_1074:
[----:B------:R-:W-:-:S04]  /*8780*/  LOP3.LUT R0, R7, 0x80000000, RZ, 0xc0, !PT ;  /* 0x8000000007007812 */ /* 0x000fc800078ec0ff */
[----:B------:R-:W-:-:S04]  /*8790*/  SHF.R.U32.HI R5, RZ, 0x18, R0 ;  /* 0x00000018ff057819 */ /* 0x000fc80000011600 */
[----:B------:R-:W-:-:S04]  /*87a0*/  LOP3.LUT R4, R4, R5, RZ, 0xfc, !PT ;  /* 0x0000000504047212 */ /* 0x000fc800078efcff */
[----:B------:R-:W-:Y:S02]  /*87b0*/  PRMT R0, R4, 0x7610, R0 ;  /* 0x0000761004007816 */ /* 0x000fe40000000000 */
.L_x_1073:
[----:B------:R-:W-:Y:S05]  /*87c0*/  BSYNC B0 ;  /* 0x0000000000007941 */ /* 0x000fea0003800000 */
.L_x_1072:
[----:B------:R-:W-:Y:S01]  /*87d0*/  STG.E.U8 [R2.64], R0 ;  /* 0x0000000002007986 */ /* 0x000fe2000c101124 */
[----:B------:R-:W-:Y:S05]  /*87e0*/  EXIT ;  /* 0x000000000000794d */ /* 0x000fea0003800000 */
.L_x_1066:
        /* <DEDUP_REMOVED lines=24> */
.L_x_1049:
[----:B------:R-:W-:Y:S01]  /*8970*/  MOV R0, 0x0 ;  /* 0x0000000000007802 */ /* 0x000fe20000000f00 */
[----:B------:R-:W-:Y:S02]  /*8980*/  IMAD.MOV.U32 R4, RZ, RZ, c[0x4][0x128] ;  /* 0x01004a00ff047624 */ /* 0x000fe400078e00ff */
[----:B------:R-:W-:Y:S01]  /*8990*/  IMAD.MOV.U32 R5, RZ, RZ, c[0x4][0x12c] ;  /* 0x01004b00ff057624 */ /* 0x000fe200078e00ff */
[----:B------:R0:W1:Y:S01]  /*89a0*/  LDC.64 R2, c[0x4][R0] ;  /* 0x0100000000027b82 */ /* 0x0000620000000a00 */
[----:B------:R-:W-:Y:S02]  /*89b0*/  IMAD.MOV.U32 R6, RZ, RZ, c[0x4][0x130] ;  /* 0x01004c00ff067624 */ /* 0x000fe400078e00ff */
[----:B------:R-:W-:Y:S02]  /*89c0*/  IMAD.MOV.U32 R7, RZ, RZ, c[0x4][0x134] ;  /* 0x01004d00ff077624 */ /* 0x000fe400078e00ff */
[----:B------:R-:W-:-:S02]  /*89d0*/  IMAD.MOV.U32 R8, RZ, RZ, 0x65 ;  /* 0x00000065ff087424 */ /* 0x000fc400078e00ff */
[----:B------:R-:W-:Y:S02]  /*89e0*/  IMAD.MOV.U32 R10, RZ, RZ, c[0x4][0x30] ;  /* 0x01000c00ff0a7624 */ /* 0x000fe400078e00ff */
[----:B------:R-:W-:Y:S02]  /*89f0*/  IMAD.MOV.U32 R11, RZ, RZ, c[0x4][0x34] ;  /* 0x01000d00ff0b7624 */ /* 0x000fe400078e00ff */
[----:B------:R-:W-:Y:S02]  /*8a00*/  IMAD.MOV.U32 R12, RZ, RZ, 0x1 ;  /* 0x00000001ff0c7424 */ /* 0x000fe400078e00ff */
[----:B------:R-:W-:Y:S02]  /*8a10*/  IMAD.MOV.U32 R13, RZ, RZ, RZ ;  /* 0x000000ffff0d7224 */ /* 0x000fe400078e00ff */
[----:B0-----:R-:W-:Y:S01]  /*8a20*/  LEPC R14 ;  /* 0x00000000000e734e */ /* 0x001fe20000000000 */
[----:B------:R-:W-:Y:S02]  /*8a30*/  MOV R9, 0x8aa0 ;  /* 0x00008aa000097802 */ /* 0x000fe40000000f00 */
[----:B------:R-:W-:Y:S02]  /*8a40*/  MOV R20, 0x8a20 ;  /* 0x00008a2000147802 */ /* 0x000fe40000000f00 */
[----:B------:R-:W-:-:S02]  /*8a50*/  MOV R21, 0x0 ;  /* 0x0000000000157802 */ /* 0x000fc40000000f00 */
[----:B------:R-:W-:Y:S02]  /*8a60*/  MOV R0, 0x0 ;  /* 0x0000000000007802 */ /* 0x000fe40000000f00 */
[----:B------:R-:W-:-:S04]  /*8a70*/  IADD3 R20, P0, P1, -R20, R9, R14 ;  /* 0x0000000914147210 */ /* 0x000fc8000791e10e */
[----:B------:R-:W-:-:S04]  /*8a80*/  IADD3.X R21, ~R0, R21, R15, P0, P1 ;  /* 0x0000001500157210 */ /* 0x000fc800007e250f */
[----:B-1----:R-:W-:Y:S05]  /*8a90*/  CALL.ABS.NOINC R2 ;  /* 0x0000000002007343 */ /* 0x002fea0003c00000 */
[----:B------:R-:W-:Y:S05]  /*8aa0*/  EXIT ;  /* 0x000000000000794d */ /* 0x000fea0003800000 */
.L_x_1076:
[----:B------:R-:W0:Y:S02]  /*8ab0*/  F2I.U64.F64.TRUNC R16, R16 ;  /* 0x0000001000107311 */ /* 0x000e24000030d800 */
[----:B0-----:R-:W-:Y:S01]  /*8ac0*/  STG.E.64 [R2.64], R16 ;  /* 0x0000001002007986 */ /* 0x001fe2000c101b24 */
[----:B------:R-:W-:Y:S05]  /*8ad0*/  EXIT ;  /* 0x000000000000794d */ /* 0x000fea0003800000 */
.L_x_1075:
[----:B------:R-:W0:Y:S02]  /*8ae0*/  F2I.U32.F64.TRUNC R17, R16 ;  /* 0x0000001000117311 */ /* 0x000e24000030d000 */
[----:B0-----:R-:W-:Y:S01]  /*8af0*/  STG.E [R2.64], R17 ;  /* 0x0000001102007986 */ /* 0x001fe2000c101924 */
[----:B------:R-:W-:Y:S05]  /*8b00*/  EXIT ;  /* 0x000000000000794d */ /* 0x000fea0003800000 */
.L_x_1077:
        /* <DEDUP_REMOVED lines=15> */
.L_x_2202:


//--------------------- .text._ZN2at6native18elementwise_kernelILi128ELi2EZNS0_22gpu_kernel_impl_nocastIZZZNS0_16conj_kernel_cudaERNS_18TensorIteratorBaseEENKUlvE0_clEvENKUlvE9_clEvEUlN3c107complexIdEEE_EEvS4_RKT_EUliE_EEviT1_ --------------------------
	.section	.text._ZN2at6native18elementwise_kernelILi128ELi2EZNS0_22gpu_kernel_impl_nocastIZZZNS0_16conj_kernel_cudaERNS_18TensorIteratorBaseEENKUlvE0_clEvENKUlvE9_clEvEUlN3c107complexIdEEE_EEvS4_RKT_EUliE_EEviT1_,"ax",@progbits
	.sectioninfo	@"SHI_REGISTERS=12"
	.align	128
        .global         _ZN2at6native18elementwise_kernelILi128ELi2EZNS0_22gpu_kernel_impl_nocastIZZZNS0_16conj_kernel_cudaERNS_18TensorIteratorBaseEENKUlvE0_clEvENKUlvE9_clEvEUlN3c107complexIdEEE_EEvS4_RKT_EUliE_EEviT1_
        .type           _ZN2at6native18elementwise_kernelILi128ELi2EZNS0_22gpu_kernel_impl_nocastIZZZNS0_16conj_kernel_cudaERNS_18TensorIteratorBaseEENKUlvE0_clEvENKUlvE9_clEvEUlN3c107complexIdEEE_EEvS4_RKT_EUliE_EEviT1_,@function
        .size           _ZN2at6native18elementwise_kernelILi128ELi2EZNS0_22gpu_kernel_impl_nocastIZZZNS0_16conj_kernel_cudaERNS_18TensorIteratorBaseEENKUlvE0_clEvENKUlvE9_clEvEUlN3c107complexIdEEE_EEvS4_RKT_EUliE_EEviT1_,(.L_x_2203 - _ZN2at6native18elementwise_kernelILi128ELi2EZNS0_22gpu_kernel_impl_nocastIZZZNS0_16conj_kernel_cudaERNS_18TensorIteratorBaseEENKUlvE0_clEvENKUlvE9_clEvEUlN3c107complexIdEEE_EEvS4_RKT_EUliE_EEviT1_)
        .other          _ZN2at6native18elementwise_kernelILi128ELi2EZNS0_22gpu_kernel_impl_nocastIZZZNS0_16conj_kernel_cudaERNS_18TensorIteratorBaseEENKUlvE0_clEvENKUlvE9_clEvEUlN3c107complexIdEEE_EEvS4_RKT_EUliE_EEviT1_,@"STO_CUDA_ENTRY STV_DEFAULT"
_ZN2at6native18elementwise_kernelILi128ELi2EZNS0_22gpu_kernel_impl_nocastIZZZNS0_16conj_kernel_cudaERNS_18TensorIteratorBaseEENKUlvE0_clEvENKUlvE9_clEvEUlN3c107complexIdEEE_EEvS4_RKT_EUliE_EEviT1_:
.text._ZN2at6native18elementwise_kernelILi128ELi2EZNS0_22gpu_kernel_impl_nocastIZZZNS0_16conj_kernel_cudaERNS_18TensorIteratorBaseEENKUlvE0_clEvENKUlvE9_clEvEUlN3c107complexIdEEE_EEvS4_RKT_EUliE_EEviT1_:
        /* <DEDUP_REMOVED lines=236> */
.L_x_1080:
[----:B------:R-:W-:-:S04]  /*0ec0*/  IADD3 R4, P0, R3, c[0x0][0x368], RZ ;  /* 0x0000da0003047a10 */ /* 0x000fc80007f1e0ff */
[----:B------:R-:W-:-:S06]  /*0ed0*/  IADD3.X R5, RZ, c[0x0][0x36c], RZ, P0, !PT ;  /* 0x0000db00ff057a10 */ /* 0x000fcc00007fe4ff */
[----:B------:R-:W2:Y:S01]  /*0ee0*/  LDG.E.128 R4, [R4.64] ;  /* 0x0000000404047981 */ /* 0x000ea2000c1e1d00 */
[----:B------:R-:W-:Y:S02]  /*0ef0*/  IADD3 R2, P0, R2, c[0x0][0x360], RZ ;  /* 0x0000d80002027a10 */ /* 0x000fe40007f1e0ff */
[----:B------:R-:W-:Y:S02]  /*0f00*/  IADD3 R9, R0, 0x80, RZ ;  /* 0x0000008000097810 */ /* 0x000fe40007ffe0ff */
[----:B------:R-:W-:Y:S01]  /*0f10*/  IADD3.X R3, RZ, c[0x0][0x364], RZ, P0, !PT ;  /* 0x0000d900ff037a10 */ /* 0x000fe200007fe4ff */
[----:B--2---:R-:W0:-:S07]  /*0f20*/  DADD R6, -RZ, -R6 ;  /* 0x00000000ff067229 */ /* 0x004e0e0000000906 */
[----:B0-----:R0:W-:Y:S04]  /*0f30*/  STG.E.128 [R2.64], R4 ;  /* 0x0000000402007986 */ /* 0x0011e8000c101d04 */
.L_x_1079:
[----:B------:R-:W-:Y:S05]  /*0f40*/  BSYNC B0 ;  /* 0x0000000000007941 */ /* 0x000fea0003800000 */
.L_x_1078:
[----:B------:R-:W-:-:S13]  /*0f50*/  ISETP.GE.AND P0, PT, R9, c[0x0][0x160], PT ;  /* 0x0000580009007a0c */ /* 0x000fda0003f06270 */
[----:B------:R-:W-:Y:S05]  /*0f60*/  @P0 EXIT ;  /* 0x000000000000094d */ /* 0x000fea0003800000 */
[----:B------:R-:W-:Y:S01]  /*0f70*/  ISETP.NE.AND P0, PT, RZ, c[0x0][0x168], PT ;  /* 0x00005a00ff007a0c */ /* 0x000fe20003f05270 */
[----:B------:R-:W-:Y:S01]  /*0f80*/  HFMA2.MMA R0, -RZ, RZ, 0, 0 ;  /* 0x00000000ff007435 */ /* 0x000fe200000001ff */
[----:B0-----:R-:W-:-:S11]  /*0f90*/  MOV R2, RZ ;  /* 0x000000ff00027202 */ /* 0x001fd60000000f00 */
[----:B------:R-:W-:Y:S05]  /*0fa0*/  @!P0 BRA `(.L_x_1081) ;  /* 0x00000e0000008947 */ /* 0x000fea0003800000 */
[----:B------:R-:W-:Y:S01]  /*0fb0*/  MOV R2, RZ ;  /* 0x000000ff00027202 */ /* 0x000fe20000000f00 */
[----:B------:R-:W-:-:S04]  /*0fc0*/  IMAD.MOV.U32 R3, RZ, RZ, R9 ;  /* 0x000000ffff037224 */ /* 0x000fc800078e0009 */
        /* <DEDUP_REMOVED lines=222> */
.L_x_1081:
[----:B------:R-:W-:-:S04]  /*1db0*/  IADD3 R4, P0, R2, c[0x0][0x368], RZ ;  /* 0x0000da0002047a10 */ /* 0x000fc80007f1e0ff */
[----:B------:R-:W-:-:S06]  /*1dc0*/  IADD3.X R5, RZ, c[0x0][0x36c], RZ, P0, !PT ;  /* 0x0000db00ff057a10 */ /* 0x000fcc00007fe4ff */
[----:B------:R-:W2:Y:S01]  /*1dd0*/  LDG.E.128 R4, [R4.64] ;  /* 0x0000000404047981 */ /* 0x000ea2000c1e1d00 */
[----:B------:R-:W-:-:S04]  /*1de0*/  IADD3 R2, P0, R0, c[0x0][0x360], RZ ;  /* 0x0000d80000027a10 */ /* 0x000fc80007f1e0ff */
[----:B------:R-:W-:Y:S01]  /*1df0*/  IADD3.X R3, RZ, c[0x0][0x364], RZ, P0, !PT ;  /* 0x0000d900ff037a10 */ /* 0x000fe200007fe4ff */
[----:B--2---:R-:W0:-:S07]  /*1e00*/  DADD R6, -RZ, -R6 ;  /* 0x00000000ff067229 */ /* 0x004e0e0000000906 */
[----:B0-----:R-:W-:Y:S01]  /*1e10*/  STG.E.128 [R2.64], R4 ;  /* 0x0000000402007986 */ /* 0x001fe2000c101d04 */
[----:B------:R-:W-:Y:S05]  /*1e20*/  EXIT ;  /* 0x000000000000794d */ /* 0x000fea0003800000 */
.L_x_1082:
        /* <DEDUP_REMOVED lines=13> */
.L_x_2203:


//--------------------- .text._ZN2at6native27unrolled_elementwise_kernelIZZZNS0_16conj_kernel_cudaERNS_18TensorIteratorBaseEENKUlvE0_clEvENKUlvE9_clEvEUlN3c107complexIdEEE_St5arrayIPcLm2EELi4E23TrivialOffsetCalculatorILi1EjESE_NS0_6memory15LoadWithoutCastENSF_16StoreWithoutCastEEEviT_T0_T2_T3_T4_T5_ --------------------------
	.section	.text._ZN2at6native27unrolled_elementwise_kernelIZZZNS0_16conj_kernel_cudaERNS_18TensorIteratorBaseEENKUlvE0_clEvENKUlvE9_clEvEUlN3c107complexIdEEE_St5arrayIPcLm2EELi4E23TrivialOffsetCalculatorILi1EjESE_NS0_6memory15LoadWithoutCastENSF_16StoreWithoutCastEEEviT_T0_T2_T3_T4_T5_,"ax",@progbits
	.sectioninfo	@"SHI_REGISTERS=32"
	.align	128
        .global         _ZN2at6native27unrolled_elementwise_kernelIZZZNS0_16conj_kernel_cudaERNS_18TensorIteratorBaseEENKUlvE0_clEvENKUlvE9_clEvEUlN3c107complexIdEEE_St5arrayIPcLm2EELi4E23TrivialOffsetCalculatorILi1EjESE_NS0_6memory15LoadWithoutCastENSF_16StoreWithoutCastEEEviT_T0_T2_T3_T4_T5_
        .type           _ZN2at6native27unrolled_elementwise_kernelIZZZNS0_16conj_kernel_cudaERNS_18TensorIteratorBaseEENKUlvE0_clEvENKUlvE9_clEvEUlN3c107complexIdEEE_St5arrayIPcLm2EELi4E23TrivialOffsetCalculatorILi1EjESE_NS0_6memory15LoadWithoutCastENSF_16StoreWithoutCastEEEviT_T0_T2_T3_T4_T5_,@function
        .size           _ZN2at6native27unrolled_elementwise_kernelIZZZNS0_16conj_kernel_cudaERNS_18TensorIteratorBaseEENKUlvE0_clEvENKUlvE9_clEvEUlN3c107complexIdEEE_St5arrayIPcLm2EELi4E23TrivialOffsetCalculatorILi1EjESE_NS0_6memory15LoadWithoutCastENSF_16StoreWithoutCastEEEviT_T0_T2_T3_T4_T5_,(.L_x_2204 - _ZN2at6native27unrolled_elementwise_kernelIZZZNS0_16conj_kernel_cudaERNS_18TensorIteratorBaseEENKUlvE0_clEvENKUlvE9_clEvEUlN3c107complexIdEEE_St5arrayIPcLm2EELi4E23TrivialOffsetCalculatorILi1EjESE_NS0_6memory15LoadWithoutCastENSF_16StoreWithoutCastEEEviT_T0_T2_T3_T4_T5_)
        .other          _ZN2at6native27unrolled_elementwise_kernelIZZZNS0_16conj_kernel_cudaERNS_18TensorIteratorBaseEENKUlvE0_clEvENKUlvE9_clEvEUlN3c107complexIdEEE_St5arrayIPcLm2EELi4E23TrivialOffsetCalculatorILi1EjESE_NS0_6memory15LoadWithoutCastENSF_16StoreWithoutCastEEEviT_T0_T2_T3_T4_T5_,@"STO_CUDA_ENTRY STV_DEFAULT"
_ZN2at6native27unrolled_elementwise_kernelIZZZNS0_16conj_kernel_cudaERNS_18TensorIteratorBaseEENKUlvE0_clEvENKUlvE9_clEvEUlN3c107complexIdEEE_St5arrayIPcLm2EELi4E23TrivialOffsetCalculatorILi1EjESE_NS0_6memory15LoadWithoutCastENSF_16StoreWithoutCastEEEviT_T0_T2_T3_T4_T5_:
.text._ZN2at6native27unrolled_elementwise_kernelIZZZNS0_16conj_kernel_cudaERNS_18TensorIteratorBaseEENKUlvE0_clEvENKUlvE9_clEvEUlN3c107complexIdEEE_St5arrayIPcLm2EELi4E23TrivialOffsetCalculatorILi1EjESE_NS0_6memory15LoadWithoutCastENSF_16StoreWithoutCastEEEviT_T0_T2_T3_T4_T5_:
[----:B------:R-:W-:Y:S02]  /*0000*/  IMAD.MOV.U32 R1, RZ, RZ, c[0x0][0x28] ;  /* 0x00000a00ff017624 */ /* 0x000fe400078e00ff */
[----:B------:R-:W0:Y:S01]  /*0010*/  S2R R2, SR_CTAID.X ;  /* 0x0000000000027919 */ /* 0x000e220000002500 */
[----:B------:R-:W-:Y:S01]  /*0020*/  IMAD.MOV.U32 R5, RZ, RZ, -0x200 ;  /* 0xfffffe00ff057424 */ /* 0x000fe200078e00ff */
[----:B------:R-:W-:Y:S01]  /*0030*/  CS2R R10, SRZ ;  /* 0x00000000000a7805 */ /* 0x000fe2000001ff00 */
[----:B------:R-:W-:Y:S01]  /*0040*/  CS2R R8, SRZ ;  /* 0x0000000000087805 */ /* 0x000fe2000001ff00 */
[----:B------:R-:W1:Y:S01]  /*0050*/  S2R R3, SR_TID.X ;  /* 0x0000000000037919 */ /* 0x000e620000002100 */
[----:B------:R-:W-:Y:S01]  /*0060*/  ULDC.64 UR4, c[0x0][0x118] ;  /* 0x0000460000047ab9 */ /* 0x000fe20000000a00 */
[----:B0-----:R-:W-:Y:S02]  /*0070*/  IMAD R0, R2, R5, c[0x0][0x160] ;  /* 0x0000580002007624 */ /* 0x001fe400078e0205 */
[----:B-1----:R-:W-:-:S03]  /*0080*/  IMAD.MOV.U32 R7, RZ, RZ, R3 ;  /* 0x000000ffff077224 */ /* 0x002fc600078e0003 */
[----:B------:R-:W-:-:S13]  /*0090*/  ISETP.GE.AND P0, PT, R3, R0, PT ;  /* 0x000000000300720c */ /* 0x000fda0003f06270 */
[----:B------:R-:W-:Y:S01]  /*00a0*/  @!P0 IMAD R20, R2, 0x200, R7 ;  /* 0x0000020002148824 */ /* 0x000fe200078e0207 */
[----:B------:R-:W-:Y:S01]  /*00b0*/  @!P0 IADD3 R7, R7, 0x80, RZ ;  /* 0x0000008007078810 */ /* 0x000fe20007ffe0ff */
[----:B------:R-:W-:-:S03]  /*00c0*/  @!P0 IMAD.MOV.U32 R21, RZ, RZ, 0x10 ;  /* 0x00000010ff158424 */ /* 0x000fc600078e00ff */
[----:B------:R-:W-:Y:S01]  /*00d0*/  ISETP.GE.AND P1, PT, R7, R0, PT ;  /* 0x000000000700720c */ /* 0x000fe20003f26270 */
[----:B------:R-:W-:Y:S01]  /*00e0*/  CS2R R14, SRZ ;  /* 0x00000000000e7805 */ /* 0x000fe2000001ff00 */
[----:B------:R-:W-:Y:S01]  /*00f0*/  CS2R R12, SRZ ;  /* 0x00000000000c7805 */ /* 0x000fe2000001ff00 */
[----:B------:R-:W-:-:S05]  /*0100*/  @!P0 IMAD.WIDE.U32 R20, R20, R21, c[0x0][0x170] ;  /* 0x00005c0014148625 */ /* 0x000fca00078e0015 */
[----:B------:R0:W2:Y:S05]  /*0110*/  @!P0 LDG.E.128 R12, [R20.64] ;  /* 0x00000004140c8981 */ /* 0x0000aa000c1e1d00 */
[----:B------:R-:W-:Y:S01]  /*0120*/  @!P1 IMAD R4, R2, 0x200, R7 ;  /* 0x0000020002049824 */ /* 0x000fe200078e0207 */
[----:B------:R-:W-:Y:S01]  /*0130*/  @!P1 IADD3 R7, R7, 0x80, RZ ;  /* 0x0000008007079810 */ /* 0x000fe20007ffe0ff */
[----:B------:R-:W-:-:S03]  /*0140*/  @!P1 IMAD.MOV.U32 R5, RZ, RZ, 0x10 ;  /* 0x00000010ff059424 */ /* 0x000fc600078e00ff */
[----:B------:R-:W-:Y:S01]  /*0150*/  ISETP.GE.AND P2, PT, R7, R0, PT ;  /* 0x000000000700720c */ /* 0x000fe20003f46270 */
[----:B------:R-:W-:-:S05]  /*0160*/  @!P1 IMAD.WIDE.U32 R4, R4, R5, c[0x0][0x170] ;  /* 0x00005c0004049625 */ /* 0x000fca00078e0005 */
[----:B------:R1:W3:Y:S01]  /*0170*/  @!P1 LDG.E.128 R8, [R4.64] ;  /* 0x0000000404089981 */ /* 0x0002e2000c1e1d00 */
[----:B------:R-:W-:Y:S01]  /*0180*/  CS2R R18, SRZ ;  /* 0x0000000000127805 */ /* 0x000fe2000001ff00 */
[----:B------:R-:W-:-:S05]  /*0190*/  CS2R R16, SRZ ;  /* 0x0000000000107805 */ /* 0x000fca000001ff00 */
[----:B------:R-:W-:Y:S02]  /*01a0*/  @!P2 IMAD R26, R2, 0x200, R7 ;  /* 0x00000200021aa824 */ /* 0x000fe400078e0207 */
[----:B------:R-:W-:-:S04]  /*01b0*/  @!P2 IMAD.MOV.U32 R27, RZ, RZ, 0x10 ;  /* 0x00000010ff1ba424 */ /* 0x000fc800078e00ff */
[----:B------:R-:W-:-:S05]  /*01c0*/  @!P2 IMAD.WIDE.U32 R26, R26, R27, c[0x0][0x170] ;  /* 0x00005c001a1aa625 */ /* 0x000fca00078e001b */
[----:B------:R-:W4:Y:S01]  /*01d0*/  @!P2 LDG.E.128 R16, [R26.64] ;  /* 0x000000041a10a981 */ /* 0x000f22000c1e1d00 */
[----:B------:R-:W-:-:S04]  /*01e0*/  @!P2 IADD3 R7, R7, 0x80, RZ ;  /* 0x000000800707a810 */ /* 0x000fc80007ffe0ff */
[-C--:B------:R-:W-:Y:S01]  /*01f0*/  ISETP.GE.AND P1, PT, R7, R0.reuse, PT ;  /* 0x000000000700720c */ /* 0x080fe20003f26270 */
[----:B-1----:R-:W-:Y:S01]  /*0200*/  CS2R R4, SRZ ;  /* 0x0000000000047805 */ /* 0x002fe2000001ff00 */
[C---:B------:R-:W-:Y:S02]  /*0210*/  IADD3 R29, R3.reuse, 0x80, RZ ;  /* 0x00000080031d7810 */ /* 0x040fe40007ffe0ff */
[----:B0-----:R-:W-:Y:S02]  /*0220*/  IADD3 R21, R3, 0x100, RZ ;  /* 0x0000010003157810 */ /* 0x001fe40007ffe0ff */
[----:B------:R-:W-:-:S07]  /*0230*/  ISETP.GE.AND P2, PT, R29, R0, PT ;  /* 0x000000001d00720c */ /* 0x000fce0003f46270 */
[----:B------:R-:W-:Y:S02]  /*0240*/  @!P1 IMAD R24, R2, 0x200, R7 ;  /* 0x0000020002189824 */ /* 0x000fe400078e0207 */
[----:B------:R-:W-:Y:S01]  /*0250*/  @!P1 IMAD.MOV.U32 R25, RZ, RZ, 0x10 ;  /* 0x00000010ff199424 */ /* 0x000fe200078e00ff */
[----:B------:R-:W-:-:S03]  /*0260*/  CS2R R6, SRZ ;  /* 0x0000000000067805 */ /* 0x000fc6000001ff00 */
[----:B------:R-:W-:-:S05]  /*0270*/  @!P1 IMAD.WIDE.U32 R24, R24, R25, c[0x0][0x170] ;  /* 0x00005c0018189625 */ /* 0x000fca00078e0019 */
[----:B------:R0:W5:Y:S01]  /*0280*/  @!P1 LDG.E.128 R4, [R24.64] ;  /* 0x0000000418049981 */ /* 0x000162000c1e1d00 */
[----:B------:R-:W-:Y:S01]  /*0290*/  ISETP.GE.AND P1, PT, R21, R0, PT ;  /* 0x000000001500720c */ /* 0x000fe20003f26270 */
[----:B------:R-:W-:Y:S01]  /*02a0*/  BSSY B0, `(.L_x_1083) ;  /* 0x0000027000007945 */ /* 0x000fe20003800000 */
[----:B--2---:R-:W-:-:S04]  /*02b0*/  DADD R14, -RZ, -R14 ;  /* 0x00000000ff0e7229 */ /* 0x004fc8000000090e */
[----:B---3--:R-:W1:Y:S01]  /*02c0*/  DADD R22, -RZ, -R10 ;  /* 0x00000000ff167229 */ /* 0x008e62000000090a */
[----:B------:R-:W-:Y:S02]  /*02d0*/  FSEL R21, R9, RZ, !P2 ;  /* 0x000000ff09157208 */ /* 0x000fe40005000000 */
[----:B------:R-:W-:-:S07]  /*02e0*/  FSEL R8, R8, RZ, !P2 ;  /* 0x000000ff08087208 */ /* 0x000fce0005000000 */
[----:B-1----:R-:W-:Y:S01]  /*02f0*/  FSEL R9, R22, RZ, !P2 ;  /* 0x000000ff16097208 */ /* 0x002fe20005000000 */
[----:B------:R-:W-:Y:S01]  /*0300*/  @!P0 IMAD R22, R2, 0x200, R3 ;  /* 0x0000020002168824 */ /* 0x000fe200078e0203 */
[----:B------:R-:W-:Y:S01]  /*0310*/  FSEL R10, R23, RZ, !P2 ;  /* 0x000000ff170a7208 */ /* 0x000fe20005000000 */
[----:B------:R-:W-:Y:S01]  /*0320*/  @!P0 IMAD.MOV.U32 R23, RZ, RZ, 0x10 ;  /* 0x00000010ff178424 */ /* 0x000fe200078e00ff */
[----:B------:R-:W-:-:S03]  /*0330*/  ISETP.GE.AND P2, PT, R3, R0, PT ;  /* 0x000000000300720c */ /* 0x000fc60003f46270 */
[----:B------:R-:W-:Y:S01]  /*0340*/  @!P0 IMAD.WIDE.U32 R22, R22, R23, c[0x0][0x168] ;  /* 0x00005a0016168625 */ /* 0x000fe200078e0017 */
[----:B------:R-:W-:Y:S02]  /*0350*/  FSEL R12, R12, RZ, !P2 ;  /* 0x000000ff0c0c7208 */ /* 0x000fe40005000000 */
[----:B------:R-:W-:Y:S02]  /*0360*/  FSEL R13, R13, RZ, !P2 ;  /* 0x000000ff0d0d7208 */ /* 0x000fe40005000000 */
[----:B------:R-:W-:Y:S02]  /*0370*/  FSEL R14, R14, RZ, !P2 ;  /* 0x000000ff0e0e7208 */ /* 0x000fe40005000000 */
[----:B------:R-:W-:Y:S01]  /*0380*/  FSEL R15, R15, RZ, !P2 ;  /* 0x000000ff0f0f7208 */ /* 0x000fe20005000000 */
[----:B------:R-:W-:Y:S02]  /*0390*/  IMAD.MOV.U32 R11, RZ, RZ, R3 ;  /* 0x000000ffff0b7224 */ /* 0x000fe400078e0003 */
[----:B------:R-:W-:-:S02]  /*03a0*/  @!P0 IMAD.MOV.U32 R11, RZ, RZ, R29 ;  /* 0x000000ffff0b8224 */ /* 0x000fc400078e001d */
[----:B------:R0:W-:Y:S03]  /*03b0*/  @!P0 STG.E.128 [R22.64], R12 ;  /* 0x0000000c16008986 */ /* 0x0001e6000c101d04 */
[----:B------:R-:W-:Y:S01]  /*03c0*/  ISETP.GE.AND P3, PT, R11, R0, PT ;  /* 0x000000000b00720c */ /* 0x000fe20003f66270 */
[----:B----4-:R-:W1:Y:S01]  /*03d0*/  DADD R18, -RZ, -R18 ;  /* 0x00000000ff127229 */ /* 0x010e620000000912 */
[----:B------:R-:W-:Y:S02]  /*03e0*/  FSEL R16, R16, RZ, !P1 ;  /* 0x000000ff10107208 */ /* 0x000fe40004800000 */
[----:B------:R-:W-:-:S07]  /*03f0*/  FSEL R17, R17, RZ, !P1 ;  /* 0x000000ff11117208 */ /* 0x000fce0004800000 */
[----:B-1----:R-:W-:Y:S02]  /*0400*/  FSEL R18, R18, RZ, !P1 ;  /* 0x000000ff12127208 */ /* 0x002fe40004800000 */
[----:B------:R-:W-:Y:S01]  /*0410*/  FSEL R19, R19, RZ, !P1 ;  /* 0x000000ff13137208 */ /* 0x000fe20004800000 */
[----:B------:R-:W-:Y:S05]  /*0420*/  @P3 BRA `(.L_x_1084) ;  /* 0x000000e000003947 */ /* 0x000fea0003800000 */
[----:B0-----:R-:W-:Y:S01]  /*0430*/  IMAD R22, R2, 0x200, R11 ;  /* 0x0000020002167824 */ /* 0x001fe200078e020b */
[----:B------:R-:W-:Y:S01]  /*0440*/  IADD3 R11, R11, 0x80, RZ ;  /* 0x000000800b0b7810 */ /* 0x000fe20007ffe0ff */
[----:B------:R-:W-:Y:S02]  /*0450*/  IMAD.MOV.U32 R15, RZ, RZ, 0x10 ;  /* 0x00000010ff0f7424 */ /* 0x000fe400078e00ff */
[----:B------:R-:W-:Y:S01]  /*0460*/  IMAD.MOV.U32 R13, RZ, RZ, R21 ;  /* 0x000000ffff0d7224 */ /* 0x000fe200078e0015 */
[----:B------:R-:W-:Y:S01]  /*0470*/  ISETP.GE.AND P0, PT, R11, R0, PT ;  /* 0x000000000b00720c */ /* 0x000fe20003f06270 */
[----:B------:R-:W-:-:S04]  /*0480*/  IMAD.WIDE.U32 R22, R22, R15, c[0x0][0x168] ;  /* 0x00005a0016167625 */ /* 0x000fc800078e000f */
[----:B------:R-:W-:Y:S02]  /*0490*/  IMAD.MOV.U32 R12, RZ, RZ, R8 ;  /* 0x000000ffff0c7224 */ /* 0x000fe400078e0008 */
[----:B------:R-:W-:-:S06]  /*04a0*/  IMAD.MOV.U32 R14, RZ, RZ, R9 ;  /* 0x000000ffff0e7224 */ /* 0x000fcc00078e0009 */
[----:B------:R-:W-:Y:S01]  /*04b0*/  @!P0 IMAD R20, R2, 0x200, R11 ;  /* 0x0000020002148824 */ /* 0x000fe200078e020b */
[----:B------:R-:W-:-:S03]  /*04c0*/  @!P0 IADD3 R11, R11, 0x80, RZ ;  /* 0x000000800b0b8810 */ /* 0x000fc60007ffe0ff */
[----:B------:R-:W-:-:S04]  /*04d0*/  @!P0 IMAD.WIDE.U32 R20, R20, R15, c[0x0][0x168] ;  /* 0x00005a0014148625 */ /* 0x000fc800078e000f */
[----:B------:R-:W-:-:S05]  /*04e0*/  IMAD.MOV.U32 R15, RZ, RZ, R10 ;  /* 0x000000ffff0f7224 */ /* 0x000fca00078e000a */
[----:B------:R0:W-:Y:S04]  /*04f0*/  STG.E.128 [R22.64], R12 ;  /* 0x0000000c16007986 */ /* 0x0001e8000c101d04 */
[----:B------:R0:W-:Y:S02]  /*0500*/  @!P0 STG.E.128 [R20.64], R16 ;  /* 0x0000001014008986 */ /* 0x0001e4000c101d04 */
.L_x_1084:
[----:B------:R-:W-:Y:S05]  /*0510*/  BSYNC B0 ;  /* 0x0000000000007941 */ /* 0x000fea0003800000 */
.L_x_1083:
[----:B------:R-:W-:Y:S01]  /*0520*/  ISETP.GE.AND P1, PT, R11, R0, PT ;  /* 0x000000000b00720c */ /* 0x000fe20003f26270 */
[----:B-----5:R-:W1:Y:S01]  /*0530*/  DADD R6, -RZ, -R6 ;  /* 0x00000000ff067229 */ /* 0x020e620000000906 */
[----:B------:R-:W-:-:S04]  /*0540*/  IADD3 R3, R3, 0x180, RZ ;  /* 0x0000018003037810 */ /* 0x000fc80007ffe0ff */
[----:B------:R-:W-:-:S07]  /*0550*/  ISETP.GE.AND P0, PT, R3, R0, PT ;  /* 0x000000000300720c */ /* 0x000fce0003f06270 */
[----:B------:R-:W-:Y:S06]  /*0560*/  @P1 EXIT ;  /* 0x000000000000194d */ /* 0x000fec0003800000 */
[----:B-1----:R-:W-:Y:S01]  /*0570*/  IMAD R2, R2, 0x200, R11 ;  /* 0x0000020002027824 */ /* 0x002fe200078e020b */
[----:B------:R-:W-:Y:S01]  /*0580*/  FSEL R4, R4, RZ, !P0 ;  /* 0x000000ff04047208 */ /* 0x000fe20004000000 */
[----:B------:R-:W-:Y:S01]  /*0590*/  IMAD.MOV.U32 R3, RZ, RZ, 0x10 ;  /* 0x00000010ff037424 */ /* 0x000fe200078e00ff */
[----:B------:R-:W-:Y:S02]  /*05a0*/  FSEL R5, R5, RZ, !P0 ;  /* 0x000000ff05057208 */ /* 0x000fe40004000000 */
[----:B------:R-:W-:Y:S01]  /*05b0*/  FSEL R6, R6, RZ, !P0 ;  /* 0x000000ff06067208 */ /* 0x000fe20004000000 */
[----:B------:R-:W-:Y:S01]  /*05c0*/  IMAD.WIDE.U32 R2, R2, R3, c[0x0][0x168] ;  /* 0x00005a0002027625 */ /* 0x000fe200078e0003 */
[----:B------:R-:W-:-:S05]  /*05d0*/  FSEL R7, R7, RZ, !P0 ;  /* 0x000000ff07077208 */ /* 0x000fca0004000000 */
[----:B------:R-:W-:Y:S01]  /*05e0*/  STG.E.128 [R2.64], R4 ;  /* 0x0000000402007986 */ /* 0x000fe2000c101d04 */
[----:B------:R-:W-:Y:S05]  /*05f0*/  EXIT ;  /* 0x000000000000794d */ /* 0x000fea0003800000 */
.L_x_1085:
        /* <DEDUP_REMOVED lines=16> */
.L_x_2204:


//--------------------- .text._ZN2at6native29vectorized_elementwise_kernelILi2EZZZNS0_16conj_kernel_cudaERNS_18TensorIteratorBaseEENKUlvE0_clEvENKUlvE9_clEvEUlN3c107complexIdEEE_St5arrayIPcLm2EEEEviT0_T1_ --------------------------
	.section	.text._ZN2at6native29vectorized_elementwise_kernelILi2EZZZNS0_16conj_kernel_cudaERNS_18TensorIteratorBaseEENKUlvE0_clEvENKUlvE9_clEvEUlN3c107complexIdEEE_St5arrayIPcLm2EEEEviT0_T1_,"ax",@progbits
	.sectioninfo	@"SHI_REGISTERS=46"
	.align	128
        .global         _ZN2at6native29vectorized_elementwise_kernelILi2EZZZNS0_16conj_kernel_cudaERNS_18TensorIteratorBaseEENKUlvE0_clEvENKUlvE9_clEvEUlN3c107complexIdEEE_St5arrayIPcLm2EEEEviT0_T1_
        .type           _ZN2at6native29vectorized_elementwise_kernelILi2EZZZNS0_16conj_kernel_cudaERNS_18TensorIteratorBaseEENKUlvE0_clEvENKUlvE9_clEvEUlN3c107complexIdEEE_St5arrayIPcLm2EEEEviT0_T1_,@function
        .size           _ZN2at6native29vectorized_elementwise_kernelILi2EZZZNS0_16conj_kernel_cudaERNS_18TensorIteratorBaseEENKUlvE0_clEvENKUlvE9_clEvEUlN3c107complexIdEEE_St5arrayIPcLm2EEEEviT0_T1_,(.L_x_2205 - _ZN2at6native29vectorized_elementwise_kernelILi2EZZZNS0_16conj_kernel_cudaERNS_18TensorIteratorBaseEENKUlvE0_clEvENKUlvE9_clEvEUlN3c107complexIdEEE_St5arrayIPcLm2EEEEviT0_T1_)
        .other          _ZN2at6native29vectorized_elementwise_kernelILi2EZZZNS0_16conj_kernel_cudaERNS_18TensorIteratorBaseEENKUlvE0_clEvENKUlvE9_clEvEUlN3c107complexIdEEE_St5arrayIPcLm2EEEEviT0_T1_,@"STO_CUDA_ENTRY STV_DEFAULT"
_ZN2at6native29vectorized_elementwise_kernelILi2EZZZNS0_16conj_kernel_cudaERNS_18TensorIteratorBaseEENKUlvE0_clEvENKUlvE9_clEvEUlN3c107complexIdEEE_St5arrayIPcLm2EEEEviT0_T1_:
.text._ZN2at6native29vectorized_elementwise_kernelILi2EZZZNS0_16conj_kernel_cudaERNS_18TensorIteratorBaseEENKUlvE0_clEvENKUlvE9_clEvEUlN3c107complexIdEEE_St5arrayIPcLm2EEEEviT0_T1_:
[----:B------:R-:W-:Y:S02]  /*0000*/  IMAD.MOV.U32 R1, RZ, RZ, c[0x0][0x28] ;  /* 0x00000a00ff017624 */ /* 0x000fe400078e00ff */
[----:B------:R-:W0:Y:S01]  /*0010*/  S2UR UR6, SR_CTAID.X ;  /* 0x00000000000679c3 */ /* 0x000e220000002500 */
[----:B------:R-:W-:Y:S02]  /*0020*/  ULDC UR7, c[0x0][0x160] ;  /* 0x0000580000077ab9 */ /* 0x000fe40000000800 */
[----:B------:R-:W-:Y:S02]  /*0030*/  ULDC.64 UR10, c[0x0][0x118] ;  /* 0x00004600000a7ab9 */ /* 0x000fe40000000a00 */
[----:B0-----:R-:W-:-:S04]  /*0040*/  USHF.L.U32 UR6, UR6, 0xa, URZ ;  /* 0x0000000a06067899 */ /* 0x001fc8000800063f */
[----:B------:R-:W-:-:S04]  /*0050*/  UIADD3 UR7, -UR6, UR7, URZ ;  /* 0x0000000706077290 */ /* 0x000fc8000fffe13f */
[----:B------:R-:W-:-:S06]  /*0060*/  UISETP.GE.U32.AND UP0, UPT, UR7, 0x400, UPT ;  /* 0x000004000700788c */ /* 0x000fcc000bf06070 */
[----:B------:R-:W-:-:S13]  /*0070*/  PLOP3.LUT P0, PT, PT, PT, UP0, 0x80, 0x0 ;  /* 0x000000000000781c */ /* 0x000fda0003f0f008 */
[----:B------:R-:W-:Y:S05]  /*0080*/  @!P0 BRA `(.L_x_1086) ;  /* 0x0000024000008947 */ /* 0x000fea0003800000 */
[----:B------:R-:W0:Y:S01]  /*0090*/  S2R R2, SR_TID.X ;  /* 0x0000000000027919 */ /* 0x000e220000002100 */
[----:B------:R-:W-:Y:S02]  /*00a0*/  UMOV UR8, 0x10 ;  /* 0x0000001000087882 */ /* 0x000fe40000000000 */
[----:B------:R-:W-:Y:S02]  /*00b0*/  ULDC.64 UR4, c[0x0][0x170] ;  /* 0x00005c0000047ab9 */ /* 0x000fe40000000a00 */
[----:B------:R-:W-:-:S06]  /*00c0*/  UIMAD.WIDE UR4, UR6, UR8, UR4 ;  /* 0x00000008060472a5 */ /* 0x000fcc000f8e0204 */
[----:B------:R-:W-:Y:S02]  /*00d0*/  IMAD.U32 R36, RZ, RZ, UR4 ;  /* 0x00000004ff247e24 */ /* 0x000fe4000f8e00ff */
[----:B------:R-:W-:-:S04]  /*00e0*/  IMAD.U32 R37, RZ, RZ, UR5 ;  /* 0x00000005ff257e24 */ /* 0x000fc8000f8e00ff */
[----:B0-----:R-:W-:-:S05]  /*00f0*/  IMAD.WIDE.U32 R36, R2, 0x20, R36 ;  /* 0x0000002002247825 */ /* 0x001fca00078e0024 */
[----:B------:R-:W2:Y:S04]  /*0100*/  LDG.E.128 R32, [R36.64] ;  /* 0x0000000a24207981 */ /* 0x000ea8000c1e1d00 */
[----:B------:R-:W3:Y:S04]  /*0110*/  LDG.E.128 R4, [R36.64+0x10] ;  /* 0x0000100a24047981 */ /* 0x000ee8000c1e1d00 */
[----:B------:R-:W4:Y:S04]  /*0120*/  LDG.E.128 R24, [R36.64+0x1000] ;  /* 0x0010000a24187981 */ /* 0x000f28000c1e1d00 */
[----:B------:R-:W5:Y:S04]  /*0130*/  LDG.E.128 R16, [R36.64+0x1010] ;  /* 0x0010100a24107981 */ /* 0x000f68000c1e1d00 */
[----:B------:R-:W5:Y:S04]  /*0140*/  LDG.E.128 R28, [R36.64+0x2000] ;  /* 0x0020000a241c7981 */ /* 0x000f68000c1e1d00 */
[----:B------:R-:W5:Y:S04]  /*0150*/  LDG.E.128 R20, [R36.64+0x2010] ;  /* 0x0020100a24147981 */ /* 0x000f68000c1e1d00 */
[----:B------:R-:W5:Y:S04]  /*0160*/  LDG.E.128 R8, [R36.64+0x3000] ;  /* 0x0030000a24087981 */ /* 0x000f68000c1e1d00 */
[----:B------:R-:W5:Y:S01]  /*0170*/  LDG.E.128 R12, [R36.64+0x3010] ;  /* 0x0030100a240c7981 */ /* 0x000f62000c1e1d00 */
[----:B------:R-:W-:Y:S01]  /*0180*/  ULDC.64 UR4, c[0x0][0x168] ;  /* 0x00005a0000047ab9 */ /* 0x000fe20000000a00 */
[----:B------:R-:W-:Y:S01]  /*0190*/  IMAD.MOV.U32 R3, RZ, RZ, 0x20 ;  /* 0x00000020ff037424 */ /* 0x000fe200078e00ff */
[----:B------:R-:W-:-:S06]  /*01a0*/  UIMAD.WIDE.U32 UR4, UR6, UR8, UR4 ;  /* 0x00000008060472a5 */ /* 0x000fcc000f8e0004 */
[----:B------:R-:W-:Y:S01]  /*01b0*/  IMAD.WIDE R2, R2, R3, UR4 ;  /* 0x0000000402027e25 */ /* 0x000fe2000f8e0203 */
[----:B--2---:R-:W0:-:S04]  /*01c0*/  DADD R34, -RZ, -R34 ;  /* 0x00000000ff227229 */ /* 0x004e080000000922 */
[----:B---3--:R-:W1:-:S03]  /*01d0*/  DADD R6, -RZ, -R6 ;  /* 0x00000000ff067229 */ /* 0x008e460000000906 */
[----:B0-----:R-:W-:Y:S01]  /*01e0*/  STG.E.128 [R2.64], R32 ;  /* 0x0000002002007986 */ /* 0x001fe2000c101d0a */
[----:B----4-:R-:W0:-:S03]  /*01f0*/  DADD R26, -RZ, -R26 ;  /* 0x00000000ff1a7229 */ /* 0x010e06000000091a */
[----:B-1----:R-:W-:Y:S01]  /*0200*/  STG.E.128 [R2.64+0x10], R4 ;  /* 0x0000100402007986 */ /* 0x002fe2000c101d0a */
[----:B-----5:R-:W1:-:S03]  /*0210*/  DADD R18, -RZ, -R18 ;  /* 0x00000000ff127229 */ /* 0x020e460000000912 */
[----:B0-----:R-:W-:Y:S01]  /*0220*/  STG.E.128 [R2.64+0x1000], R24 ;  /* 0x0010001802007986 */ /* 0x001fe2000c101d0a */
[----:B------:R-:W0:-:S03]  /*0230*/  DADD R30, -RZ, -R30 ;  /* 0x00000000ff1e7229 */ /* 0x000e06000000091e */
[----:B-1----:R-:W-:Y:S01]  /*0240*/  STG.E.128 [R2.64+0x1010], R16 ;  /* 0x0010101002007986 */ /* 0x002fe2000c101d0a */
[----:B------:R-:W1:-:S03]  /*0250*/  DADD R22, -RZ, -R22 ;  /* 0x00000000ff167229 */ /* 0x000e460000000916 */
[----:B0-----:R-:W-:Y:S01]  /*0260*/  STG.E.128 [R2.64+0x2000], R28 ;  /* 0x0020001c02007986 */ /* 0x001fe2000c101d0a */
[----:B------:R-:W0:-:S03]  /*0270*/  DADD R10, -RZ, -R10 ;  /* 0x00000000ff0a7229 */ /* 0x000e06000000090a */
[----:B-1----:R-:W-:Y:S01]  /*0280*/  STG.E.128 [R2.64+0x2010], R20 ;  /* 0x0020101402007986 */ /* 0x002fe2000c101d0a */
[----:B------:R-:W1:-:S03]  /*0290*/  DADD R14, -RZ, -R14 ;  /* 0x00000000ff0e7229 */ /* 0x000e46000000090e */
[----:B0-----:R-:W-:Y:S04]  /*02a0*/  STG.E.128 [R2.64+0x3000], R8 ;  /* 0x0030000802007986 */ /* 0x001fe8000c101d0a */
[----:B-1----:R-:W-:Y:S01]  /*02b0*/  STG.E.128 [R2.64+0x3010], R12 ;  /* 0x0030100c02007986 */ /* 0x002fe2000c101d0a */
[----:B------:R-:W-:Y:S05]  /*02c0*/  EXIT ;  /* 0x000000000000794d */ /* 0x000fea0003800000 */
.L_x_1086:
[----:B------:R-:W0:Y:S01]  /*02d0*/  S2R R0, SR_TID.X ;  /* 0x0000000000007919 */ /* 0x000e220000002100 */
[----:B------:R-:W-:Y:S01]  /*02e0*/  CS2R R10, SRZ ;  /* 0x00000000000a7805 */ /* 0x000fe2000001ff00 */
[----:B------:R-:W-:Y:S01]  /*02f0*/  CS2R R6, SRZ ;  /* 0x0000000000067805 */ /* 0x000fe2000001ff00 */
[----:B------:R-:W-:Y:S01]  /*0300*/  CS2R R4, SRZ ;  /* 0x0000000000047805 */ /* 0x000fe2000001ff00 */
[----:B0-----:R-:W-:Y:S01]  /*0310*/  ISETP.GE.AND P0, PT, R0, UR7, PT ;  /* 0x0000000700007c0c */ /* 0x001fe2000bf06270 */
[----:B------:R-:W-:-:S12]  /*0320*/  IMAD.MOV.U32 R3, RZ, RZ, R0 ;  /* 0x000000ffff037224 */ /* 0x000fd800078e0000 */
[C---:B------:R-:W-:Y:S02]  /*0330*/  @!P0 IADD3 R2, R3.reuse, UR6, RZ ;  /* 0x0000000603028c10 */ /* 0x040fe4000fffe0ff */
[----:B------:R-:W-:-:S04]  /*0340*/  @!P0 IADD3 R3, R3, 0x80, RZ ;  /* 0x0000008003038810 */ /* 0x000fc80007ffe0ff */
[----:B------:R-:W-:-:S13]  /*0350*/  ISETP.GE.AND P6, PT, R3, UR7, PT ;  /* 0x0000000703007c0c */ /* 0x000fda000bfc6270 */
[C---:B------:R-:W-:Y:S01]  /*0360*/  @!P6 IADD3 R20, R3.reuse, UR6, RZ ;  /* 0x000000060314ec10 */ /* 0x040fe2000fffe0ff */
[----:B------:R-:W-:Y:S01]  /*0370*/  CS2R R14, SRZ ;  /* 0x00000000000e7805 */ /* 0x000fe2000001ff00 */
[----:B------:R-:W-:Y:S01]  /*0380*/  @!P6 IADD3 R3, R3, 0x80, RZ ;  /* 0x000000800303e810 */ /* 0x000fe20007ffe0ff */
[----:B------:R-:W-:Y:S01]  /*0390*/  CS2R R12, SRZ ;  /* 0x00000000000c7805 */ /* 0x000fe2000001ff00 */
[----:B------:R-:W-:Y:S01]  /*03a0*/  CS2R R18, SRZ ;  /* 0x0000000000127805 */ /* 0x000fe2000001ff00 */
[----:B------:R-:W-:Y:S01]  /*03b0*/  CS2R R16, SRZ ;  /* 0x0000000000107805 */ /* 0x000fe2000001ff00 */
[----:B------:R-:W-:Y:S01]  /*03c0*/  ISETP.GE.AND P5, PT, R3, UR7, PT ;  /* 0x0000000703007c0c */ /* 0x000fe2000bfa6270 */
[----:B------:R-:W-:Y:S01]  /*03d0*/  @!P0 IMAD.MOV.U32 R41, RZ, RZ, 0x10 ;  /* 0x00000010ff298424 */ /* 0x000fe200078e00ff */
[----:B------:R-:W-:Y:S01]  /*03e0*/  CS2R R8, SRZ ;  /* 0x0000000000087805 */ /* 0x000fe2000001ff00 */
[----:B------:R-:W-:-:S10]  /*03f0*/  @!P6 IMAD.MOV.U32 R21, RZ, RZ, 0x10 ;  /* 0x00000010ff15e424 */ /* 0x000fd400078e00ff */
[C---:B------:R-:W-:Y:S01]  /*0400*/  @!P5 IADD3 R30, R3.reuse, UR6, RZ ;  /* 0x00000006031edc10 */ /* 0x040fe2000fffe0ff */
[----:B------:R-:W-:Y:S01]  /*0410*/  @!P0 IMAD.WIDE.U32 R40, R2, R41, c[0x0][0x170] ;  /* 0x00005c0002288625 */ /* 0x000fe200078e0029 */
[----:B------:R-:W-:-:S03]  /*0420*/  @!P5 IADD3 R3, R3, 0x80, RZ ;  /* 0x000000800303d810 */ /* 0x000fc60007ffe0ff */
[----:B------:R-:W-:Y:S01]  /*0430*/  @!P5 IMAD.MOV.U32 R31, RZ, RZ, 0x10 ;  /* 0x00000010ff1fd424 */ /* 0x000fe200078e00ff */
[----:B------:R-:W-:Y:S01]  /*0440*/  ISETP.GE.AND P4, PT, R3, UR7, PT ;  /* 0x0000000703007c0c */ /* 0x000fe2000bf86270 */
[----:B------:R-:W-:-:S04]  /*0450*/  @!P6 IMAD.WIDE.U32 R20, R20, R21, c[0x0][0x170] ;  /* 0x00005c001414e625 */ /* 0x000fc800078e0015 */
[----:B------:R-:W-:Y:S01]  /*0460*/  @!P5 IMAD.WIDE.U32 R30, R30, R31, c[0x0][0x170] ;  /* 0x00005c001e1ed625 */ /* 0x000fe200078e001f */
[----:B------:R0:W2:Y:S04]  /*0470*/  @!P6 LDG.E.128 R4, [R20.64] ;  /* 0x0000000a1404e981 */ /* 0x0000a8000c1e1d00 */
[----:B------:R1:W3:Y:S03]  /*0480*/  @!P5 LDG.E.128 R8, [R30.64] ;  /* 0x0000000a1e08d981 */ /* 0x0002e6000c1e1d00 */
[C---:B------:R-:W-:Y:S02]  /*0490*/  @!P4 IADD3 R32, R3.reuse, UR6, RZ ;  /* 0x000000060320cc10 */ /* 0x040fe4000fffe0ff */
[----:B------:R-:W-:-:S04]  /*04a0*/  @!P4 IADD3 R3, R3, 0x80, RZ ;  /* 0x000000800303c810 */ /* 0x000fc80007ffe0ff */
[----:B------:R-:W-:-:S13]  /*04b0*/  ISETP.GE.AND P3, PT, R3, UR7, PT ;  /* 0x0000000703007c0c */ /* 0x000fda000bf66270 */
[C---:B------:R-:W-:Y:S02]  /*04c0*/  @!P3 IADD3 R34, R3.reuse, UR6, RZ ;  /* 0x000000060322bc10 */ /* 0x040fe4000fffe0ff */
[----:B------:R-:W-:-:S04]  /*04d0*/  @!P3 IADD3 R3, R3, 0x80, RZ ;  /* 0x000000800303b810 */ /* 0x000fc80007ffe0ff */
[----:B------:R-:W-:Y:S01]  /*04e0*/  ISETP.GE.AND P2, PT, R3, UR7, PT ;  /* 0x0000000703007c0c */ /* 0x000fe2000bf46270 */
[----:B------:R-:W-:Y:S02]  /*04f0*/  @!P4 IMAD.MOV.U32 R33, RZ, RZ, 0x10 ;  /* 0x00000010ff21c424 */ /* 0x000fe400078e00ff */
[----:B------:R-:W-:Y:S02]  /*0500*/  @!P3 IMAD.MOV.U32 R35, RZ, RZ, 0x10 ;  /* 0x00000010ff23b424 */ /* 0x000fe400078e00ff */
[----:B------:R-:W-:-:S04]  /*0510*/  @!P4 IMAD.WIDE.U32 R32, R32, R33, c[0x0][0x170] ;  /* 0x00005c002020c625 */ /* 0x000fc800078e0021 */
[----:B------:R-:W-:Y:S01]  /*0520*/  @!P3 IMAD.WIDE.U32 R34, R34, R35, c[0x0][0x170] ;  /* 0x00005c002222b625 */ /* 0x000fe200078e0023 */
[----:B------:R4:W5:Y:S03]  /*0530*/  @!P4 LDG.E.128 R12, [R32.64] ;  /* 0x0000000a200cc981 */ /* 0x000966000c1e1d00 */
[C---:B------:R-:W-:Y:S01]  /*0540*/  @!P2 IADD3 R36, R3.reuse, UR6, RZ ;  /* 0x000000060324ac10 */ /* 0x040fe2000fffe0ff */
[----:B------:R0:W2:Y:S01]  /*0550*/  @!P3 LDG.E.128 R16, [R34.64] ;  /* 0x0000000a2210b981 */ /* 0x0000a2000c1e1d00 */
[----:B------:R-:W-:-:S04]  /*0560*/  @!P2 IADD3 R3, R3, 0x80, RZ ;  /* 0x000000800303a810 */ /* 0x000fc80007ffe0ff */
[----:B------:R-:W-:Y:S01]  /*0570*/  ISETP.GE.AND P1, PT, R3, UR7, PT ;  /* 0x0000000703007c0c */ /* 0x000fe2000bf26270 */
[----:B----4-:R-:W-:Y:S01]  /*0580*/  CS2R R32, SRZ ;  /* 0x0000000000207805 */ /* 0x010fe2000001ff00 */
[----:B0-----:R-:W-:-:S06]  /*0590*/  CS2R R34, SRZ ;  /* 0x0000000000227805 */ /* 0x001fcc000001ff00 */
[----:B------:R-:W4:Y:S05]  /*05a0*/  @!P0 LDG.E.128 R32, [R40.64] ;  /* 0x0000000a28208981 */ /* 0x000f2a000c1e1d00 */
[C---:B------:R-:W-:Y:S02]  /*05b0*/  @!P1 IADD3 R28, R3.reuse, UR6, RZ ;  /* 0x00000006031c9c10 */ /* 0x040fe4000fffe0ff */
[----:B------:R-:W-:-:S04]  /*05c0*/  @!P1 IADD3 R3, R3, 0x80, RZ ;  /* 0x0000008003039810 */ /* 0x000fc80007ffe0ff */
[C---:B------:R-:W-:Y:S01]  /*05d0*/  ISETP.GE.AND P6, PT, R3.reuse, UR7, PT ;  /* 0x0000000703007c0c */ /* 0x040fe2000bfc6270 */
[----:B------:R-:W-:Y:S01]  /*05e0*/  @!P2 IMAD.MOV.U32 R37, RZ, RZ, 0x10 ;  /* 0x00000010ff25a424 */ /* 0x000fe200078e00ff */
[----:B------:R-:W-:Y:S01]  /*05f0*/  CS2R R22, SRZ ;  /* 0x0000000000167805 */ /* 0x000fe2000001ff00 */
[----:B------:R-:W-:Y:S01]  /*0600*/  CS2R R20, SRZ ;  /* 0x0000000000147805 */ /* 0x000fe2000001ff00 */
[----:B------:R-:W-:Y:S02]  /*0610*/  @!P1 IMAD.MOV.U32 R39, RZ, RZ, 0x10 ;  /* 0x00000010ff279424 */ /* 0x000fe400078e00ff */
[----:B------:R-:W-:Y:S01]  /*0620*/  @!P2 IMAD.WIDE.U32 R36, R36, R37, c[0x0][0x170] ;  /* 0x00005c002424a625 */ /* 0x000fe200078e0025 */
[----:B------:R-:W-:Y:S01]  /*0630*/  CS2R R26, SRZ ;  /* 0x00000000001a7805 */ /* 0x000fe2000001ff00 */
[----:B------:R-:W-:Y:S02]  /*0640*/  CS2R R24, SRZ ;  /* 0x0000000000187805 */ /* 0x000fe4000001ff00 */
[----:B------:R-:W-:Y:S01]  /*0650*/  @!P1 IMAD.WIDE.U32 R38, R28, R39, c[0x0][0x170] ;  /* 0x00005c001c269625 */ /* 0x000fe200078e0027 */
[----:B------:R0:W2:Y:S02]  /*0660*/  @!P2 LDG.E.128 R20, [R36.64] ;  /* 0x0000000a2414a981 */ /* 0x0000a4000c1e1d00 */
[----:B------:R-:W-:Y:S01]  /*0670*/  @!P6 IADD3 R42, R3, UR6, RZ ;  /* 0x00000006032aec10 */ /* 0x000fe2000fffe0ff */
[----:B------:R-:W-:Y:S01]  /*0680*/  @!P6 IMAD.MOV.U32 R43, RZ, RZ, 0x10 ;  /* 0x00000010ff2be424 */ /* 0x000fe200078e00ff */
[----:B-1----:R-:W-:Y:S01]  /*0690*/  CS2R R30, SRZ ;  /* 0x00000000001e7805 */ /* 0x002fe2000001ff00 */
[----:B------:R-:W-:Y:S01]  /*06a0*/  CS2R R28, SRZ ;  /* 0x00000000001c7805 */ /* 0x000fe2000001ff00 */
[----:B------:R1:W2:Y:S01]  /*06b0*/  @!P1 LDG.E.128 R24, [R38.64] ;  /* 0x0000000a26189981 */ /* 0x0002a2000c1e1d00 */
[----:B------:R-:W-:-:S05]  /*06c0*/  @!P6 IMAD.WIDE.U32 R42, R42, R43, c[0x0][0x170] ;  /* 0x00005c002a2ae625 */ /* 0x000fca00078e002b */
[----:B------:R-:W2:Y:S01]  /*06d0*/  @!P6 LDG.E.128 R28, [R42.64] ;  /* 0x0000000a2a1ce981 */ /* 0x000ea2000c1e1d00 */
[C---:B------:R-:W-:Y:S02]  /*06e0*/  ISETP.GE.AND P1, PT, R0.reuse, UR7, PT ;  /* 0x0000000700007c0c */ /* 0x040fe4000bf26270 */
[----:B-1----:R-:W-:Y:S01]  /*06f0*/  @!P0 IADD3 R38, R0, UR6, RZ ;  /* 0x0000000600268c10 */ /* 0x002fe2000fffe0ff */
[----:B------:R-:W-:-:S04]  /*0700*/  @!P0 IMAD.MOV.U32 R39, RZ, RZ, 0x10 ;  /* 0x00000010ff278424 */ /* 0x000fc800078e00ff */
[----:B------:R-:W-:Y:S01]  /*0710*/  @!P0 IMAD.WIDE.U32 R38, R38, R39, c[0x0][0x168] ;  /* 0x00005a0026268625 */ /* 0x000fe200078e0027 */
[----:B------:R-:W-:Y:S01]  /*0720*/  BSSY B0, `(.L_x_1087) ;  /* 0x000006d000007945 */ /* 0x000fe20003800000 */
[----:B------:R-:W-:Y:S01]  /*0730*/  BSSY B1, `(.L_x_1088) ;  /* 0x0000065000017945 */ /* 0x000fe20003800000 */
[----:B---3--:R-:W-:-:S04]  /*0740*/  DADD R10, -RZ, -R10 ;  /* 0x00000000ff0a7229 */ /* 0x008fc8000000090a */
[----:B-----5:R-:W-:-:S04]  /*0750*/  DADD R14, -RZ, -R14 ;  /* 0x00000000ff0e7229 */ /* 0x020fc8000000090e */
[----:B----4-:R-:W1:Y:S01]  /*0760*/  DADD R34, -RZ, -R34 ;  /* 0x00000000ff227229 */ /* 0x010e620000000922 */
[----:B0-----:R-:W-:Y:S02]  /*0770*/  FSEL R36, R32, RZ, !P1 ;  /* 0x000000ff20247208 */ /* 0x001fe40004800000 */
[----:B------:R-:W-:Y:S02]  /*0780*/  IADD3 R32, R0, 0x100, RZ ;  /* 0x0000010000207810 */ /* 0x000fe40007ffe0ff */
[----:B------:R-:W-:-:S05]  /*0790*/  FSEL R37, R33, RZ, !P1 ;  /* 0x000000ff21257208 */ /* 0x000fca0004800000 */
[----:B-1----:R-:W-:Y:S02]  /*07a0*/  FSEL R2, R34, RZ, !P1 ;  /* 0x000000ff22027208 */ /* 0x002fe40004800000 */
[----:B------:R-:W-:Y:S02]  /*07b0*/  FSEL R3, R35, RZ, !P1 ;  /* 0x000000ff23037208 */ /* 0x000fe40004800000 */
[----:B------:R-:W-:Y:S02]  /*07c0*/  ISETP.GE.AND P1, PT, R32, UR7, PT ;  /* 0x0000000720007c0c */ /* 0x000fe4000bf26270 */
[----:B------:R-:W-:Y:S02]  /*07d0*/  IADD3 R32, R0, 0x180, RZ ;  /* 0x0000018000207810 */ /* 0x000fe40007ffe0ff */
[----:B------:R-:W-:Y:S02]  /*07e0*/  FSEL R10, R10, RZ, !P1 ;  /* 0x000000ff0a0a7208 */ /* 0x000fe40004800000 */
[----:B------:R-:W-:-:S02]  /*07f0*/  FSEL R11, R11, RZ, !P1 ;  /* 0x000000ff0b0b7208 */ /* 0x000fc40004800000 */
[----:B------:R-:W-:Y:S02]  /*0800*/  FSEL R8, R8, RZ, !P1 ;  /* 0x000000ff08087208 */ /* 0x000fe40004800000 */
[----:B------:R-:W-:Y:S02]  /*0810*/  FSEL R9, R9, RZ, !P1 ;  /* 0x000000ff09097208 */ /* 0x000fe40004800000 */
[----:B------:R-:W-:Y:S01]  /*0820*/  ISETP.GE.AND P1, PT, R32, UR7, PT ;  /* 0x0000000720007c0c */ /* 0x000fe2000bf26270 */
[----:B--2---:R-:W0:-:S03]  /*0830*/  DADD R18, -RZ, -R18 ;  /* 0x00000000ff127229 */ /* 0x004e060000000912 */
[----:B------:R-:W-:Y:S02]  /*0840*/  FSEL R34, R12, RZ, !P1 ;  /* 0x000000ff0c227208 */ /* 0x000fe40004800000 */
[----:B------:R-:W-:Y:S01]  /*0850*/  IADD3 R12, R0, 0x200, RZ ;  /* 0x00000200000c7810 */ /* 0x000fe20007ffe0ff */
[----:B------:R-:W1:Y:S01]  /*0860*/  DADD R22, -RZ, -R22 ;  /* 0x00000000ff167229 */ /* 0x000e620000000916 */
[----:B------:R-:W-:Y:S02]  /*0870*/  FSEL R32, R14, RZ, !P1 ;  /* 0x000000ff0e207208 */ /* 0x000fe40004800000 */
[----:B------:R-:W-:Y:S02]  /*0880*/  FSEL R33, R15, RZ, !P1 ;  /* 0x000000ff0f217208 */ /* 0x000fe40004800000 */
[----:B------:R-:W-:Y:S02]  /*0890*/  FSEL R35, R13, RZ, !P1 ;  /* 0x000000ff0d237208 */ /* 0x000fe40004800000 */
[----:B------:R-:W-:-:S02]  /*08a0*/  ISETP.GE.AND P1, PT, R12, UR7, PT ;  /* 0x000000070c007c0c */ /* 0x000fc4000bf26270 */
[----:B------:R-:W-:Y:S01]  /*08b0*/  IADD3 R12, R0, 0x280, RZ ;  /* 0x00000280000c7810 */ /* 0x000fe20007ffe0ff */
[----:B------:R-:W2:Y:S01]  /*08c0*/  DADD R26, -RZ, -R26 ;  /* 0x00000000ff1a7229 */ /* 0x000ea2000000091a */
[----:B0-----:R-:W-:Y:S02]  /*08d0*/  FSEL R18, R18, RZ, !P1 ;  /* 0x000000ff12127208 */ /* 0x001fe40004800000 */
[----:B------:R-:W-:Y:S02]  /*08e0*/  FSEL R19, R19, RZ, !P1 ;  /* 0x000000ff13137208 */ /* 0x000fe40004800000 */
[----:B------:R-:W-:Y:S02]  /*08f0*/  FSEL R16, R16, RZ, !P1 ;  /* 0x000000ff10107208 */ /* 0x000fe40004800000 */
[----:B------:R-:W-:Y:S02]  /*0900*/  FSEL R17, R17, RZ, !P1 ;  /* 0x000000ff11117208 */ /* 0x000fe40004800000 */
[----:B------:R-:W-:-:S02]  /*0910*/  ISETP.GE.AND P1, PT, R12, UR7, PT ;  /* 0x000000070c007c0c */ /* 0x000fc4000bf26270 */
[----:B------:R-:W-:Y:S01]  /*0920*/  IADD3 R12, R0, 0x300, RZ ;  /* 0x00000300000c7810 */ /* 0x000fe20007ffe0ff */
[----:B------:R-:W0:Y:S01]  /*0930*/  DADD R30, -RZ, -R30 ;  /* 0x00000000ff1e7229 */ /* 0x000e22000000091e */
[----:B-1----:R-:W-:Y:S01]  /*0940*/  FSEL R22, R22, RZ, !P1 ;  /* 0x000000ff16167208 */ /* 0x002fe20004800000 */
[----:B------:R-:W-:Y:S01]  /*0950*/  @!P0 IMAD.MOV.U32 R14, RZ, RZ, R2 ;  /* 0x000000ffff0e8224 */ /* 0x000fe200078e0002 */
[----:B------:R-:W-:Y:S02]  /*0960*/  FSEL R23, R23, RZ, !P1 ;  /* 0x000000ff17177208 */ /* 0x000fe40004800000 */
[----:B------:R-:W-:Y:S02]  /*0970*/  FSEL R20, R20, RZ, !P1 ;  /* 0x000000ff14147208 */ /* 0x000fe40004800000 */
[----:B------:R-:W-:Y:S02]  /*0980*/  FSEL R21, R21, RZ, !P1 ;  /* 0x000000ff15157208 */ /* 0x000fe40004800000 */
[----:B------:R-:W-:-:S02]  /*0990*/  ISETP.GE.AND P1, PT, R12, UR7, PT ;  /* 0x000000070c007c0c */ /* 0x000fc4000bf26270 */
[C---:B------:R-:W-:Y:S02]  /*09a0*/  IADD3 R2, R0.reuse, 0x80, RZ ;  /* 0x0000008000027810 */ /* 0x040fe40007ffe0ff */
[----:B------:R-:W-:Y:S02]  /*09b0*/  IADD3 R12, R0, 0x380, RZ ;  /* 0x00000380000c7810 */ /* 0x000fe40007ffe0ff */
[----:B--2---:R-:W-:Y:S01]  /*09c0*/  FSEL R26, R26, RZ, !P1 ;  /* 0x000000ff1a1a7208 */ /* 0x004fe20004800000 */
[----:B------:R-:W-:Y:S01]  /*09d0*/  @!P0 IMAD.MOV.U32 R0, RZ, RZ, R2 ;  /* 0x000000ffff008224 */ /* 0x000fe200078e0002 */
[----:B------:R-:W-:Y:S02]  /*09e0*/  FSEL R27, R27, RZ, !P1 ;  /* 0x000000ff1b1b7208 */ /* 0x000fe40004800000 */
[----:B------:R-:W-:Y:S02]  /*09f0*/  FSEL R24, R24, RZ, !P1 ;  /* 0x000000ff18187208 */ /* 0x000fe40004800000 */
[----:B------:R-:W-:-:S02]  /*0a00*/  FSEL R25, R25, RZ, !P1 ;  /* 0x000000ff19197208 */ /* 0x000fc40004800000 */
[----:B------:R-:W-:-:S04]  /*0a10*/  ISETP.GE.AND P1, PT, R12, UR7, PT ;  /* 0x000000070c007c0c */ /* 0x000fc8000bf26270 */
[----:B0-----:R-:W-:Y:S02]  /*0a20*/  FSEL R30, R30, RZ, !P1 ;  /* 0x000000ff1e1e7208 */ /* 0x001fe40004800000 */
[----:B------:R-:W-:Y:S02]  /*0a30*/  FSEL R31, R31, RZ, !P1 ;  /* 0x000000ff1f1f7208 */ /* 0x000fe40004800000 */
[----:B------:R-:W-:Y:S02]  /*0a40*/  FSEL R28, R28, RZ, !P1 ;  /* 0x000000ff1c1c7208 */ /* 0x000fe40004800000 */
[----:B------:R-:W-:Y:S02]  /*0a50*/  FSEL R29, R29, RZ, !P1 ;  /* 0x000000ff1d1d7208 */ /* 0x000fe40004800000 */
[----:B------:R-:W-:Y:S01]  /*0a60*/  ISETP.GE.AND P1, PT, R0, UR7, PT ;  /* 0x0000000700007c0c */ /* 0x000fe2000bf26270 */
[----:B------:R-:W-:Y:S01]  /*0a70*/  @!P0 IMAD.MOV.U32 R12, RZ, RZ, R36 ;  /* 0x000000ffff0c8224 */ /* 0x000fe200078e0024 */
[----:B------:R-:W0:Y:S01]  /*0a80*/  DADD R6, -RZ, -R6 ;  /* 0x00000000ff067229 */ /* 0x000e220000000906 */
[----:B------:R-:W-:-:S02]  /*0a90*/  @!P0 IMAD.MOV.U32 R13, RZ, RZ, R37 ;  /* 0x000000ffff0d8224 */ /* 0x000fc400078e0025 */
[----:B------:R-:W-:-:S05]  /*0aa0*/  @!P0 IMAD.MOV.U32 R15, RZ, RZ, R3 ;  /* 0x000000ffff0f8224 */ /* 0x000fca00078e0003 */
[----:B------:R1:W-:Y:S01]  /*0ab0*/  @!P0 STG.E.128 [R38.64], R12 ;  /* 0x0000000c26008986 */ /* 0x0003e2000c101d0a */
[----:B------:R-:W-:-:S04]  /*0ac0*/  ISETP.GE.AND P0, PT, R2, UR7, PT ;  /* 0x0000000702007c0c */ /* 0x000fc8000bf06270 */
[----:B------:R-:W-:Y:S02]  /*0ad0*/  FSEL R4, R4, RZ, !P0 ;  /* 0x000000ff04047208 */ /* 0x000fe40004000000 */
[----:B------:R-:W-:Y:S02]  /*0ae0*/  FSEL R5, R5, RZ, !P0 ;  /* 0x000000ff05057208 */ /* 0x000fe40004000000 */
[----:B0-----:R-:W-:Y:S02]  /*0af0*/  FSEL R6, R6, RZ, !P0 ;  /* 0x000000ff06067208 */ /* 0x001fe40004000000 */
[----:B------:R-:W-:Y:S01]  /*0b00*/  FSEL R7, R7, RZ, !P0 ;  /* 0x000000ff07077208 */ /* 0x000fe20004000000 */
[----:B------:R-:W-:Y:S05]  /*0b10*/  @P1 BRA `(.L_x_1089) ;  /* 0x000000c000001947 */ /* 0x000fea0003800000 */
[C---:B------:R-:W-:Y:S01]  /*0b20*/  IADD3 R2, R0.reuse, UR6, RZ ;  /* 0x0000000600027c10 */ /* 0x040fe2000fffe0ff */
[----:B------:R-:W-:Y:S01]  /*0b30*/  IMAD.MOV.U32 R3, RZ, RZ, 0x10 ;  /* 0x00000010ff037424 */ /* 0x000fe200078e00ff */
[----:B------:R-:W-:-:S03]  /*0b40*/  IADD3 R0, R0, 0x80, RZ ;  /* 0x0000008000007810 */ /* 0x000fc60007ffe0ff */
[----:B------:R-:W-:Y:S01]  /*0b50*/  IMAD.WIDE.U32 R2, R2, R3, c[0x0][0x168] ;  /* 0x00005a0002027625 */ /* 0x000fe200078e0003 */
[----:B------:R-:W-:-:S04]  /*0b60*/  ISETP.GE.AND P0, PT, R0, UR7, PT ;  /* 0x0000000700007c0c */ /* 0x000fc8000bf06270 */
[----:B------:R0:W-:Y:S09]  /*0b70*/  STG.E.128 [R2.64], R4 ;  /* 0x0000000402007986 */ /* 0x0001f2000c101d0a */
[----:B------:R-:W-:Y:S05]  /*0b80*/  @P0 BRA `(.L_x_1090) ;  /* 0x0000010000000947 */ /* 0x000fea0003800000 */
[C---:B0-----:R-:W-:Y:S01]  /*0b90*/  IADD3 R2, R0.reuse, UR6, RZ ;  /* 0x0000000600027c10 */ /* 0x041fe2000fffe0ff */
[----:B------:R-:W-:Y:S01]  /*0ba0*/  IMAD.MOV.U32 R3, RZ, RZ, 0x10 ;  /* 0x00000010ff037424 */ /* 0x000fe200078e00ff */
[----:B------:R-:W-:-:S03]  /*0bb0*/  IADD3 R0, R0, 0x80, RZ ;  /* 0x0000008000007810 */ /* 0x000fc60007ffe0ff */
[----:B------:R-:W-:-:S05]  /*0bc0*/  IMAD.WIDE.U32 R2, R2, R3, c[0x0][0x168] ;  /* 0x00005a0002027625 */ /* 0x000fca00078e0003 */
[----:B------:R0:W-:Y:S02]  /*0bd0*/  STG.E.128 [R2.64], R8 ;  /* 0x0000000802007986 */ /* 0x0001e4000c101d0a */
.L_x_1089:
[----:B------:R-:W-:-:S13]  /*0be0*/  ISETP.GE.AND P0, PT, R0, UR7, PT ;  /* 0x0000000700007c0c */ /* 0x000fda000bf06270 */
[----:B------:R-:W-:Y:S05]  /*0bf0*/  @P0 BRA `(.L_x_1091) ;  /* 0x0000010000000947 */ /* 0x000fea0003800000 */
[C---:B0-----:R-:W-:Y:S01]  /*0c00*/  IADD3 R2, R0.reuse, UR6, RZ ;  /* 0x0000000600027c10 */ /* 0x041fe2000fffe0ff */
[----:B------:R-:W-:Y:S01]  /*0c10*/  IMAD.MOV.U32 R3, RZ, RZ, 0x10 ;  /* 0x00000010ff037424 */ /* 0x000fe200078e00ff */
[----:B------:R-:W-:Y:S01]  /*0c20*/  IADD3 R0, R0, 0x80, RZ ;  /* 0x0000008000007810 */ /* 0x000fe20007ffe0ff */
[----:B------:R-:W-:Y:S02]  /*0c30*/  IMAD.MOV.U32 R4, RZ, RZ, R34 ;  /* 0x000000ffff047224 */ /* 0x000fe400078e0022 */
[----:B------:R-:W-:-:S04]  /*0c40*/  IMAD.WIDE.U32 R2, R2, R3, c[0x0][0x168] ;  /* 0x00005a0002027625 */ /* 0x000fc800078e0003 */
[----:B------:R-:W-:Y:S02]  /*0c50*/  IMAD.MOV.U32 R5, RZ, RZ, R35 ;  /* 0x000000ffff057224 */ /* 0x000fe400078e0023 */
[----:B------:R-:W-:Y:S02]  /*0c60*/  IMAD.MOV.U32 R6, RZ, RZ, R32 ;  /* 0x000000ffff067224 */ /* 0x000fe400078e0020 */
[----:B------:R-:W-:-:S05]  /*0c70*/  IMAD.MOV.U32 R7, RZ, RZ, R33 ;  /* 0x000000ffff077224 */ /* 0x000fca00078e0021 */
[----:B------:R0:W-:Y:S02]  /*0c80*/  STG.E.128 [R2.64], R4 ;  /* 0x0000000402007986 */ /* 0x0001e4000c101d0a */
.L_x_1090:
[----:B------:R-:W-:-:S13]  /*0c90*/  ISETP.GE.AND P0, PT, R0, UR7, PT ;  /* 0x0000000700007c0c */ /* 0x000fda000bf06270 */
[----:B------:R-:W-:Y:S05]  /*0ca0*/  @P0 BRA `(.L_x_1092) ;  /* 0x000000d000000947 */ /* 0x000fea0003800000 */
[C---:B0-----:R-:W-:Y:S01]  /*0cb0*/  IADD3 R2, R0.reuse, UR6, RZ ;  /* 0x0000000600027c10 */ /* 0x041fe2000fffe0ff */
[----:B------:R-:W-:Y:S01]  /*0cc0*/  IMAD.MOV.U32 R3, RZ, RZ, 0x10 ;  /* 0x00000010ff037424 */ /* 0x000fe200078e00ff */
[----:B------:R-:W-:-:S03]  /*0cd0*/  IADD3 R0, R0, 0x80, RZ ;  /* 0x0000008000007810 */ /* 0x000fc60007ffe0ff */
[----:B------:R-:W-:-:S05]  /*0ce0*/  IMAD.WIDE.U32 R2, R2, R3, c[0x0][0x168] ;  /* 0x00005a0002027625 */ /* 0x000fca00078e0003 */
[----:B------:R0:W-:Y:S02]  /*0cf0*/  STG.E.128 [R2.64], R16 ;  /* 0x0000001002007986 */ /* 0x0001e4000c101d0a */
.L_x_1091:
[----:B------:R-:W-:-:S13]  /*0d00*/  ISETP.GE.AND P0, PT, R0, UR7, PT ;  /* 0x0000000700007c0c */ /* 0x000fda000bf06270 */
[----:B------:R-:W-:Y:S01]  /*0d10*/  @P0 BREAK B1 ;  /* 0x0000000000010942 */ /* 0x000fe20003800000 */
[----:B------:R-:W-:Y:S05]  /*0d20*/  @P0 BRA `(.L_x_1093) ;  /* 0x000000c000000947 */ /* 0x000fea0003800000 */
[C---:B0-----:R-:W-:Y:S01]  /*0d30*/  IADD3 R2, R0.reuse, UR6, RZ ;  /* 0x0000000600027c10 */ /* 0x041fe2000fffe0ff */
[----:B------:R-:W-:Y:S01]  /*0d40*/  IMAD.MOV.U32 R3, RZ, RZ, 0x10 ;  /* 0x00000010ff037424 */ /* 0x000fe200078e00ff */
[----:B------:R-:W-:-:S03]  /*0d50*/  IADD3 R0, R0, 0x80, RZ ;  /* 0x0000008000007810 */ /* 0x000fc60007ffe0ff */
[----:B------:R-:W-:-:S05]  /*0d60*/  IMAD.WIDE.U32 R2, R2, R3, c[0x0][0x168] ;  /* 0x00005a0002027625 */ /* 0x000fca00078e0003 */
[----:B------:R0:W-:Y:S02]  /*0d70*/  STG.E.128 [R2.64], R20 ;  /* 0x0000001402007986 */ /* 0x0001e4000c101d0a */
.L_x_1092:
[----:B------:R-:W-:Y:S05]  /*0d80*/  BSYNC B1 ;  /* 0x0000000000017941 */ /* 0x000fea0003800000 */
.L_x_1088:
[----:B------:R-:W-:-:S13]  /*0d90*/  ISETP.GE.AND P0, PT, R0, UR7, PT ;  /* 0x0000000700007c0c */ /* 0x000fda000bf06270 */
[C---:B0-----:R-:W-:Y:S01]  /*0da0*/  @!P0 IADD3 R2, R0.reuse, UR6, RZ ;  /* 0x0000000600028c10 */ /* 0x041fe2000fffe0ff */
[----:B------:R-:W-:Y:S01]  /*0db0*/  @!P0 IMAD.MOV.U32 R3, RZ, RZ, 0x10 ;  /* 0x00000010ff038424 */ /* 0x000fe200078e00ff */
[----:B------:R-:W-:-:S03]  /*0dc0*/  @!P0 IADD3 R0, R0, 0x80, RZ ;  /* 0x0000008000008810 */ /* 0x000fc60007ffe0ff */
[----:B------:R-:W-:-:S05]  /*0dd0*/  @!P0 IMAD.WIDE.U32 R2, R2, R3, c[0x0][0x168] ;  /* 0x00005a0002028625 */ /* 0x000fca00078e0003 */
[----:B------:R0:W-:Y:S02]  /*0de0*/  @!P0 STG.E.128 [R2.64], R24 ;  /* 0x0000001802008986 */ /* 0x0001e4000c101d0a */
.L_x_1093:
[----:B------:R-:W-:Y:S05]  /*0df0*/  BSYNC B0 ;  /* 0x0000000000007941 */ /* 0x000fea0003800000 */
.L_x_1087:
[----:B------:R-:W-:Y:S01]  /*0e00*/  WARPSYNC 0xffffffff ;  /* 0xffffffff00007948 */ /* 0x000fe20003800000 */
[----:B------:R-:W-:-:S13]  /*0e10*/  ISETP.GE.AND P0, PT, R0, UR7, PT ;  /* 0x0000000700007c0c */ /* 0x000fda000bf06270 */
[----:B------:R-:W-:Y:S05]  /*0e20*/  @P0 EXIT ;  /* 0x000000000000094d */ /* 0x000fea0003800000 */
[----:B0-----:R-:W-:Y:S01]  /*0e30*/  IADD3 R2, R0, UR6, RZ ;  /* 0x0000000600027c10 */ /* 0x001fe2000fffe0ff */
[----:B------:R-:W-:-:S04]  /*0e40*/  IMAD.MOV.U32 R3, RZ, RZ, 0x10 ;  /* 0x00000010ff037424 */ /* 0x000fc800078e00ff */
[----:B------:R-:W-:-:S05]  /*0e50*/  IMAD.WIDE.U32 R2, R2, R3, c[0x0][0x168] ;  /* 0x00005a0002027625 */ /* 0x000fca00078e0003 */
[----:B------:R-:W-:Y:S01]  /*0e60*/  STG.E.128 [R2.64], R28 ;  /* 0x0000001c02007986 */ /* 0x000fe2000c101d0a */
[----:B------:R-:W-:Y:S05]  /*0e70*/  EXIT ;  /* 0x000000000000794d */ /* 0x000fea0003800000 */
.L_x_1094:
        /* <DEDUP_REMOVED lines=16> */
.L_x_2205:


//--------------------- .text._ZN2at6native29vectorized_elementwise_kernelILi4EZZZNS0_16conj_kernel_cudaERNS_18TensorIteratorBaseEENKUlvE0_clEvENKUlvE9_clEvEUlN3c107complexIdEEE_St5arrayIPcLm2EEEEviT0_T1_ --------------------------
	.section	.text._ZN2at6native29vectorized_elementwise_kernelILi4EZZZNS0_16conj_kernel_cudaERNS_18TensorIteratorBaseEENKUlvE0_clEvENKUlvE9_clEvEUlN3c107complexIdEEE_St5arrayIPcLm2EEEEviT0_T1_,"ax",@progbits
	.sectioninfo	@"SHI_REGISTERS=46"
	.align	128
        .global         _ZN2at6native29vectorized_elementwise_kernelILi4EZZZNS0_16conj_kernel_cudaERNS_18TensorIteratorBaseEENKUlvE0_clEvENKUlvE9_clEvEUlN3c107complexIdEEE_St5arrayIPcLm2EEEEviT0_T1_
        .type           _ZN2at6native29vectorized_elementwise_kernelILi4EZZZNS0_16conj_kernel_cudaERNS_18TensorIteratorBaseEENKUlvE0_clEvENKUlvE9_clEvEUlN3c107complexIdEEE_St5arrayIPcLm2EEEEviT0_T1_,@function
        .size           _ZN2at6native29vectorized_elementwise_kernelILi4EZZZNS0_16conj_kernel_cudaERNS_18TensorIteratorBaseEENKUlvE0_clEvENKUlvE9_clEvEUlN3c107complexIdEEE_St5arrayIPcLm2EEEEviT0_T1_,(.L_x_2206 - _ZN2at6native29vectorized_elementwise_kernelILi4EZZZNS0_16conj_kernel_cudaERNS_18TensorIteratorBaseEENKUlvE0_clEvENKUlvE9_clEvEUlN3c107complexIdEEE_St5arrayIPcLm2EEEEviT0_T1_)
        .other          _ZN2at6native29vectorized_elementwise_kernelILi4EZZZNS0_16conj_kernel_cudaERNS_18TensorIteratorBaseEENKUlvE0_clEvENKUlvE9_clEvEUlN3c107complexIdEEE_St5arrayIPcLm2EEEEviT0_T1_,@"STO_CUDA_ENTRY STV_DEFAULT"
_ZN2at6native29vectorized_elementwise_kernelILi4EZZZNS0_16conj_kernel_cudaERNS_18TensorIteratorBaseEENKUlvE0_clEvENKUlvE9_clEvEUlN3c107complexIdEEE_St5arrayIPcLm2EEEEviT0_T1_:
.text._ZN2at6native29vectorized_elementwise_kernelILi4EZZZNS0_16conj_kernel_cudaERNS_18TensorIteratorBaseEENKUlvE0_clEvENKUlvE9_clEvEUlN3c107complexIdEEE_St5arrayIPcLm2EEEEviT0_T1_:
        /* <DEDUP_REMOVED lines=45> */
.L_x_1095:
        /* <DEDUP_REMOVED lines=145> */
.L_x_1098:
        /* <DEDUP_REMOVED lines=11> */
.L_x_1099:
[----:B------:R-:W-:-:S13]  /*0c90*/  ISETP.GE.AND P0, PT, R0, UR7, PT ;  /* 0x0000000700007c0c */ /* 0x000fda000bf06270 */
[----:B------:R-:W-:Y:S05]  /*0ca0*/  @P0 BRA `(.L_x_1101) ;  /* 0x000000d000000947 */ /* 0x000fea0003800000 */
[C---:B0-----:R-:W-:Y:S01]  /*0cb0*/  IADD3 R2, R0.reuse, UR6, RZ ;  /* 0x0000000600027c10 */ /* 0x041fe2000fffe0ff */
[----:B------:R-:W-:Y:S01]  /*0cc0*/  IMAD.MOV.U32 R3, RZ, RZ, 0x10 ;  /* 0x00000010ff037424 */ /* 0x000fe200078e00ff */
[----:B------:R-:W-:-:S03]  /*0cd0*/  IADD3 R0, R0, 0x80, RZ ;  /* 0x0000008000007810 */ /* 0x000fc60007ffe0ff */
[----:B------:R-:W-:-:S05]  /*0ce0*/  IMAD.WIDE.U32 R2, R2, R3, c[0x0][0x168] ;  /* 0x00005a0002027625 */ /* 0x000fca00078e0003 */
[----:B------:R0:W-:Y:S02]  /*0cf0*/  STG.E.128 [R2.64], R16 ;  /* 0x0000001002007986 */ /* 0x0001e4000c101d0a */
.L_x_1100:
        /* <DEDUP_REMOVED lines=8> */
.L_x_1101:
[----:B------:R-:W-:Y:S05]  /*0d80*/  BSYNC B1 ;  /* 0x0000000000017941 */ /* 0x000fea0003800000 */
.L_x_1097:
[----:B------:R-:W-:-:S13]  /*0d90*/  ISETP.GE.AND P0, PT, R0, UR7, PT ;  /* 0x0000000700007c0c */ /* 0x000fda000bf06270 */
[C---:B0-----:R-:W-:Y:S01]  /*0da0*/  @!P0 IADD3 R2, R0.reuse, UR6, RZ ;  /* 0x0000000600028c10 */ /* 0x041fe2000fffe0ff */
[----:B------:R-:W-:Y:S01]  /*0db0*/  @!P0 IMAD.MOV.U32 R3, RZ, RZ, 0x10 ;  /* 0x00000010ff038424 */ /* 0x000fe200078e00ff */
[----:B------:R-:W-:-:S03]  /*0dc0*/  @!P0 IADD3 R0, R0, 0x80, RZ ;  /* 0x0000008000008810 */ /* 0x000fc60007ffe0ff */
[----:B------:R-:W-:-:S05]  /*0dd0*/  @!P0 IMAD.WIDE.U32 R2, R2, R3, c[0x0][0x168] ;  /* 0x00005a0002028625 */ /* 0x000fca00078e0003 */
[----:B------:R0:W-:Y:S02]  /*0de0*/  @!P0 STG.E.128 [R2.64], R24 ;  /* 0x0000001802008986 */ /* 0x0001e4000c101d0a */
.L_x_1102:
[----:B------:R-:W-:Y:S05]  /*0df0*/  BSYNC B0 ;  /* 0x0000000000007941 */ /* 0x000fea0003800000 */
.L_x_1096:
        /* <DEDUP_REMOVED lines=8> */
.L_x_1103:
        /* <DEDUP_REMOVED lines=16> */
.L_x_2206:


//--------------------- .text._ZN2at6native29vectorized_elementwise_kernelILi8EZZZNS0_16conj_kernel_cudaERNS_18TensorIteratorBaseEENKUlvE0_clEvENKUlvE9_clEvEUlN3c107complexIdEEE_St5arrayIPcLm2EEEEviT0_T1_ --------------------------
	.section	.text._ZN2at6native29vectorized_elementwise_kernelILi8EZZZNS0_16conj_kernel_cudaERNS_18TensorIteratorBaseEENKUlvE0_clEvENKUlvE9_clEvEUlN3c107complexIdEEE_St5arrayIPcLm2EEEEviT0_T1_,"ax",@progbits
	.sectioninfo	@"SHI_REGISTERS=4"
	.align	128
        .global         _ZN2at6native29vectorized_elementwise_kernelILi8EZZZNS0_16conj_kernel_cudaERNS_18TensorIteratorBaseEENKUlvE0_clEvENKUlvE9_clEvEUlN3c107complexIdEEE_St5arrayIPcLm2EEEEviT0_T1_
        .type           _ZN2at6native29vectorized_elementwise_kernelILi8EZZZNS0_16conj_kernel_cudaERNS_18TensorIteratorBaseEENKUlvE0_clEvENKUlvE9_clEvEUlN3c107complexIdEEE_St5arrayIPcLm2EEEEviT0_T1_,@function
        .size           _ZN2at6native29vectorized_elementwise_kernelILi8EZZZNS0_16conj_kernel_cudaERNS_18TensorIteratorBaseEENKUlvE0_clEvENKUlvE9_clEvEUlN3c107complexIdEEE_St5arrayIPcLm2EEEEviT0_T1_,(.L_x_2207 - _ZN2at6native29vectorized_elementwise_kernelILi8EZZZNS0_16conj_kernel_cudaERNS_18TensorIteratorBaseEENKUlvE0_clEvENKUlvE9_clEvEUlN3c107complexIdEEE_St5arrayIPcLm2EEEEviT0_T1_)
        .other          _ZN2at6native29vectorized_elementwise_kernelILi8EZZZNS0_16conj_kernel_cudaERNS_18TensorIteratorBaseEENKUlvE0_clEvENKUlvE9_clEvEUlN3c107complexIdEEE_St5arrayIPcLm2EEEEviT0_T1_,@"STO_CUDA_ENTRY STV_DEFAULT"
_ZN2at6native29vectorized_elementwise_kernelILi8EZZZNS0_16conj_kernel_cudaERNS_18TensorIteratorBaseEENKUlvE0_clEvENKUlvE9_clEvEUlN3c107complexIdEEE_St5arrayIPcLm2EEEEviT0_T1_:
.text._ZN2at6native29vectorized_elementwise_kernelILi8EZZZNS0_16conj_kernel_cudaERNS_18TensorIteratorBaseEENKUlvE0_clEvENKUlvE9_clEvEUlN3c107complexIdEEE_St5arrayIPcLm2EEEEviT0_T1_:
[----:B------:R-:W-:Y:S02]  /*0000*/  MOV R1, c[0x0][0x28] ;  /* 0x00000a0000017a02 */ /* 0x000fe40000000f00 */
[----:B------:R-:W-:Y:S05]  /*0010*/  EXIT ;  /* 0x000000000000794d */ /* 0x000fea0003800000 */
.L_x_1104:
        /* <DEDUP_REMOVED lines=14> */
.L_x_2207:


//--------------------- .text._ZN2at6native18elementwise_kernelILi128ELi4EZNS0_15gpu_kernel_implIZZZNS0_17angle_kernel_cudaERNS_18TensorIteratorBaseEENKUlvE0_clEvENKUlvE0_clEvEUlfE_EEvS4_RKT_EUliE_EEviT1_ --------------------------
	.section	.text._ZN2at6native18elementwise_kernelILi128ELi4EZNS0_15gpu_kernel_implIZZZNS0_17angle_kernel_cudaERNS_18TensorIteratorBaseEENKUlvE0_clEvENKUlvE0_clEvEUlfE_EEvS4_RKT_EUliE_EEviT1_,"ax",@progbits
	.sectioninfo	@"SHI_REGISTERS=26"
	.align	128
        .global         _ZN2at6native18elementwise_kernelILi128ELi4EZNS0_15gpu_kernel_implIZZZNS0_17angle_kernel_cudaERNS_18TensorIteratorBaseEENKUlvE0_clEvENKUlvE0_clEvEUlfE_EEvS4_RKT_EUliE_EEviT1_
        .type           _ZN2at6native18elementwise_kernelILi128ELi4EZNS0_15gpu_kernel_implIZZZNS0_17angle_kernel_cudaERNS_18TensorIteratorBaseEENKUlvE0_clEvENKUlvE0_clEvEUlfE_EEvS4_RKT_EUliE_EEviT1_,@function
        .size           _ZN2at6native18elementwise_kernelILi128ELi4EZNS0_15gpu_kernel_implIZZZNS0_17angle_kernel_cudaERNS_18TensorIteratorBaseEENKUlvE0_clEvENKUlvE0_clEvEUlfE_EEvS4_RKT_EUliE_EEviT1_,(.L_x_2208 - _ZN2at6native18elementwise_kernelILi128ELi4EZNS0_15gpu_kernel_implIZZZNS0_17angle_kernel_cudaERNS_18TensorIteratorBaseEENKUlvE0_clEvENKUlvE0_clEvEUlfE_EEvS4_RKT_EUliE_EEviT1_)
        .other          _ZN2at6native18elementwise_kernelILi128ELi4EZNS0_15gpu_kernel_implIZZZNS0_17angle_kernel_cudaERNS_18TensorIteratorBaseEENKUlvE0_clEvENKUlvE0_clEvEUlfE_EEvS4_RKT_EUliE_EEviT1_,@"STO_CUDA_ENTRY STV_DEFAULT"
_ZN2at6native18elementwise_kernelILi128ELi4EZNS0_15gpu_kernel_implIZZZNS0_17angle_kernel_cudaERNS_18TensorIteratorBaseEENKUlvE0_clEvENKUlvE0_clEvEUlfE_EEvS4_RKT_EUliE_EEviT1_:
.text._ZN2at6native18elementwise_kernelILi128ELi4EZNS0_15gpu_kernel_implIZZZNS0_17angle_kernel_cudaERNS_18TensorIteratorBaseEENKUlvE0_clEvENKUlvE0_clEvEUlfE_EEvS4_RKT_EUliE_EEviT1_:
        /* <DEDUP_REMOVED lines=236> */
.L_x_1107:
        /* <DEDUP_REMOVED lines=17> */
[----:B------:R-:W2:Y:S02]  /*0fd0*/  LDG.E.S8 R0, [R2.64] ;  /* 0x0000002402007981 */ /* 0x000ea4000c1e1300 */
[----:B--2---:R-:W0:Y:S01]  /*0fe0*/  I2F.S16 R0, R0 ;  /* 0x0000000000007306 */ /* 0x004e220000101400 */
[----:B------:R-:W-:Y:S05]  /*0ff0*/  BRA `(.L_x_1114) ;  /* 0x00000cd000007947 */ /* 0x000fea0003800000 */
.L_x_1112:
[----:B------:R-:W2:Y:S02]  /*1000*/  LDG.E.U8 R0, [R2.64] ;  /* 0x0000002402007981 */ /* 0x000ea4000c1e1100 */
[----:B--2---:R-:W0:Y:S01]  /*1010*/  I2F.U16 R0, R0 ;  /* 0x0000000000007306 */ /* 0x004e220000101000 */
[----:B------:R-:W-:Y:S05]  /*1020*/  BRA `(.L_x_1114) ;  /* 0x00000ca000007947 */ /* 0x000fea0003800000 */
.L_x_1111:
[----:B------:R-:W-:-:S13]  /*1030*/  ISETP.NE.AND P0, PT, R4, 0x2, PT ;  /* 0x000000020400780c */ /* 0x000fda0003f05270 */
[----:B------:R-:W-:Y:S05]  /*1040*/  @!P0 BRA `(.L_x_1115) ;  /* 0x000000a000008947 */ /* 0x000fea0003800000 */
[----:B------:R-:W-:-:S13]  /*1050*/  ISETP.NE.AND P0, PT, R4, 0x3, PT ;  /* 0x000000030400780c */ /* 0x000fda0003f05270 */
[----:B------:R-:W-:Y:S05]  /*1060*/  @!P0 BRA `(.L_x_1116) ;  /* 0x0000005000008947 */ /* 0x000fea0003800000 */
[----:B------:R-:W-:-:S13]  /*1070*/  ISETP.NE.AND P0, PT, R4, 0x4, PT ;  /* 0x000000040400780c */ /* 0x000fda0003f05270 */
[----:B------:R-:W-:Y:S05]  /*1080*/  @P0 BRA `(.L_x_1113) ;  /* 0x00000aa000000947 */ /* 0x000fea0003800000 */
[----:B------:R-:W2:Y:S02]  /*1090*/  LDG.E.64 R2, [R2.64] ;  /* 0x0000002402027981 */ /* 0x000ea4000c1e1b00 */
[----:B--2---:R0:W1:Y:S01]  /*10a0*/  I2F.S64 R0, R2 ;  /* 0x0000000200007312 */ /* 0x0040620000301400 */
[----:B------:R-:W-:Y:S05]  /*10b0*/  BRA `(.L_x_1114) ;  /* 0x00000c1000007947 */ /* 0x000fea0003800000 */
.L_x_1116:
[----:B------:R-:W2:Y:S02]  /*10c0*/  LDG.E R0, [R2.64] ;  /* 0x0000002402007981 */ /* 0x000ea4000c1e1900 */
[----:B--2---:R-:W0:Y:S01]  /*10d0*/  I2F R0, R0 ;  /* 0x0000000000007306 */ /* 0x004e220000201400 */
[----:B------:R-:W-:Y:S05]  /*10e0*/  BRA `(.L_x_1114) ;  /* 0x00000be000007947 */ /* 0x000fea0003800000 */
.L_x_1115:
[----:B------:R-:W2:Y:S02]  /*10f0*/  LDG.E.U16 R0, [R2.64] ;  /* 0x0000002402007981 */ /* 0x000ea4000c1e1500 */
[----:B--2---:R-:W0:Y:S01]  /*1100*/  I2F.S16 R0, R0 ;  /* 0x0000000000007306 */ /* 0x004e220000101400 */
[----:B------:R-:W-:Y:S05]  /*1110*/  BRA `(.L_x_1114) ;  /* 0x00000bb000007947 */ /* 0x000fea0003800000 */
.L_x_1110:
[----:B------:R-:W-:-:S13]  /*1120*/  ISETP.GT.AND P0, PT, R4, 0x6, PT ;  /* 0x000000060400780c */ /* 0x000fda0003f04270 */
[----:B------:R-:W-:Y:S05]  /*1130*/  @P0 BRA `(.L_x_1117) ;  /* 0x0000009000000947 */ /* 0x000fea0003800000 */
[----:B------:R-:W-:-:S13]  /*1140*/  ISETP.NE.AND P0, PT, R4, 0x5, PT ;  /* 0x000000050400780c */ /* 0x000fda0003f05270 */
[----:B------:R-:W-:Y:S05]  /*1150*/  @!P0 BRA `(.L_x_1118) ;  /* 0x0000004000008947 */ /* 0x000fea0003800000 */
[----:B------:R-:W-:-:S13]  /*1160*/  ISETP.NE.AND P0, PT, R4, 0x6, PT ;  /* 0x000000060400780c */ /* 0x000fda0003f05270 */
[----:B------:R-:W-:Y:S05]  /*1170*/  @P0 BRA `(.L_x_1113) ;  /* 0x000009b000000947 */ /* 0x000fea0003800000 */
[----:B------:R0:W5:Y:S01]  /*1180*/  LDG.E R0, [R2.64] ;  /* 0x0000002402007981 */ /* 0x000162000c1e1900 */
[----:B------:R-:W-:Y:S05]  /*1190*/  BRA `(.L_x_1114) ;  /* 0x00000b3000007947 */ /* 0x000fea0003800000 */
.L_x_1118:
[----:B------:R-:W2:Y:S02]  /*11a0*/  LDG.E.U16 R0, [R2.64] ;  /* 0x0000002402007981 */ /* 0x000ea4000c1e1500 */
[----:B--2---:R-:W-:Y:S01]  /*11b0*/  HADD2.F32 R0, -RZ, R0.H0_H0 ;  /* 0x20000000ff007230 */ /* 0x004fe20000004100 */
[----:B------:R-:W-:Y:S05]  /*11c0*/  BRA `(.L_x_1114) ;  /* 0x00000b0000007947 */ /* 0x000fea0003800000 */
.L_x_1117:
[----:B------:R-:W-:-:S13]  /*11d0*/  ISETP.NE.AND P0, PT, R4, 0x7, PT ;  /* 0x000000070400780c */ /* 0x000fda0003f05270 */
[----:B------:R-:W-:Y:S05]  /*11e0*/  @!P0 BRA `(.L_x_1119) ;  /* 0x0000009000008947 */ /* 0x000fea0003800000 */
[----:B------:R-:W-:-:S13]  /*11f0*/  ISETP.NE.AND P0, PT, R4, 0x8, PT ;  /* 0x000000080400780c */ /* 0x000fda0003f05270 */
[----:B------:R-:W-:Y:S05]  /*1200*/  @!P0 BRA `(.L_x_1120) ;  /* 0x0000004000008947 */ /* 0x000fea0003800000 */
[----:B------:R-:W-:-:S13]  /*1210*/  ISETP.NE.AND P0, PT, R4, 0x9, PT ;  /* 0x000000090400780c */ /* 0x000fda0003f05270 */
[----:B------:R-:W-:Y:S05]  /*1220*/  @P0 BRA `(.L_x_1113) ;  /* 0x0000090000000947 */ /* 0x000fea0003800000 */
[----:B------:R0:W5:Y:S01]  /*1230*/  LDG.E R0, [R2.64] ;  /* 0x0000002402007981 */ /* 0x000162000c1e1900 */
[----:B------:R-:W-:Y:S05]  /*1240*/  BRA `(.L_x_1114) ;  /* 0x00000a8000007947 */ /* 0x000fea0003800000 */
.L_x_1120:
[----:B------:R-:W2:Y:S02]  /*1250*/  LDG.E.U16 R0, [R2.64] ;  /* 0x0000002402007981 */ /* 0x000ea4000c1e1500 */
[----:B--2---:R-:W-:Y:S01]  /*1260*/  HADD2.F32 R0, -RZ, R0.H0_H0 ;  /* 0x20000000ff007230 */ /* 0x004fe20000004100 */
[----:B------:R-:W-:Y:S05]  /*1270*/  BRA `(.L_x_1114) ;  /* 0x00000a5000007947 */ /* 0x000fea0003800000 */
.L_x_1119:
[----:B------:R-:W2:Y:S02]  /*1280*/  LDG.E.64 R2, [R2.64] ;  /* 0x0000002402027981 */ /* 0x000ea4000c1e1b00 */
[----:B--2---:R-:W0:Y:S01]  /*1290*/  F2F.F32.F64 R0, R2 ;  /* 0x0000000200007310 */ /* 0x004e220000301000 */
[----:B------:R-:W0:-:S14]  /*12a0*/  DSETP.GEU.AND P0, PT, |R2|, c[0x2][0x0], PT ;  /* 0x008000000200762a */ /* 0x000e1c0003f0e200 */
[----:B0-----:R-:W-:Y:S01]  /*12b0*/  @!P0 FMUL R0, R0, 1.175494350822287508e-38 ;  /* 0x0080000000008820 */ /* 0x001fe20000400000 */
[----:B------:R-:W-:Y:S05]  /*12c0*/  BRA `(.L_x_1114) ;  /* 0x00000a0000007947 */ /* 0x000fea0003800000 */
.L_x_1109:
        /* <DEDUP_REMOVED lines=8> */
[----:B------:R-:W2:Y:S02]  /*1350*/  LDG.E.U8 R2, [R2.64] ;  /* 0x0000002402027981 */ /* 0x000ea4000c1e1100 */
[----:B--2---:R-:W-:-:S04]  /*1360*/  ISETP.NE.AND P0, PT, R2, RZ, PT ;  /* 0x000000ff0200720c */ /* 0x004fc80003f05270 */
[----:B------:R-:W-:Y:S01]  /*1370*/  FSEL R0, RZ, 1, !P0 ;  /* 0x3f800000ff007808 */ /* 0x000fe20004000000 */
[----:B------:R-:W-:Y:S05]  /*1380*/  BRA `(.L_x_1114) ;  /* 0x0000094000007947 */ /* 0x000fea0003800000 */
.L_x_1123:
[----:B------:R-:W2:Y:S02]  /*1390*/  LDG.E.64 R2, [R2.64] ;  /* 0x0000002402027981 */ /* 0x000ea4000c1e1b00 */
[----:B--2---:R-:W0:Y:S01]  /*13a0*/  F2F.F32.F64 R0, R2 ;  /* 0x0000000200007310 */ /* 0x004e220000301000 */
[----:B------:R-:W0:-:S14]  /*13b0*/  DSETP.GEU.AND P0, PT, |R2|, c[0x2][0x0], PT ;  /* 0x008000000200762a */ /* 0x000e1c0003f0e200 */
[----:B0-----:R-:W-:Y:S01]  /*13c0*/  @!P0 FMUL R0, R0, 1.175494350822287508e-38 ;  /* 0x0080000000008820 */ /* 0x001fe20000400000 */
[----:B------:R-:W-:Y:S05]  /*13d0*/  BRA `(.L_x_1114) ;  /* 0x000008f000007947 */ /* 0x000fea0003800000 */
.L_x_1122:
        /* <DEDUP_REMOVED lines=24> */
[----:B------:R-:W-:Y:S01]  /*1560*/  LOP3.LUT R0, R5, 0x80000000, R0, 0xf8, !PT ;  /* 0x8000000005007812 */ /* 0x000fe200078ef800 */
[----:B------:R-:W-:Y:S05]  /*1570*/  BRA `(.L_x_1114) ;  /* 0x0000075000007947 */ /* 0x000fea0003800000 */
.L_x_1125:
[----:B------:R-:W2:Y:S02]  /*1580*/  LDG.E.U8 R2, [R2.64] ;  /* 0x0000002402027981 */ /* 0x000ea4000c1e1100 */
        /* <DEDUP_REMOVED lines=12> */
.L_x_1124:
[----:B------:R-:W2:Y:S02]  /*1650*/  LDG.E.U16 R0, [R2.64] ;  /* 0x0000002402007981 */ /* 0x000ea4000c1e1500 */
[----:B--2---:R-:W-:Y:S01]  /*1660*/  PRMT R0, RZ, 0x5410, R0 ;  /* 0x00005410ff007816 */ /* 0x004fe20000000000 */
[----:B------:R-:W-:Y:S05]  /*1670*/  BRA `(.L_x_1114) ;  /* 0x0000065000007947 */ /* 0x000fea0003800000 */
.L_x_1121:
        /* <DEDUP_REMOVED lines=8> */
[----:B------:R-:W2:Y:S02]  /*1700*/  LDG.E.U16 R0, [R2.64] ;  /* 0x0000002402007981 */ /* 0x000ea4000c1e1500 */
[----:B--2---:R-:W0:Y:S01]  /*1710*/  I2F.U16 R0, R0 ;  /* 0x0000000000007306 */ /* 0x004e220000101000 */
[----:B------:R-:W-:Y:S05]  /*1720*/  BRA `(.L_x_1114) ;  /* 0x000005a000007947 */ /* 0x000fea0003800000 */
.L_x_1128:
[----:B------:R-:W2:Y:S01]  /*1730*/  LDG.E.U8 R2, [R2.64] ;  /* 0x0000002402027981 */ /* 0x000ea2000c1e1100 */
        /* <DEDUP_REMOVED lines=19> */
.L_x_1130:
[----:B------:R-:W-:Y:S05]  /*1870*/  BSYNC B0 ;  /* 0x0000000000007941 */ /* 0x000fea0003800000 */
.L_x_1129:
[----:B------:R-:W-:Y:S01]  /*1880*/  LEA R3, R0, 0x3b800000, 0x17 ;  /* 0x3b80000000037811 */ /* 0x000fe200078eb8ff */
[----:B------:R-:W-:-:S05]  /*1890*/  IMAD.SHL.U32 R0, R2, 0x100000, RZ ;  /* 0x0010000002007824 */ /* 0x000fca00078e00ff */
[----:B------:R-:W-:Y:S01]  /*18a0*/  LOP3.LUT R0, R3, R0, R4, 0xfe, !PT ;  /* 0x0000000003007212 */ /* 0x000fe200078efe04 */
[----:B------:R-:W-:Y:S05]  /*18b0*/  BRA `(.L_x_1114) ;  /* 0x0000041000007947 */ /* 0x000fea0003800000 */
.L_x_1127:
        /* <DEDUP_REMOVED lines=20> */
.L_x_1132:
[----:B------:R-:W-:Y:S05]  /*1a00*/  BSYNC B0 ;  /* 0x0000000000007941 */ /* 0x000fea0003800000 */
.L_x_1131:
[----:B------:R-:W-:Y:S01]  /*1a10*/  LEA R3, R0, 0x37800000, 0x17 ;  /* 0x3780000000037811 */ /* 0x000fe200078eb8ff */
[----:B------:R-:W-:-:S05]  /*1a20*/  IMAD.SHL.U32 R0, R2, 0x200000, RZ ;  /* 0x0020000002007824 */ /* 0x000fca00078e00ff */
[----:B------:R-:W-:Y:S01]  /*1a30*/  LOP3.LUT R0, R3, R0, R4, 0xfe, !PT ;  /* 0x0000000003007212 */ /* 0x000fe200078efe04 */
[----:B------:R-:W-:Y:S05]  /*1a40*/  BRA `(.L_x_1114) ;  /* 0x0000028000007947 */ /* 0x000fea0003800000 */
.L_x_1126:
[----:B------:R-:W-:-:S13]  /*1a50*/  ISETP.NE.AND P0, PT, R4, 0x1c, PT ;  /* 0x0000001c0400780c */ /* 0x000fda0003f05270 */
[----:B------:R-:W-:Y:S05]  /*1a60*/  @!P0 BRA `(.L_x_1133) ;  /* 0x0000024000008947 */ /* 0x000fea0003800000 */
[----:B------:R-:W-:-:S13]  /*1a70*/  ISETP.NE.AND P0, PT, R4, 0x1d, PT ;  /* 0x0000001d0400780c */ /* 0x000fda0003f05270 */
[----:B------:R-:W-:Y:S05]  /*1a80*/  @!P0 BRA `(.L_x_1134) ;  /* 0x000001f000008947 */ /* 0x000fea0003800000 */
[----:B------:R-:W-:-:S13]  /*1a90*/  ISETP.NE.AND P0, PT, R4, 0x2c, PT ;  /* 0x0000002c0400780c */ /* 0x000fda0003f05270 */
[----:B------:R-:W-:Y:S05]  /*1aa0*/  @P0 BRA `(.L_x_1113) ;  /* 0x0000008000000947 */ /* 0x000fea0003800000 */
[----:B------:R-:W2:Y:S01]  /*1ab0*/  LDG.E.U8 R2, [R2.64] ;  /* 0x0000002402027981 */ /* 0x000ea2000c1e1100 */
[----:B------:R-:W-:Y:S01]  /*1ac0*/  IMAD.MOV.U32 R0, RZ, RZ, 0x400000 ;  /* 0x00400000ff007424 */ /* 0x000fe200078e00ff */
[----:B--2---:R-:W-:-:S13]  /*1ad0*/  ISETP.NE.AND P0, PT, R2, RZ, PT ;  /* 0x000000ff0200720c */ /* 0x004fda0003f05270 */
[----:B------:R-:W-:Y:S05]  /*1ae0*/  @!P0 BRA `(.L_x_1114) ;  /* 0x000001e000008947 */ /* 0x000fea0003800000 */
[----:B------:R-:W-:-:S13]  /*1af0*/  ISETP.NE.AND P0, PT, R2, 0xff, PT ;  /* 0x000000ff0200780c */ /* 0x000fda0003f05270 */
[----:B------:R-:W-:Y:S02]  /*1b00*/  @!P0 IMAD.MOV.U32 R0, RZ, RZ, 0x7f800001 ;  /* 0x7f800001ff008424 */ /* 0x000fe400078e00ff */
[----:B------:R-:W-:Y:S01]  /*1b10*/  @P0 IMAD.SHL.U32 R0, R2, 0x800000, RZ ;  /* 0x0080000002000824 */ /* 0x000fe200078e00ff */
[----:B------:R-:W-:Y:S05]  /*1b20*/  BRA `(.L_x_1114) ;  /* 0x000001a000007947 */ /* 0x000fea0003800000 */
.L_x_1113:
        /* <DEDUP_REMOVED lines=19> */
[----:B------:R-:W-:Y:S01]  /*1c60*/  IMAD.MOV.U32 R0, RZ, RZ, RZ ;  /* 0x000000ffff007224 */ /* 0x000fe200078e00ff */
[----:B------:R-:W-:Y:S05]  /*1c70*/  BRA `(.L_x_1114) ;  /* 0x0000005000007947 */ /* 0x000fea0003800000 */
.L_x_1134:
[----:B------:R-:W2:Y:S02]  /*1c80*/  LDG.E.64 R2, [R2.64] ;  /* 0x0000002402027981 */ /* 0x000ea4000c1e1b00 */
[----:B--2---:R0:W1:Y:S01]  /*1c90*/  I2F.U64 R0, R2 ;  /* 0x0000000200007312 */ /* 0x0040620000301000 */
[----:B------:R-:W-:Y:S05]  /*1ca0*/  BRA `(.L_x_1114) ;  /* 0x0000002000007947 */ /* 0x000fea0003800000 */
.L_x_1133:
[----:B------:R-:W2:Y:S02]  /*1cb0*/  LDG.E R0, [R2.64] ;  /* 0x0000002402007981 */ /* 0x000ea4000c1e1900 */
[----:B--2---:R-:W0:Y:S02]  /*1cc0*/  I2F.U32 R0, R0 ;  /* 0x0000000000007306 */ /* 0x004e240000201000 */
.L_x_1114:
[----:B------:R-:W-:Y:S05]  /*1cd0*/  BSYNC B6 ;  /* 0x0000000000067941 */ /* 0x000fea0003800000 */
.L_x_1108:
[----:B0-----:R-:W0:Y:S01]  /*1ce0*/  LDC.U8 R3, c[0x0][0x371] ;  /* 0x0000dc40ff037b82 */ /* 0x001e220000000000 */
[----:B-1---5:R-:W-:-:S05]  /*1cf0*/  IMAD.MOV.U32 R2, RZ, RZ, R0 ;  /* 0x000000ffff027224 */ /* 0x022fca00078e0000 */
[C---:B------:R-:W-:Y:S02]  /*1d00*/  FSETP.GTU.FTZ.AND P0, PT, |R2|.reuse, +INF , PT ;  /* 0x7f8000000200780b */ /* 0x040fe40003f1c200 */
[----:B------:R-:W-:-:S11]  /*1d10*/  FSETP.GEU.FTZ.AND P1, PT, R2, RZ, PT ;  /* 0x000000ff0200720b */ /* 0x000fd60003f3e000 */
[----:B------:R-:W-:Y:S02]  /*1d20*/  @!P0 FSEL R2, RZ, 3.1415927410125732422, P1 ;  /* 0x40490fdbff028808 */ /* 0x000fe40000800000 */
        /* <DEDUP_REMOVED lines=14> */
.L_x_1138:
[----:B------:R-:W0:Y:S02]  /*1e10*/  F2I.S64.TRUNC R2, R2 ;  /* 0x0000000200027311 */ /* 0x000e24000020d900 */
[----:B0-----:R-:W-:-:S05]  /*1e20*/  IMAD.MOV.U32 R5, RZ, RZ, R2 ;  /* 0x000000ffff057224 */ /* 0x001fca00078e0002 */
[----:B------:R0:W-:Y:S01]  /*1e30*/  STG.E.U8 [R16.64], R5 ;  /* 0x0000000510007986 */ /* 0x0001e2000c101124 */
[----:B------:R-:W-:Y:S05]  /*1e40*/  BRA `(.L_x_1140) ;  /* 0x00000d3000007947 */ /* 0x000fea0003800000 */
.L_x_1137:
        /* <DEDUP_REMOVED lines=9> */
.L_x_1142:
[----:B------:R-:W0:Y:S02]  /*1ee0*/  F2I.FTZ.TRUNC.NTZ R3, R2 ;  /* 0x0000000200037305 */ /* 0x000e24000021f100 */
[----:B0-----:R0:W-:Y:S01]  /*1ef0*/  STG.E [R16.64], R3 ;  /* 0x0000000310007986 */ /* 0x0011e2000c101924 */
[----:B------:R-:W-:Y:S05]  /*1f00*/  BRA `(.L_x_1140) ;  /* 0x00000c7000007947 */ /* 0x000fea0003800000 */
.L_x_1141:
[----:B------:R-:W0:Y:S02]  /*1f10*/  F2I.FTZ.TRUNC.NTZ R3, R2 ;  /* 0x0000000200037305 */ /* 0x000e24000021f100 */
[----:B0-----:R0:W-:Y:S01]  /*1f20*/  STG.E.U16 [R16.64], R3 ;  /* 0x0000000310007986 */ /* 0x0011e2000c101524 */
[----:B------:R-:W-:Y:S05]  /*1f30*/  BRA `(.L_x_1140) ;  /* 0x00000c4000007947 */ /* 0x000fea0003800000 */
.L_x_1136:
        /* <DEDUP_REMOVED lines=8> */
.L_x_1144:
[----:B------:R-:W-:-:S05]  /*1fc0*/  F2FP.PACK_AB R2, RZ, R2 ;  /* 0x00000002ff02723e */ /* 0x000fca00000000ff */
[----:B------:R0:W-:Y:S01]  /*1fd0*/  STG.E.U16 [R16.64], R2 ;  /* 0x0000000210007986 */ /* 0x0001e2000c101524 */
[----:B------:R-:W-:Y:S05]  /*1fe0*/  BRA `(.L_x_1140) ;  /* 0x00000b9000007947 */ /* 0x000fea0003800000 */
.L_x_1143:
[----:B------:R-:W-:-:S13]  /*1ff0*/  ISETP.NE.AND P0, PT, R0, 0x7, PT ;  /* 0x000000070000780c */ /* 0x000fda0003f05270 */
[----:B------:R-:W-:Y:S05]  /*2000*/  @!P0 BRA `(.L_x_1145) ;  /* 0x000000b000008947 */ /* 0x000fea0003800000 */
[----:B------:R-:W-:-:S13]  /*2010*/  ISETP.NE.AND P0, PT, R0, 0x8, PT ;  /* 0x000000080000780c */ /* 0x000fda0003f05270 */
[----:B------:R-:W-:Y:S05]  /*2020*/  @!P0 BRA `(.L_x_1146) ;  /* 0x0000005000008947 */ /* 0x000fea0003800000 */
[----:B------:R-:W-:-:S13]  /*2030*/  ISETP.NE.AND P0, PT, R0, 0x9, PT ;  /* 0x000000090000780c */ /* 0x000fda0003f05270 */
[----:B------:R-:W-:Y:S05]  /*2040*/  @P0 BRA `(.L_x_1139) ;  /* 0x000009a000000947 */ /* 0x000fea0003800000 */
[----:B------:R-:W-:-:S05]  /*2050*/  IMAD.MOV.U32 R3, RZ, RZ, RZ ;  /* 0x000000ffff037224 */ /* 0x000fca00078e00ff */
[----:B------:R0:W-:Y:S01]  /*2060*/  STG.E.64 [R16.64], R2 ;  /* 0x0000000210007986 */ /* 0x0001e2000c101b24 */
[----:B------:R-:W-:Y:S05]  /*2070*/  BRA `(.L_x_1140) ;  /* 0x00000b0000007947 */ /* 0x000fea0003800000 */
.L_x_1146:
[----:B------:R-:W-:-:S04]  /*2080*/  F2FP.PACK_AB R3, RZ, R2 ;  /* 0x00000002ff03723e */ /* 0x000fc800000000ff */
[----:B------:R-:W-:-:S05]  /*2090*/  PRMT R3, R3, 0x5410, RZ ;  /* 0x0000541003037816 */ /* 0x000fca00000000ff */
[----:B------:R0:W-:Y:S01]  /*20a0*/  STG.E [R16.64], R3 ;  /* 0x0000000310007986 */ /* 0x0001e2000c101924 */
[----:B------:R-:W-:Y:S05]  /*20b0*/  BRA `(.L_x_1140) ;  /* 0x00000ac000007947 */ /* 0x000fea0003800000 */
.L_x_1145:
[----:B------:R-:W-:-:S06]  /*20c0*/  FMUL.FTZ R2, R2, 1 ;  /* 0x3f80000002027820 */ /* 0x000fcc0000410000 */
[----:B------:R-:W0:Y:S02]  /*20d0*/  F2F.F64.F32 R2, R2 ;  /* 0x0000000200027310 */ /* 0x000e240000201800 */
[----:B0-----:R0:W-:Y:S01]  /*20e0*/  STG.E.64 [R16.64], R2 ;  /* 0x0000000210007986 */ /* 0x0011e2000c101b24 */
[----:B------:R-:W-:Y:S05]  /*20f0*/  BRA `(.L_x_1140) ;  /* 0x00000a8000007947 */ /* 0x000fea0003800000 */
.L_x_1135:
        /* <DEDUP_REMOVED lines=8> */
[----:B------:R-:W-:-:S04]  /*2180*/  FSETP.NEU.FTZ.AND P0, PT, R2, RZ, PT ;  /* 0x000000ff0200720b */ /* 0x000fc80003f1d000 */
[----:B------:R-:W-:-:S05]  /*2190*/  SEL R3, RZ, 0x1, !P0 ;  /* 0x00000001ff037807 */ /* 0x000fca0004000000 */
[----:B------:R0:W-:Y:S01]  /*21a0*/  STG.E.U8 [R16.64], R3 ;  /* 0x0000000310007986 */ /* 0x0001e2000c101124 */
[----:B------:R-:W-:Y:S05]  /*21b0*/  BRA `(.L_x_1140) ;  /* 0x000009c000007947 */ /* 0x000fea0003800000 */
.L_x_1149:
[----:B------:R-:W-:Y:S01]  /*21c0*/  FMUL.FTZ R4, R2, 1 ;  /* 0x3f80000002047820 */ /* 0x000fe20000410000 */
[----:B------:R-:W-:-:S05]  /*21d0*/  CS2R R6, SRZ ;  /* 0x0000000000067805 */ /* 0x000fca000001ff00 */
[----:B------:R-:W0:Y:S02]  /*21e0*/  F2F.F64.F32 R4, R4 ;  /* 0x0000000400047310 */ /* 0x000e240000201800 */
[----:B0-----:R0:W-:Y:S01]  /*21f0*/  STG.E.128 [R16.64], R4 ;  /* 0x0000000410007986 */ /* 0x0011e2000c101d24 */
[----:B------:R-:W-:Y:S05]  /*2200*/  BRA `(.L_x_1140) ;  /* 0x0000097000007947 */ /* 0x000fea0003800000 */
.L_x_1148:
        /* <DEDUP_REMOVED lines=20> */
.L_x_1153:
[----:B------:R-:W-:Y:S05]  /*2350*/  BSYNC B0 ;  /* 0x0000000000007941 */ /* 0x000fea0003800000 */
.L_x_1152:
[----:B------:R-:W-:-:S05]  /*2360*/  LOP3.LUT R5, R0, R5, RZ, 0xfc, !PT ;  /* 0x0000000500057212 */ /* 0x000fca00078efcff */
[----:B------:R0:W-:Y:S01]  /*2370*/  STG.E.U8 [R16.64], R5 ;  /* 0x0000000510007986 */ /* 0x0001e2000c101124 */
[----:B------:R-:W-:Y:S05]  /*2380*/  BRA `(.L_x_1140) ;  /* 0x000007f000007947 */ /* 0x000fea0003800000 */
.L_x_1151:
        /* <DEDUP_REMOVED lines=12> */
.L_x_1155:
[----:B------:R-:W-:Y:S01]  /*2450*/  IMAD.MOV.U32 R0, RZ, RZ, 0x7f ;  /* 0x0000007fff007424 */ /* 0x000fe200078e00ff */
[----:B------:R-:W-:-:S04]  /*2460*/  ISETP.GT.U32.AND P0, PT, R4, 0x7f800000, PT ;  /* 0x7f8000000400780c */ /* 0x000fc80003f04070 */
[----:B------:R-:W-:-:S04]  /*2470*/  SEL R0, R0, 0x7c, P0 ;  /* 0x0000007c00007807 */ /* 0x000fc80000000000 */
.L_x_1156:
[----:B------:R-:W-:Y:S05]  /*2480*/  BSYNC B0 ;  /* 0x0000000000007941 */ /* 0x000fea0003800000 */
.L_x_1154:
[----:B------:R-:W-:-:S04]  /*2490*/  LOP3.LUT R2, R2, 0x80000000, RZ, 0xc0, !PT ;  /* 0x8000000002027812 */ /* 0x000fc800078ec0ff */
[----:B------:R-:W-:-:S04]  /*24a0*/  SHF.R.U32.HI R3, RZ, 0x18, R2 ;  /* 0x00000018ff037819 */ /* 0x000fc80000011602 */
[----:B------:R-:W-:-:S05]  /*24b0*/  LOP3.LUT R3, R0, R3, RZ, 0xfc, !PT ;  /* 0x0000000300037212 */ /* 0x000fca00078efcff */
[----:B------:R0:W-:Y:S01]  /*24c0*/  STG.E.U8 [R16.64], R3 ;  /* 0x0000000310007986 */ /* 0x0001e2000c101124 */
[----:B------:R-:W-:Y:S05]  /*24d0*/  BRA `(.L_x_1140) ;  /* 0x000006a000007947 */ /* 0x000fea0003800000 */
.L_x_1150:
[----:B------:R-:W-:-:S05]  /*24e0*/  F2FP.BF16.PACK_AB R2, RZ, R2 ;  /* 0x00000002ff02723e */ /* 0x000fca00000010ff */
[----:B------:R0:W-:Y:S01]  /*24f0*/  STG.E.U16 [R16.64], R2 ;  /* 0x0000000210007986 */ /* 0x0001e2000c101524 */
[----:B------:R-:W-:Y:S05]  /*2500*/  BRA `(.L_x_1140) ;  /* 0x0000067000007947 */ /* 0x000fea0003800000 */
.L_x_1147:
        /* <DEDUP_REMOVED lines=11> */
.L_x_1159:
        /* <DEDUP_REMOVED lines=16> */
.L_x_1162:
[----:B------:R-:W-:-:S04]  /*26c0*/  LOP3.LUT R2, R2, 0x80000000, RZ, 0xc0, !PT ;  /* 0x8000000002027812 */ /* 0x000fc800078ec0ff */
[----:B------:R-:W-:-:S04]  /*26d0*/  SHF.R.U32.HI R3, RZ, 0x18, R2 ;  /* 0x00000018ff037819 */ /* 0x000fc80000011602 */
[----:B------:R-:W-:-:S04]  /*26e0*/  LOP3.LUT R0, R0, R3, RZ, 0xfc, !PT ;  /* 0x0000000300007212 */ /* 0x000fc800078efcff */
[----:B------:R-:W-:Y:S02]  /*26f0*/  PRMT R8, R0, 0x7610, R8 ;  /* 0x0000761000087816 */ /* 0x000fe40000000008 */
.L_x_1161:
[----:B------:R-:W-:Y:S05]  /*2700*/  BSYNC B0 ;  /* 0x0000000000007941 */ /* 0x000fea0003800000 */
.L_x_1160:
[----:B------:R0:W-:Y:S01]  /*2710*/  STG.E.U8 [R16.64], R8 ;  /* 0x0000000810007986 */ /* 0x0001e2000c101124 */
[----:B------:R-:W-:Y:S05]  /*2720*/  BRA `(.L_x_1140) ;  /* 0x0000045000007947 */ /* 0x000fea0003800000 */
.L_x_1158:
        /* <DEDUP_REMOVED lines=16> */
.L_x_1165:
[----:B------:R-:W-:-:S04]  /*2830*/  LOP3.LUT R2, R2, 0x80000000, RZ, 0xc0, !PT ;  /* 0x8000000002027812 */ /* 0x000fc800078ec0ff */
[----:B------:R-:W-:-:S04]  /*2840*/  SHF.R.U32.HI R3, RZ, 0x18, R2 ;  /* 0x00000018ff037819 */ /* 0x000fc80000011602 */
[----:B------:R-:W-:-:S04]  /*2850*/  LOP3.LUT R0, R0, R3, RZ, 0xfc, !PT ;  /* 0x0000000300007212 */ /* 0x000fc800078efcff */
[----:B------:R-:W-:Y:S02]  /*2860*/  PRMT R8, R0, 0x7610, R8 ;  /* 0x0000761000087816 */ /* 0x000fe40000000008 */
.L_x_1164:
[----:B------:R-:W-:Y:S05]  /*2870*/  BSYNC B0 ;  /* 0x0000000000007941 */ /* 0x000fea0003800000 */
.L_x_1163:
[----:B------:R0:W-:Y:S01]  /*2880*/  STG.E.U8 [R16.64], R8 ;  /* 0x0000000810007986 */ /* 0x0001e2000c101124 */
[----:B------:R-:W-:Y:S05]  /*2890*/  BRA `(.L_x_1140) ;  /* 0x000002e000007947 */ /* 0x000fea0003800000 */
.L_x_1157:
        /* <DEDUP_REMOVED lines=21> */
.L_x_1139:
        /* <DEDUP_REMOVED lines=20> */
.L_x_1167:
[----:B------:R-:W0:Y:S02]  /*2b30*/  F2I.U64.TRUNC R2, R2 ;  /* 0x0000000200027311 */ /* 0x000e24000020d800 */
[----:B0-----:R0:W-:Y:S01]  /*2b40*/  STG.E.64 [R16.64], R2 ;  /* 0x0000000210007986 */ /* 0x0011e2000c101b24 */
[----:B------:R-:W-:Y:S05]  /*2b50*/  BRA `(.L_x_1140) ;  /* 0x0000002000007947 */ /* 0x000fea0003800000 */
.L_x_1166:
[----:B------:R-:W0:Y:S02]  /*2b60*/  F2I.FTZ.U32.TRUNC.NTZ R3, R2 ;  /* 0x0000000200037305 */ /* 0x000e24000021f000 */
[----:B0-----:R0:W-:Y:S02]  /*2b70*/  STG.E [R16.64], R3 ;  /* 0x0000000310007986 */ /* 0x0011e4000c101924 */
.L_x_1140:
[----:B------:R-:W-:-:S05]  /*2b80*/  IMAD R18, R18, 0x200, R23 ;  /* 0x0000020012127824 */ /* 0x000fca00078e0217 */
[----:B------:R-:W-:Y:S02]  /*2b90*/  IADD3 R19, R18, 0x80, RZ ;  /* 0x0000008012137810 */ /* 0x000fe40007ffe0ff */
.L_x_1106:
[----:B------:R-:W-:Y:S05]  /*2ba0*/  BSYNC B7 ;  /* 0x0000000000077941 */ /* 0x000fea0003800000 */
.L_x_1105:
        /* <DEDUP_REMOVED lines=231> */
.L_x_1170:
        /* <DEDUP_REMOVED lines=20> */
.L_x_1175:
[----:B------:R-:W2:Y:S02]  /*3b60*/  LDG.E.U8 R0, [R2.64] ;  /* 0x0000002402007981 */ /* 0x000ea4000c1e1100 */
[----:B--2---:R-:W0:Y:S01]  /*3b70*/  I2F.U16 R0, R0 ;  /* 0x0000000000007306 */ /* 0x004e220000101000 */
[----:B------:R-:W-:Y:S05]  /*3b80*/  BRA `(.L_x_1177) ;  /* 0x00000ca000007947 */ /* 0x000fea0003800000 */
.L_x_1174:
        /* <DEDUP_REMOVED lines=9> */
.L_x_1179:
[----:B------:R-:W2:Y:S02]  /*3c20*/  LDG.E R0, [R2.64] ;  /* 0x0000002402007981 */ /* 0x000ea4000c1e1900 */
[----:B--2---:R-:W0:Y:S01]  /*3c30*/  I2F R0, R0 ;  /* 0x0000000000007306 */ /* 0x004e220000201400 */
[----:B------:R-:W-:Y:S05]  /*3c40*/  BRA `(.L_x_1177) ;  /* 0x00000be000007947 */ /* 0x000fea0003800000 */
.L_x_1178:
[----:B------:R-:W2:Y:S02]  /*3c50*/  LDG.E.U16 R0, [R2.64] ;  /* 0x0000002402007981 */ /* 0x000ea4000c1e1500 */
[----:B--2---:R-:W0:Y:S01]  /*3c60*/  I2F.S16 R0, R0 ;  /* 0x0000000000007306 */ /* 0x004e220000101400 */
[----:B------:R-:W-:Y:S05]  /*3c70*/  BRA `(.L_x_1177) ;  /* 0x00000bb000007947 */ /* 0x000fea0003800000 */
.L_x_1173:
        /* <DEDUP_REMOVED lines=8> */
.L_x_1181:
[----:B------:R-:W2:Y:S02]  /*3d00*/  LDG.E.U16 R0, [R2.64] ;  /* 0x0000002402007981 */ /* 0x000ea4000c1e1500 */
[----:B--2---:R-:W-:Y:S01]  /*3d10*/  HADD2.F32 R0, -RZ, R0.H0_H0 ;  /* 0x20000000ff007230 */ /* 0x004fe20000004100 */
[----:B------:R-:W-:Y:S05]  /*3d20*/  BRA `(.L_x_1177) ;  /* 0x00000b0000007947 */ /* 0x000fea0003800000 */
.L_x_1180:
        /* <DEDUP_REMOVED lines=8> */
.L_x_1183:
[----:B------:R-:W2:Y:S02]  /*3db0*/  LDG.E.U16 R0, [R2.64] ;  /* 0x0000002402007981 */ /* 0x000ea4000c1e1500 */
[----:B--2---:R-:W-:Y:S01]  /*3dc0*/  HADD2.F32 R0, -RZ, R0.H0_H0 ;  /* 0x20000000ff007230 */ /* 0x004fe20000004100 */
[----:B------:R-:W-:Y:S05]  /*3dd0*/  BRA `(.L_x_1177) ;  /* 0x00000a5000007947 */ /* 0x000fea0003800000 */
.L_x_1182:
[----:B------:R-:W2:Y:S02]  /*3de0*/  LDG.E.64 R2, [R2.64] ;  /* 0x0000002402027981 */ /* 0x000ea4000c1e1b00 */
[----:B--2---:R-:W0:Y:S01]  /*3df0*/  F2F.F32.F64 R0, R2 ;  /* 0x0000000200007310 */ /* 0x004e220000301000 */
[----:B------:R-:W0:-:S14]  /*3e00*/  DSETP.GEU.AND P0, PT, |R2|, c[0x2][0x0], PT ;  /* 0x008000000200762a */ /* 0x000e1c0003f0e200 */
[----:B0-----:R-:W-:Y:S01]  /*3e10*/  @!P0 FMUL R0, R0, 1.175494350822287508e-38 ;  /* 0x0080000000008820 */ /* 0x001fe20000400000 */
[----:B------:R-:W-:Y:S05]  /*3e20*/  BRA `(.L_x_1177) ;  /* 0x00000a0000007947 */ /* 0x000fea0003800000 */
.L_x_1172:
        /* <DEDUP_REMOVED lines=12> */
.L_x_1186:
[----:B------:R-:W2:Y:S02]  /*3ef0*/  LDG.E.64 R2, [R2.64] ;  /* 0x0000002402027981 */ /* 0x000ea4000c1e1b00 */
[----:B--2---:R-:W0:Y:S01]  /*3f00*/  F2F.F32.F64 R0, R2 ;  /* 0x0000000200007310 */ /* 0x004e220000301000 */
[----:B------:R-:W0:-:S14]  /*3f10*/  DSETP.GEU.AND P0, PT, |R2|, c[0x2][0x0], PT ;  /* 0x008000000200762a */ /* 0x000e1c0003f0e200 */
[----:B0-----:R-:W-:Y:S01]  /*3f20*/  @!P0 FMUL R0, R0, 1.175494350822287508e-38 ;  /* 0x0080000000008820 */ /* 0x001fe20000400000 */
[----:B------:R-:W-:Y:S05]  /*3f30*/  BRA `(.L_x_1177) ;  /* 0x000008f000007947 */ /* 0x000fea0003800000 */
.L_x_1185:
        /* <DEDUP_REMOVED lines=26> */
.L_x_1188:
        /* <DEDUP_REMOVED lines=13> */
.L_x_1187:
[----:B------:R-:W2:Y:S02]  /*41b0*/  LDG.E.U16 R0, [R2.64] ;  /* 0x0000002402007981 */ /* 0x000ea4000c1e1500 */
[----:B--2---:R-:W-:Y:S01]  /*41c0*/  PRMT R0, RZ, 0x5410, R0 ;  /* 0x00005410ff007816 */ /* 0x004fe20000000000 */
[----:B------:R-:W-:Y:S05]  /*41d0*/  BRA `(.L_x_1177) ;  /* 0x0000065000007947 */ /* 0x000fea0003800000 */
.L_x_1184:
        /* <DEDUP_REMOVED lines=11> */
.L_x_1191:
        /* <DEDUP_REMOVED lines=20> */
.L_x_1193:
[----:B------:R-:W-:Y:S05]  /*43d0*/  BSYNC B0 ;  /* 0x0000000000007941 */ /* 0x000fea0003800000 */
.L_x_1192:
[----:B------:R-:W-:Y:S01]  /*43e0*/  LEA R3, R0, 0x3b800000, 0x17 ;  /* 0x3b80000000037811 */ /* 0x000fe200078eb8ff */
[----:B------:R-:W-:-:S05]  /*43f0*/  IMAD.SHL.U32 R0, R2, 0x100000, RZ ;  /* 0x0010000002007824 */ /* 0x000fca00078e00ff */
[----:B------:R-:W-:Y:S01]  /*4400*/  LOP3.LUT R0, R3, R0, R4, 0xfe, !PT ;  /* 0x0000000003007212 */ /* 0x000fe200078efe04 */
[----:B------:R-:W-:Y:S05]  /*4410*/  BRA `(.L_x_1177) ;  /* 0x0000041000007947 */ /* 0x000fea0003800000 */
.L_x_1190:
        /* <DEDUP_REMOVED lines=20> */
.L_x_1195:
[----:B------:R-:W-:Y:S05]  /*4560*/  BSYNC B0 ;  /* 0x0000000000007941 */ /* 0x000fea0003800000 */
.L_x_1194:
[----:B------:R-:W-:Y:S01]  /*4570*/  LEA R3, R0, 0x37800000, 0x17 ;  /* 0x3780000000037811 */ /* 0x000fe200078eb8ff */
[----:B------:R-:W-:-:S05]  /*4580*/  IMAD.SHL.U32 R0, R2, 0x200000, RZ ;  /* 0x0020000002007824 */ /* 0x000fca00078e00ff */
[----:B------:R-:W-:Y:S01]  /*4590*/  LOP3.LUT R0, R3, R0, R4, 0xfe, !PT ;  /* 0x0000000003007212 */ /* 0x000fe200078efe04 */
[----:B------:R-:W-:Y:S05]  /*45a0*/  BRA `(.L_x_1177) ;  /* 0x0000028000007947 */ /* 0x000fea0003800000 */
.L_x_1189:
        /* <DEDUP_REMOVED lines=14> */
.L_x_1176:
        /* <DEDUP_REMOVED lines=21> */
.L_x_1197:
[----:B------:R-:W2:Y:S02]  /*47e0*/  LDG.E.64 R2, [R2.64] ;  /* 0x0000002402027981 */ /* 0x000ea4000c1e1b00 */
[----:B--2---:R0:W1:Y:S01]  /*47f0*/  I2F.U64 R0, R2 ;  /* 0x0000000200007312 */ /* 0x0040620000301000 */
[----:B------:R-:W-:Y:S05]  /*4800*/  BRA `(.L_x_1177) ;  /* 0x0000002000007947 */ /* 0x000fea0003800000 */
.L_x_1196:
[----:B------:R-:W2:Y:S02]  /*4810*/  LDG.E R0, [R2.64] ;  /* 0x0000002402007981 */ /* 0x000ea4000c1e1900 */
[----:B--2---:R-:W0:Y:S02]  /*4820*/  I2F.U32 R0, R0 ;  /* 0x0000000000007306 */ /* 0x004e240000201000 */
.L_x_1177:
[----:B------:R-:W-:Y:S05]  /*4830*/  BSYNC B6 ;  /* 0x0000000000067941 */ /* 0x000fea0003800000 */
.L_x_1171:
        /* <DEDUP_REMOVED lines=19> */
.L_x_1201:
[----:B------:R-:W0:Y:S02]  /*4970*/  F2I.S64.TRUNC R2, R2 ;  /* 0x0000000200027311 */ /* 0x000e24000020d900 */
[----:B0-----:R-:W-:-:S05]  /*4980*/  IMAD.MOV.U32 R5, RZ, RZ, R2 ;  /* 0x000000ffff057224 */ /* 0x001fca00078e0002 */
[----:B------:R0:W-:Y:S01]  /*4990*/  STG.E.U8 [R16.64], R5 ;  /* 0x0000000510007986 */ /* 0x0001e2000c101124 */
[----:B------:R-:W-:Y:S05]  /*49a0*/  BRA `(.L_x_1203) ;  /* 0x00000d3000007947 */ /* 0x000fea0003800000 */
.L_x_1200:
        /* <DEDUP_REMOVED lines=9> */
.L_x_1205:
[----:B------:R-:W0:Y:S02]  /*4a40*/  F2I.FTZ.TRUNC.NTZ R3, R2 ;  /* 0x0000000200037305 */ /* 0x000e24000021f100 */
[----:B0-----:R0:W-:Y:S01]  /*4a50*/  STG.E [R16.64], R3 ;  /* 0x0000000310007986 */ /* 0x0011e2000c101924 */
[----:B------:R-:W-:Y:S05]  /*4a60*/  BRA `(.L_x_1203) ;  /* 0x00000c7000007947 */ /* 0x000fea0003800000 */
.L_x_1204:
[----:B------:R-:W0:Y:S02]  /*4a70*/  F2I.FTZ.TRUNC.NTZ R3, R2 ;  /* 0x0000000200037305 */ /* 0x000e24000021f100 */
[----:B0-----:R0:W-:Y:S01]  /*4a80*/  STG.E.U16 [R16.64], R3 ;  /* 0x0000000310007986 */ /* 0x0011e2000c101524 */
[----:B------:R-:W-:Y:S05]  /*4a90*/  BRA `(.L_x_1203) ;  /* 0x00000c4000007947 */ /* 0x000fea0003800000 */
.L_x_1199:
        /* <DEDUP_REMOVED lines=8> */
.L_x_1207:
[----:B------:R-:W-:-:S05]  /*4b20*/  F2FP.PACK_AB R2, RZ, R2 ;  /* 0x00000002ff02723e */ /* 0x000fca00000000ff */
[----:B------:R0:W-:Y:S01]  /*4b30*/  STG.E.U16 [R16.64], R2 ;  /* 0x0000000210007986 */ /* 0x0001e2000c101524 */
[----:B------:R-:W-:Y:S05]  /*4b40*/  BRA `(.L_x_1203) ;  /* 0x00000b9000007947 */ /* 0x000fea0003800000 */
.L_x_1206:
        /* <DEDUP_REMOVED lines=9> */
.L_x_1209:
[----:B------:R-:W-:-:S04]  /*4be0*/  F2FP.PACK_AB R3, RZ, R2 ;  /* 0x00000002ff03723e */ /* 0x000fc800000000ff */
[----:B------:R-:W-:-:S05]  /*4bf0*/  PRMT R3, R3, 0x5410, RZ ;  /* 0x0000541003037816 */ /* 0x000fca00000000ff */
[----:B------:R0:W-:Y:S01]  /*4c00*/  STG.E [R16.64], R3 ;  /* 0x0000000310007986 */ /* 0x0001e2000c101924 */
[----:B------:R-:W-:Y:S05]  /*4c10*/  BRA `(.L_x_1203) ;  /* 0x00000ac000007947 */ /* 0x000fea0003800000 */
.L_x_1208:
[----:B------:R-:W-:-:S06]  /*4c20*/  FMUL.FTZ R2, R2, 1 ;  /* 0x3f80000002027820 */ /* 0x000fcc0000410000 */
[----:B------:R-:W0:Y:S02]  /*4c30*/  F2F.F64.F32 R2, R2 ;  /* 0x0000000200027310 */ /* 0x000e240000201800 */
[----:B0-----:R0:W-:Y:S01]  /*4c40*/  STG.E.64 [R16.64], R2 ;  /* 0x0000000210007986 */ /* 0x0011e2000c101b24 */
[----:B------:R-:W-:Y:S05]  /*4c50*/  BRA `(.L_x_1203) ;  /* 0x00000a8000007947 */ /* 0x000fea0003800000 */
.L_x_1198:
        /* <DEDUP_REMOVED lines=12> */
.L_x_1212:
[----:B------:R-:W-:Y:S01]  /*4d20*/  FMUL.FTZ R4, R2, 1 ;  /* 0x3f80000002047820 */ /* 0x000fe20000410000 */
[----:B------:R-:W-:-:S05]  /*4d30*/  CS2R R6, SRZ ;  /* 0x0000000000067805 */ /* 0x000fca000001ff00 */
[----:B------:R-:W0:Y:S02]  /*4d40*/  F2F.F64.F32 R4, R4 ;  /* 0x0000000400047310 */ /* 0x000e240000201800 */
[----:B0-----:R0:W-:Y:S01]  /*4d50*/  STG.E.128 [R16.64], R4 ;  /* 0x0000000410007986 */ /* 0x0011e2000c101d24 */
[----:B------:R-:W-:Y:S05]  /*4d60*/  BRA `(.L_x_1203) ;  /* 0x0000097000007947 */ /* 0x000fea0003800000 */
.L_x_1211:
        /* <DEDUP_REMOVED lines=20> */
.L_x_1216:
[----:B------:R-:W-:Y:S05]  /*4eb0*/  BSYNC B0 ;  /* 0x0000000000007941 */ /* 0x000fea0003800000 */
.L_x_1215:
[----:B------:R-:W-:-:S05]  /*4ec0*/  LOP3.LUT R5, R0, R5, RZ, 0xfc, !PT ;  /* 0x0000000500057212 */ /* 0x000fca00078efcff */
[----:B------:R0:W-:Y:S01]  /*4ed0*/  STG.E.U8 [R16.64], R5 ;  /* 0x0000000510007986 */ /* 0x0001e2000c101124 */
[----:B------:R-:W-:Y:S05]  /*4ee0*/  BRA `(.L_x_1203) ;  /* 0x000007f000007947 */ /* 0x000fea0003800000 */
.L_x_1214:
        /* <DEDUP_REMOVED lines=12> */
.L_x_1218:
[----:B------:R-:W-:Y:S01]  /*4fb0*/  IMAD.MOV.U32 R0, RZ, RZ, 0x7f ;  /* 0x0000007fff007424 */ /* 0x000fe200078e00ff */
[----:B------:R-:W-:-:S04]  /*4fc0*/  ISETP.GT.U32.AND P0, PT, R4, 0x7f800000, PT ;  /* 0x7f8000000400780c */ /* 0x000fc80003f04070 */
[----:B------:R-:W-:-:S04]  /*4fd0*/  SEL R0, R0, 0x7c, P0 ;  /* 0x0000007c00007807 */ /* 0x000fc80000000000 */
.L_x_1219:
[----:B------:R-:W-:Y:S05]  /*4fe0*/  BSYNC B0 ;  /* 0x0000000000007941 */ /* 0x000fea0003800000 */
.L_x_1217:
[----:B------:R-:W-:-:S04]  /*4ff0*/  LOP3.LUT R2, R2, 0x80000000, RZ, 0xc0, !PT ;  /* 0x8000000002027812 */ /* 0x000fc800078ec0ff */
[----:B------:R-:W-:-:S04]  /*5000*/  SHF.R.U32.HI R3, RZ, 0x18, R2 ;  /* 0x00000018ff037819 */ /* 0x000fc80000011602 */
[----:B------:R-:W-:-:S05]  /*5010*/  LOP3.LUT R3, R0, R3, RZ, 0xfc, !PT ;  /* 0x0000000300037212 */ /* 0x000fca00078efcff */
[----:B------:R0:W-:Y:S01]  /*5020*/  STG.E.U8 [R16.64], R3 ;  /* 0x0000000310007986 */ /* 0x0001e2000c101124 */
[----:B------:R-:W-:Y:S05]  /*5030*/  BRA `(.L_x_1203) ;  /* 0x000006a000007947 */ /* 0x000fea0003800000 */
.L_x_1213:
[----:B------:R-:W-:-:S05]  /*5040*/  F2FP.BF16.PACK_AB R2, RZ, R2 ;  /* 0x00000002ff02723e */ /* 0x000fca00000010ff */
[----:B------:R0:W-:Y:S01]  /*5050*/  STG.E.U16 [R16.64], R2 ;  /* 0x0000000210007986 */ /* 0x0001e2000c101524 */
[----:B------:R-:W-:Y:S05]  /*5060*/  BRA `(.L_x_1203) ;  /* 0x0000067000007947 */ /* 0x000fea0003800000 */
.L_x_1210:
        /* <DEDUP_REMOVED lines=11> */
.L_x_1222:
        /* <DEDUP_REMOVED lines=16> */
.L_x_1225:
[----:B------:R-:W-:-:S04]  /*5220*/  LOP3.LUT R2, R2, 0x80000000, RZ, 0xc0, !PT ;  /* 0x8000000002027812 */ /* 0x000fc800078ec0ff */
[----:B------:R-:W-:-:S04]  /*5230*/  SHF.R.U32.HI R3, RZ, 0x18, R2 ;  /* 0x00000018ff037819 */ /* 0x000fc80000011602 */
[----:B------:R-:W-:-:S04]  /*5240*/  LOP3.LUT R0, R0, R3, RZ, 0xfc, !PT ;  /* 0x0000000300007212 */ /* 0x000fc800078efcff */
[----:B------:R-:W-:Y:S02]  /*5250*/  PRMT R8, R0, 0x7610, R8 ;  /* 0x0000761000087816 */ /* 0x000fe40000000008 */
.L_x_1224:
[----:B------:R-:W-:Y:S05]  /*5260*/  BSYNC B0 ;  /* 0x0000000000007941 */ /* 0x000fea0003800000 */
.L_x_1223:
[----:B------:R0:W-:Y:S01]  /*5270*/  STG.E.U8 [R16.64], R8 ;  /* 0x0000000810007986 */ /* 0x0001e2000c101124 */
[----:B------:R-:W-:Y:S05]  /*5280*/  BRA `(.L_x_1203) ;  /* 0x0000045000007947 */ /* 0x000fea0003800000 */
.L_x_1221:
        /* <DEDUP_REMOVED lines=16> */
.L_x_1228:
[----:B------:R-:W-:-:S04]  /*5390*/  LOP3.LUT R2, R2, 0x80000000, RZ, 0xc0, !PT ;  /* 0x8000000002027812 */ /* 0x000fc800078ec0ff */
[----:B------:R-:W-:-:S04]  /*53a0*/  SHF.R.U32.HI R3, RZ, 0x18, R2 ;  /* 0x00000018ff037819 */ /* 0x000fc80000011602 */
[----:B------:R-:W-:-:S04]  /*53b0*/  LOP3.LUT R0, R0, R3, RZ, 0xfc, !PT ;  /* 0x0000000300007212 */ /* 0x000fc800078efcff */
[----:B------:R-:W-:Y:S02]  /*53c0*/  PRMT R8, R0, 0x7610, R8 ;  /* 0x0000761000087816 */ /* 0x000fe40000000008 */
.L_x_1227:
[----:B------:R-:W-:Y:S05]  /*53d0*/  BSYNC B0 ;  /* 0x0000000000007941 */ /* 0x000fea0003800000 */
.L_x_1226:
[----:B------:R0:W-:Y:S01]  /*53e0*/  STG.E.U8 [R16.64], R8 ;  /* 0x0000000810007986 */ /* 0x0001e2000c101124 */
[----:B------:R-:W-:Y:S05]  /*53f0*/  BRA `(.L_x_1203) ;  /* 0x000002e000007947 */ /* 0x000fea0003800000 */
.L_x_1220:
        /* <DEDUP_REMOVED lines=21> */
.L_x_1202:
        /* <DEDUP_REMOVED lines=20> */
.L_x_1230:
[----:B------:R-:W0:Y:S02]  /*5690*/  F2I.U64.TRUNC R2, R2 ;  /* 0x0000000200027311 */ /* 0x000e24000020d800 */
[----:B0-----:R0:W-:Y:S01]  /*56a0*/  STG.E.64 [R16.64], R2 ;  /* 0x0000000210007986 */ /* 0x0011e2000c101b24 */
[----:B------:R-:W-:Y:S05]  /*56b0*/  BRA `(.L_x_1203) ;  /* 0x0000002000007947 */ /* 0x000fea0003800000 */
.L_x_1229:
[----:B------:R-:W0:Y:S02]  /*56c0*/  F2I.FTZ.U32.TRUNC.NTZ R3, R2 ;  /* 0x0000000200037305 */ /* 0x000e24000021f000 */
[----:B0-----:R0:W-:Y:S02]  /*56d0*/  STG.E [R16.64], R3 ;  /* 0x0000000310007986 */ /* 0x0011e4000c101924 */
.L_x_1203:
        /* <DEDUP_REMOVED lines=231> */
.L_x_1231:
        /* <DEDUP_REMOVED lines=20> */
.L_x_1236:
[----:B------:R-:W2:Y:S02]  /*6690*/  LDG.E.U8 R0, [R2.64] ;  /* 0x0000002402007981 */ /* 0x000ea4000c1e1100 */
[----:B--2---:R-:W0:Y:S01]  /*66a0*/  I2F.U16 R0, R0 ;  /* 0x0000000000007306 */ /* 0x004e220000101000 */
[----:B------:R-:W-:Y:S05]  /*66b0*/  BRA `(.L_x_1238) ;  /* 0x00000ca000007947 */ /* 0x000fea0003800000 */
.L_x_1235:
        /* <DEDUP_REMOVED lines=9> */
.L_x_1240:
[----:B------:R-:W2:Y:S02]  /*6750*/  LDG.E R0, [R2.64] ;  /* 0x0000002402007981 */ /* 0x000ea4000c1e1900 */
[----:B--2---:R-:W0:Y:S01]  /*6760*/  I2F R0, R0 ;  /* 0x0000000000007306 */ /* 0x004e220000201400 */
[----:B------:R-:W-:Y:S05]  /*6770*/  BRA `(.L_x_1238) ;  /* 0x00000be000007947 */ /* 0x000fea0003800000 */
.L_x_1239:
[----:B------:R-:W2:Y:S02]  /*6780*/  LDG.E.U16 R0, [R2.64] ;  /* 0x0000002402007981 */ /* 0x000ea4000c1e1500 */
[----:B--2---:R-:W0:Y:S01]  /*6790*/  I2F.S16 R0, R0 ;  /* 0x0000000000007306 */ /* 0x004e220000101400 */
[----:B------:R-:W-:Y:S05]  /*67a0*/  BRA `(.L_x_1238) ;  /* 0x00000bb000007947 */ /* 0x000fea0003800000 */
.L_x_1234:
        /* <DEDUP_REMOVED lines=8> */
.L_x_1242:
[----:B------:R-:W2:Y:S02]  /*6830*/  LDG.E.U16 R0, [R2.64] ;  /* 0x0000002402007981 */ /* 0x000ea4000c1e1500 */
[----:B--2---:R-:W-:Y:S01]  /*6840*/  HADD2.F32 R0, -RZ, R0.H0_H0 ;  /* 0x20000000ff007230 */ /* 0x004fe20000004100 */
[----:B------:R-:W-:Y:S05]  /*6850*/  BRA `(.L_x_1238) ;  /* 0x00000b0000007947 */ /* 0x000fea0003800000 */
.L_x_1241:
        /* <DEDUP_REMOVED lines=8> */
.L_x_1244:
[----:B------:R-:W2:Y:S02]  /*68e0*/  LDG.E.U16 R0, [R2.64] ;  /* 0x0000002402007981 */ /* 0x000ea4000c1e1500 */
[----:B--2---:R-:W-:Y:S01]  /*68f0*/  HADD2.F32 R0, -RZ, R0.H0_H0 ;  /* 0x20000000ff007230 */ /* 0x004fe20000004100 */
[----:B------:R-:W-:Y:S05]  /*6900*/  BRA `(.L_x_1238) ;  /* 0x00000a5000007947 */ /* 0x000fea0003800000 */
.L_x_1243:
[----:B------:R-:W2:Y:S02]  /*6910*/  LDG.E.64 R2, [R2.64] ;  /* 0x0000002402027981 */ /* 0x000ea4000c1e1b00 */
[----:B--2---:R-:W0:Y:S01]  /*6920*/  F2F.F32.F64 R0, R2 ;  /* 0x0000000200007310 */ /* 0x004e220000301000 */
[----:B------:R-:W0:-:S14]  /*6930*/  DSETP.GEU.AND P0, PT, |R2|, c[0x2][0x0], PT ;  /* 0x008000000200762a */ /* 0x000e1c0003f0e200 */
[----:B0-----:R-:W-:Y:S01]  /*6940*/  @!P0 FMUL R0, R0, 1.175494350822287508e-38 ;  /* 0x0080000000008820 */ /* 0x001fe20000400000 */
[----:B------:R-:W-:Y:S05]  /*6950*/  BRA `(.L_x_1238) ;  /* 0x00000a0000007947 */ /* 0x000fea0003800000 */
.L_x_1233:
        /* <DEDUP_REMOVED lines=12> */
.L_x_1247:
[----:B------:R-:W2:Y:S02]  /*6a20*/  LDG.E.64 R2, [R2.64] ;  /* 0x0000002402027981 */ /* 0x000ea4000c1e1b00 */
[----:B--2---:R-:W0:Y:S01]  /*6a30*/  F2F.F32.F64 R0, R2 ;  /* 0x0000000200007310 */ /* 0x004e220000301000 */
[----:B------:R-:W0:-:S14]  /*6a40*/  DSETP.GEU.AND P0, PT, |R2|, c[0x2][0x0], PT ;  /* 0x008000000200762a */ /* 0x000e1c0003f0e200 */
[----:B0-----:R-:W-:Y:S01]  /*6a50*/  @!P0 FMUL R0, R0, 1.175494350822287508e-38 ;  /* 0x0080000000008820 */ /* 0x001fe20000400000 */
[----:B------:R-:W-:Y:S05]  /*6a60*/  BRA `(.L_x_1238) ;  /* 0x000008f000007947 */ /* 0x000fea0003800000 */
.L_x_1246:
        /* <DEDUP_REMOVED lines=26> */
.L_x_1249:
        /* <DEDUP_REMOVED lines=13> */
.L_x_1248:
[----:B------:R-:W2:Y:S02]  /*6ce0*/  LDG.E.U16 R0, [R2.64] ;  /* 0x0000002402007981 */ /* 0x000ea4000c1e1500 */
[----:B--2---:R-:W-:Y:S01]  /*6cf0*/  PRMT R0, RZ, 0x5410, R0 ;  /* 0x00005410ff007816 */ /* 0x004fe20000000000 */
[----:B------:R-:W-:Y:S05]  /*6d00*/  BRA `(.L_x_1238) ;  /* 0x0000065000007947 */ /* 0x000fea0003800000 */
.L_x_1245:
        /* <DEDUP_REMOVED lines=11> */
.L_x_1252:
        /* <DEDUP_REMOVED lines=20> */
.L_x_1254:
[----:B------:R-:W-:Y:S05]  /*6f00*/  BSYNC B0 ;  /* 0x0000000000007941 */ /* 0x000fea0003800000 */
.L_x_1253:
[----:B------:R-:W-:Y:S01]  /*6f10*/  LEA R3, R0, 0x3b800000, 0x17 ;  /* 0x3b80000000037811 */ /* 0x000fe200078eb8ff */
[----:B------:R-:W-:-:S05]  /*6f20*/  IMAD.SHL.U32 R0, R2, 0x100000, RZ ;  /* 0x0010000002007824 */ /* 0x000fca00078e00ff */
[----:B------:R-:W-:Y:S01]  /*6f30*/  LOP3.LUT R0, R3, R0, R4, 0xfe, !PT ;  /* 0x0000000003007212 */ /* 0x000fe200078efe04 */
[----:B------:R-:W-:Y:S05]  /*6f40*/  BRA `(.L_x_1238) ;  /* 0x0000041000007947 */ /* 0x000fea0003800000 */
.L_x_1251:
        /* <DEDUP_REMOVED lines=20> */
.L_x_1256:
[----:B------:R-:W-:Y:S05]  /*7090*/  BSYNC B0 ;  /* 0x0000000000007941 */ /* 0x000fea0003800000 */
.L_x_1255:
[----:B------:R-:W-:Y:S01]  /*70a0*/  LEA R3, R0, 0x37800000, 0x17 ;  /* 0x3780000000037811 */ /* 0x000fe200078eb8ff */
[----:B------:R-:W-:-:S05]  /*70b0*/  IMAD.SHL.U32 R0, R2, 0x200000, RZ ;  /* 0x0020000002007824 */ /* 0x000fca00078e00ff */
[----:B------:R-:W-:Y:S01]  /*70c0*/  LOP3.LUT R0, R3, R0, R4, 0xfe, !PT ;  /* 0x0000000003007212 */ /* 0x000fe200078efe04 */
[----:B------:R-:W-:Y:S05]  /*70d0*/  BRA `(.L_x_1238) ;  /* 0x0000028000007947 */ /* 0x000fea0003800000 */
.L_x_1250:
        /* <DEDUP_REMOVED lines=14> */
.L_x_1237:
        /* <DEDUP_REMOVED lines=21> */
.L_x_1258:
[----:B------:R-:W2:Y:S02]  /*7310*/  LDG.E.64 R2, [R2.64] ;  /* 0x0000002402027981 */ /* 0x000ea4000c1e1b00 */
[----:B--2---:R0:W1:Y:S01]  /*7320*/  I2F.U64 R0, R2 ;  /* 0x0000000200007312 */ /* 0x0040620000301000 */
[----:B------:R-:W-:Y:S05]  /*7330*/  BRA `(.L_x_1238) ;  /* 0x0000002000007947 */ /* 0x000fea0003800000 */
.L_x_1257:
[----:B------:R-:W2:Y:S02]  /*7340*/  LDG.E R0, [R2.64] ;  /* 0x0000002402007981 */ /* 0x000ea4000c1e1900 */
[----:B--2---:R-:W0:Y:S02]  /*7350*/  I2F.U32 R0, R0 ;  /* 0x0000000000007306 */ /* 0x004e240000201000 */
.L_x_1238:
[----:B------:R-:W-:Y:S05]  /*7360*/  BSYNC B6 ;  /* 0x0000000000067941 */ /* 0x000fea0003800000 */
.L_x_1232:
        /* <DEDUP_REMOVED lines=19> */
.L_x_1262:
[----:B------:R-:W0:Y:S02]  /*74a0*/  F2I.S64.TRUNC R2, R2 ;  /* 0x0000000200027311 */ /* 0x000e24000020d900 */
[----:B0-----:R-:W-:-:S05]  /*74b0*/  IMAD.MOV.U32 R5, RZ, RZ, R2 ;  /* 0x000000ffff057224 */ /* 0x001fca00078e0002 */
[----:B------:R0:W-:Y:S01]  /*74c0*/  STG.E.U8 [R16.64], R5 ;  /* 0x0000000510007986 */ /* 0x0001e2000c101124 */
[----:B------:R-:W-:Y:S05]  /*74d0*/  BRA `(.L_x_1264) ;  /* 0x00000d3000007947 */ /* 0x000fea0003800000 */
.L_x_1261:
        /* <DEDUP_REMOVED lines=9> */
.L_x_1266:
[----:B------:R-:W0:Y:S02]  /*7570*/  F2I.FTZ.TRUNC.NTZ R3, R2 ;  /* 0x0000000200037305 */ /* 0x000e24000021f100 */
[----:B0-----:R0:W-:Y:S01]  /*7580*/  STG.E [R16.64], R3 ;  /* 0x0000000310007986 */ /* 0x0011e2000c101924 */
[----:B------:R-:W-:Y:S05]  /*7590*/  BRA `(.L_x_1264) ;  /* 0x00000c7000007947 */ /* 0x000fea0003800000 */
.L_x_1265:
[----:B------:R-:W0:Y:S02]  /*75a0*/  F2I.FTZ.TRUNC.NTZ R3, R2 ;  /* 0x0000000200037305 */ /* 0x000e24000021f100 */
[----:B0-----:R0:W-:Y:S01]  /*75b0*/  STG.E.U16 [R16.64], R3 ;  /* 0x0000000310007986 */ /* 0x0011e2000c101524 */
[----:B------:R-:W-:Y:S05]  /*75c0*/  BRA `(.L_x_1264) ;  /* 0x00000c4000007947 */ /* 0x000fea0003800000 */
.L_x_1260:
        /* <DEDUP_REMOVED lines=8> */
.L_x_1268:
[----:B------:R-:W-:-:S05]  /*7650*/  F2FP.PACK_AB R2, RZ, R2 ;  /* 0x00000002ff02723e */ /* 0x000fca00000000ff */
[----:B------:R0:W-:Y:S01]  /*7660*/  STG.E.U16 [R16.64], R2 ;  /* 0x0000000210007986 */ /* 0x0001e2000c101524 */
[----:B------:R-:W-:Y:S05]  /*7670*/  BRA `(.L_x_1264) ;  /* 0x00000b9000007947 */ /* 0x000fea0003800000 */
.L_x_1267:
        /* <DEDUP_REMOVED lines=9> */
.L_x_1270:
[----:B------:R-:W-:-:S04]  /*7710*/  F2FP.PACK_AB R3, RZ, R2 ;  /* 0x00000002ff03723e */ /* 0x000fc800000000ff */
[----:B------:R-:W-:-:S05]  /*7720*/  PRMT R3, R3, 0x5410, RZ ;  /* 0x0000541003037816 */ /* 0x000fca00000000ff */
[----:B------:R0:W-:Y:S01]  /*7730*/  STG.E [R16.64], R3 ;  /* 0x0000000310007986 */ /* 0x0001e2000c101924 */
[----:B------:R-:W-:Y:S05]  /*7740*/  BRA `(.L_x_1264) ;  /* 0x00000ac000007947 */ /* 0x000fea0003800000 */
.L_x_1269:
[----:B------:R-:W-:-:S06]  /*7750*/  FMUL.FTZ R2, R2, 1 ;  /* 0x3f80000002027820 */ /* 0x000fcc0000410000 */
[----:B------:R-:W0:Y:S02]  /*7760*/  F2F.F64.F32 R2, R2 ;  /* 0x0000000200027310 */ /* 0x000e240000201800 */
[----:B0-----:R0:W-:Y:S01]  /*7770*/  STG.E.64 [R16.64], R2 ;  /* 0x0000000210007986 */ /* 0x0011e2000c101b24 */
[----:B------:R-:W-:Y:S05]  /*7780*/  BRA `(.L_x_1264) ;  /* 0x00000a8000007947 */ /* 0x000fea0003800000 */
.L_x_1259:
        /* <DEDUP_REMOVED lines=12> */
.L_x_1273:
[----:B------:R-:W-:Y:S01]  /*7850*/  FMUL.FTZ R4, R2, 1 ;  /* 0x3f80000002047820 */ /* 0x000fe20000410000 */
[----:B------:R-:W-:-:S05]  /*7860*/  CS2R R6, SRZ ;  /* 0x0000000000067805 */ /* 0x000fca000001ff00 */
[----:B------:R-:W0:Y:S02]  /*7870*/  F2F.F64.F32 R4, R4 ;  /* 0x0000000400047310 */ /* 0x000e240000201800 */
[----:B0-----:R0:W-:Y:S01]  /*7880*/  STG.E.128 [R16.64], R4 ;  /* 0x0000000410007986 */ /* 0x0011e2000c101d24 */
[----:B------:R-:W-:Y:S05]  /*7890*/  BRA `(.L_x_1264) ;  /* 0x0000097000007947 */ /* 0x000fea0003800000 */
.L_x_1272:
        /* <DEDUP_REMOVED lines=20> */
.L_x_1277:
[----:B------:R-:W-:Y:S05]  /*79e0*/  BSYNC B0 ;  /* 0x0000000000007941 */ /* 0x000fea0003800000 */
.L_x_1276:
[----:B------:R-:W-:-:S05]  /*79f0*/  LOP3.LUT R5, R0, R5, RZ, 0xfc, !PT ;  /* 0x0000000500057212 */ /* 0x000fca00078efcff */
[----:B------:R0:W-:Y:S01]  /*7a00*/  STG.E.U8 [R16.64], R5 ;  /* 0x0000000510007986 */ /* 0x0001e2000c101124 */
[----:B------:R-:W-:Y:S05]  /*7a10*/  BRA `(.L_x_1264) ;  /* 0x000007f000007947 */ /* 0x000fea0003800000 */
.L_x_1275:
        /* <DEDUP_REMOVED lines=12> */
.L_x_1279:
[----:B------:R-:W-:Y:S01]  /*7ae0*/  IMAD.MOV.U32 R0, RZ, RZ, 0x7f ;  /* 0x0000007fff007424 */ /* 0x000fe200078e00ff */
[----:B------:R-:W-:-:S04]  /*7af0*/  ISETP.GT.U32.AND P0, PT, R4, 0x7f800000, PT ;  /* 0x7f8000000400780c */ /* 0x000fc80003f04070 */
[----:B------:R-:W-:-:S04]  /*7b00*/  SEL R0, R0, 0x7c, P0 ;  /* 0x0000007c00007807 */ /* 0x000fc80000000000 */
.L_x_1280:
[----:B------:R-:W-:Y:S05]  /*7b10*/  BSYNC B0 ;  /* 0x0000000000007941 */ /* 0x000fea0003800000 */
.L_x_1278:
[----:B------:R-:W-:-:S04]  /*7b20*/  LOP3.LUT R2, R2, 0x80000000, RZ, 0xc0, !PT ;  /* 0x8000000002027812 */ /* 0x000fc800078ec0ff */
[----:B------:R-:W-:-:S04]  /*7b30*/  SHF.R.U32.HI R3, RZ, 0x18, R2 ;  /* 0x00000018ff037819 */ /* 0x000fc80000011602 */
[----:B------:R-:W-:-:S05]  /*7b40*/  LOP3.LUT R3, R0, R3, RZ, 0xfc, !PT ;  /* 0x0000000300037212 */ /* 0x000fca00078efcff */
[----:B------:R0:W-:Y:S01]  /*7b50*/  STG.E.U8 [R16.64], R3 ;  /* 0x0000000310007986 */ /* 0x0001e2000c101124 */
[----:B------:R-:W-:Y:S05]  /*7b60*/  BRA `(.L_x_1264) ;  /* 0x000006a000007947 */ /* 0x000fea0003800000 */
.L_x_1274:
[----:B------:R-:W-:-:S05]  /*7b70*/  F2FP.BF16.PACK_AB R2, RZ, R2 ;  /* 0x00000002ff02723e */ /* 0x000fca00000010ff */
[----:B------:R0:W-:Y:S01]  /*7b80*/  STG.E.U16 [R16.64], R2 ;  /* 0x0000000210007986 */ /* 0x0001e2000c101524 */
[----:B------:R-:W-:Y:S05]  /*7b90*/  BRA `(.L_x_1264) ;  /* 0x0000067000007947 */ /* 0x000fea0003800000 */
.L_x_1271:
        /* <DEDUP_REMOVED lines=11> */
.L_x_1283:
        /* <DEDUP_REMOVED lines=16> */
.L_x_1286:
[----:B------:R-:W-:-:S04]  /*7d50*/  LOP3.LUT R2, R2, 0x80000000, RZ, 0xc0, !PT ;  /* 0x8000000002027812 */ /* 0x000fc800078ec0ff */
[----:B------:R-:W-:-:S04]  /*7d60*/  SHF.R.U32.HI R3, RZ, 0x18, R2 ;  /* 0x00000018ff037819 */ /* 0x000fc80000011602 */
[----:B------:R-:W-:-:S04]  /*7d70*/  LOP3.LUT R0, R0, R3, RZ, 0xfc, !PT ;  /* 0x0000000300007212 */ /* 0x000fc800078efcff */
[----:B------:R-:W-:Y:S02]  /*7d80*/  PRMT R8, R0, 0x7610, R8 ;  /* 0x0000761000087816 */ /* 0x000fe40000000008 */
.L_x_1285:
[----:B------:R-:W-:Y:S05]  /*7d90*/  BSYNC B0 ;  /* 0x0000000000007941 */ /* 0x000fea0003800000 */
.L_x_1284:
[----:B------:R0:W-:Y:S01]  /*7da0*/  STG.E.U8 [R16.64], R8 ;  /* 0x0000000810007986 */ /* 0x0001e2000c101124 */
[----:B------:R-:W-:Y:S05]  /*7db0*/  BRA `(.L_x_1264) ;  /* 0x0000045000007947 */ /* 0x000fea0003800000 */
.L_x_1282:
        /* <DEDUP_REMOVED lines=16> */
.L_x_1289:
[----:B------:R-:W-:-:S04]  /*7ec0*/  LOP3.LUT R2, R2, 0x80000000, RZ, 0xc0, !PT ;  /* 0x8000000002027812 */ /* 0x000fc800078ec0ff */
[----:B------:R-:W-:-:S04]  /*7ed0*/  SHF.R.U32.HI R3, RZ, 0x18, R2 ;  /* 0x00000018ff037819 */ /* 0x000fc80000011602 */
[----:B------:R-:W-:-:S04]  /*7ee0*/  LOP3.LUT R0, R0, R3, RZ, 0xfc, !PT ;  /* 0x0000000300007212 */ /* 0x000fc800078efcff */
[----:B------:R-:W-:Y:S02]  /*7ef0*/  PRMT R8, R0, 0x7610, R8 ;  /* 0x0000761000087816 */ /* 0x000fe40000000008 */
.L_x_1288:
[----:B------:R-:W-:Y:S05]  /*7f00*/  BSYNC B0 ;  /* 0x0000000000007941 */ /* 0x000fea0003800000 */
.L_x_1287:
[----:B------:R0:W-:Y:S01]  /*7f10*/  STG.E.U8 [R16.64], R8 ;  /* 0x0000000810007986 */ /* 0x0001e2000c101124 */
[----:B------:R-:W-:Y:S05]  /*7f20*/  BRA `(.L_x_1264) ;  /* 0x000002e000007947 */ /* 0x000fea0003800000 */
.L_x_1281:
        /* <DEDUP_REMOVED lines=21> */
.L_x_1263:
        /* <DEDUP_REMOVED lines=20> */
.L_x_1291:
[----:B------:R-:W0:Y:S02]  /*81c0*/  F2I.U64.TRUNC R2, R2 ;  /* 0x0000000200027311 */ /* 0x000e24000020d800 */
[----:B0-----:R0:W-:Y:S01]  /*81d0*/  STG.E.64 [R16.64], R2 ;  /* 0x0000000210007986 */ /* 0x0011e2000c101b24 */
[----:B------:R-:W-:Y:S05]  /*81e0*/  BRA `(.L_x_1264) ;  /* 0x0000002000007947 */ /* 0x000fea0003800000 */
.L_x_1290:
[----:B------:R-:W0:Y:S02]  /*81f0*/  F2I.FTZ.U32.TRUNC.NTZ R3, R2 ;  /* 0x0000000200037305 */ /* 0x000e24000021f000 */
[----:B0-----:R0:W-:Y:S02]  /*8200*/  STG.E [R16.64], R3 ;  /* 0x0000000310007986 */ /* 0x0011e4000c101924 */
.L_x_1264:
[----:B------:R-:W-:Y:S02]  /*8210*/  IADD3 R19, R19, 0x80, RZ ;  /* 0x0000008013137810 */ /* 0x000fe40007ffe0ff */
.L_x_1169:
[----:B------:R-:W-:Y:S05]  /*8220*/  BSYNC B7 ;  /* 0x0000000000077941 */ /* 0x000fea0003800000 */
.L_x_1168:
        /* <DEDUP_REMOVED lines=230> */
.L_x_1292:
        /* <DEDUP_REMOVED lines=20> */
.L_x_1297:
[----:B------:R-:W2:Y:S02]  /*91d0*/  LDG.E.U8 R0, [R2.64] ;  /* 0x0000002402007981 */ /* 0x000ea4000c1e1100 */
[----:B--2---:R-:W0:Y:S01]  /*91e0*/  I2F.U16 R0, R0 ;  /* 0x0000000000007306 */ /* 0x004e220000101000 */
[----:B------:R-:W-:Y:S05]  /*91f0*/  BRA `(.L_x_1299) ;  /* 0x00000ca000007947 */ /* 0x000fea0003800000 */
.L_x_1296:
        /* <DEDUP_REMOVED lines=9> */
.L_x_1301:
[----:B------:R-:W2:Y:S02]  /*9290*/  LDG.E R0, [R2.64] ;  /* 0x0000002402007981 */ /* 0x000ea4000c1e1900 */
[----:B--2---:R-:W0:Y:S01]  /*92a0*/  I2F R0, R0 ;  /* 0x0000000000007306 */ /* 0x004e220000201400 */
[----:B------:R-:W-:Y:S05]  /*92b0*/  BRA `(.L_x_1299) ;  /* 0x00000be000007947 */ /* 0x000fea0003800000 */
.L_x_1300:
[----:B------:R-:W2:Y:S02]  /*92c0*/  LDG.E.U16 R0, [R2.64] ;  /* 0x0000002402007981 */ /* 0x000ea4000c1e1500 */
[----:B--2---:R-:W0:Y:S01]  /*92d0*/  I2F.S16 R0, R0 ;  /* 0x0000000000007306 */ /* 0x004e220000101400 */
[----:B------:R-:W-:Y:S05]  /*92e0*/  BRA `(.L_x_1299) ;  /* 0x00000bb000007947 */ /* 0x000fea0003800000 */
.L_x_1295:
        /* <DEDUP_REMOVED lines=8> */
.L_x_1303:
[----:B------:R-:W2:Y:S02]  /*9370*/  LDG.E.U16 R0, [R2.64] ;  /* 0x0000002402007981 */ /* 0x000ea4000c1e1500 */
[----:B--2---:R-:W-:Y:S01]  /*9380*/  HADD2.F32 R0, -RZ, R0.H0_H0 ;  /* 0x20000000ff007230 */ /* 0x004fe20000004100 */
[----:B------:R-:W-:Y:S05]  /*9390*/  BRA `(.L_x_1299) ;  /* 0x00000b0000007947 */ /* 0x000fea0003800000 */
.L_x_1302:
        /* <DEDUP_REMOVED lines=8> */
.L_x_1305:
[----:B------:R-:W2:Y:S02]  /*9420*/  LDG.E.U16 R0, [R2.64] ;  /* 0x0000002402007981 */ /* 0x000ea4000c1e1500 */
[----:B--2---:R-:W-:Y:S01]  /*9430*/  HADD2.F32 R0, -RZ, R0.H0_H0 ;  /* 0x20000000ff007230 */ /* 0x004fe20000004100 */
[----:B------:R-:W-:Y:S05]  /*9440*/  BRA `(.L_x_1299) ;  /* 0x00000a5000007947 */ /* 0x000fea0003800000 */
.L_x_1304:
[----:B------:R-:W2:Y:S02]  /*9450*/  LDG.E.64 R2, [R2.64] ;  /* 0x0000002402027981 */ /* 0x000ea4000c1e1b00 */
[----:B--2---:R-:W0:Y:S01]  /*9460*/  F2F.F32.F64 R0, R2 ;  /* 0x0000000200007310 */ /* 0x004e220000301000 */
[----:B------:R-:W0:-:S14]  /*9470*/  DSETP.GEU.AND P0, PT, |R2|, c[0x2][0x0], PT ;  /* 0x008000000200762a */ /* 0x000e1c0003f0e200 */
[----:B0-----:R-:W-:Y:S01]  /*9480*/  @!P0 FMUL R0, R0, 1.175494350822287508e-38 ;  /* 0x0080000000008820 */ /* 0x001fe20000400000 */
[----:B------:R-:W-:Y:S05]  /*9490*/  BRA `(.L_x_1299) ;  /* 0x00000a0000007947 */ /* 0x000fea0003800000 */
.L_x_1294:
        /* <DEDUP_REMOVED lines=12> */
.L_x_1308:
[----:B------:R-:W2:Y:S02]  /*9560*/  LDG.E.64 R2, [R2.64] ;  /* 0x0000002402027981 */ /* 0x000ea4000c1e1b00 */
[----:B--2---:R-:W0:Y:S01]  /*9570*/  F2F.F32.F64 R0, R2 ;  /* 0x0000000200007310 */ /* 0x004e220000301000 */
[----:B------:R-:W0:-:S14]  /*9580*/  DSETP.GEU.AND P0, PT, |R2|, c[0x2][0x0], PT ;  /* 0x008000000200762a */ /* 0x000e1c0003f0e200 */
[----:B0-----:R-:W-:Y:S01]  /*9590*/  @!P0 FMUL R0, R0, 1.175494350822287508e-38 ;  /* 0x0080000000008820 */ /* 0x001fe20000400000 */
[----:B------:R-:W-:Y:S05]  /*95a0*/  BRA `(.L_x_1299) ;  /* 0x000008f000007947 */ /* 0x000fea0003800000 */
.L_x_1307:
        /* <DEDUP_REMOVED lines=26> */
.L_x_1310:
        /* <DEDUP_REMOVED lines=13> */
.L_x_1309:
[----:B------:R-:W2:Y:S02]  /*9820*/  LDG.E.U16 R0, [R2.64] ;  /* 0x0000002402007981 */ /* 0x000ea4000c1e1500 */
[----:B--2---:R-:W-:Y:S01]  /*9830*/  PRMT R0, RZ, 0x5410, R0 ;  /* 0x00005410ff007816 */ /* 0x004fe20000000000 */
[----:B------:R-:W-:Y:S05]  /*9840*/  BRA `(.L_x_1299) ;  /* 0x0000065000007947 */ /* 0x000fea0003800000 */
.L_x_1306:
        /* <DEDUP_REMOVED lines=11> */
.L_x_1313:
        /* <DEDUP_REMOVED lines=20> */
.L_x_1315:
[----:B------:R-:W-:Y:S05]  /*9a40*/  BSYNC B0 ;  /* 0x0000000000007941 */ /* 0x000fea0003800000 */
.L_x_1314:
[----:B------:R-:W-:Y:S01]  /*9a50*/  LEA R3, R0, 0x3b800000, 0x17 ;  /* 0x3b80000000037811 */ /* 0x000fe200078eb8ff */
[----:B------:R-:W-:-:S05]  /*9a60*/  IMAD.SHL.U32 R0, R2, 0x100000, RZ ;  /* 0x0010000002007824 */ /* 0x000fca00078e00ff */
[----:B------:R-:W-:Y:S01]  /*9a70*/  LOP3.LUT R0, R3, R0, R4, 0xfe, !PT ;  /* 0x0000000003007212 */ /* 0x000fe200078efe04 */
[----:B------:R-:W-:Y:S05]  /*9a80*/  BRA `(.L_x_1299) ;  /* 0x0000041000007947 */ /* 0x000fea0003800000 */
.L_x_1312:
        /* <DEDUP_REMOVED lines=20> */
.L_x_1317:
[----:B------:R-:W-:Y:S05]  /*9bd0*/  BSYNC B0 ;  /* 0x0000000000007941 */ /* 0x000fea0003800000 */
.L_x_1316:
[----:B------:R-:W-:Y:S01]  /*9be0*/  LEA R3, R0, 0x37800000, 0x17 ;  /* 0x3780000000037811 */ /* 0x000fe200078eb8ff */
[----:B------:R-:W-:-:S05]  /*9bf0*/  IMAD.SHL.U32 R0, R2, 0x200000, RZ ;  /* 0x0020000002007824 */ /* 0x000fca00078e00ff */
[----:B------:R-:W-:Y:S01]  /*9c00*/  LOP3.LUT R0, R3, R0, R4, 0xfe, !PT ;  /* 0x0000000003007212 */ /* 0x000fe200078efe04 */
[----:B------:R-:W-:Y:S05]  /*9c10*/  BRA `(.L_x_1299) ;  /* 0x0000028000007947 */ /* 0x000fea0003800000 */
.L_x_1311:
        /* <DEDUP_REMOVED lines=14> */
.L_x_1298:
        /* <DEDUP_REMOVED lines=21> */
.L_x_1319:
[----:B------:R-:W2:Y:S02]  /*9e50*/  LDG.E.64 R2, [R2.64] ;  /* 0x0000002402027981 */ /* 0x000ea4000c1e1b00 */
[----:B--2---:R0:W1:Y:S01]  /*9e60*/  I2F.U64 R0, R2 ;  /* 0x0000000200007312 */ /* 0x0040620000301000 */
[----:B------:R-:W-:Y:S05]  /*9e70*/  BRA `(.L_x_1299) ;  /* 0x0000002000007947 */ /* 0x000fea0003800000 */
.L_x_1318:
[----:B------:R-:W2:Y:S02]  /*9e80*/  LDG.E R0, [R2.64] ;  /* 0x0000002402007981 */ /* 0x000ea4000c1e1900 */
[----:B--2---:R-:W0:Y:S02]  /*9e90*/  I2F.U32 R0, R0 ;  /* 0x0000000000007306 */ /* 0x004e240000201000 */
.L_x_1299:
[----:B------:R-:W-:Y:S05]  /*9ea0*/  BSYNC B6 ;  /* 0x0000000000067941 */ /* 0x000fea0003800000 */
.L_x_1293:
        /* <DEDUP_REMOVED lines=19> */
.L_x_1323:
[----:B------:R-:W0:Y:S02]  /*9fe0*/  F2I.S64.TRUNC R2, R2 ;  /* 0x0000000200027311 */ /* 0x000e24000020d900 */
[----:B0-----:R-:W-:-:S05]  /*9ff0*/  IMAD.MOV.U32 R5, RZ, RZ, R2 ;  /* 0x000000ffff057224 */ /* 0x001fca00078e0002 */
[----:B------:R-:W-:Y:S01]  /*a000*/  STG.E.U8 [R16.64], R5 ;  /* 0x0000000510007986 */ /* 0x000fe2000c101124 */
[----:B------:R-:W-:Y:S05]  /*a010*/  EXIT ;  /* 0x000000000000794d */ /* 0x000fea0003800000 */
.L_x_1322:
        /* <DEDUP_REMOVED lines=9> */
.L_x_1326:
[----:B------:R-:W0:Y:S02]  /*a0b0*/  F2I.FTZ.TRUNC.NTZ R3, R2 ;  /* 0x0000000200037305 */ /* 0x000e24000021f100 */
[----:B0-----:R-:W-:Y:S01]  /*a0c0*/  STG.E [R16.64], R3 ;  /* 0x0000000310007986 */ /* 0x001fe2000c101924 */
[----:B------:R-:W-:Y:S05]  /*a0d0*/  EXIT ;  /* 0x000000000000794d */ /* 0x000fea0003800000 */
.L_x_1325:
[----:B------:R-:W0:Y:S02]  /*a0e0*/  F2I.FTZ.TRUNC.NTZ R3, R2 ;  /* 0x0000000200037305 */ /* 0x000e24000021f100 */
[----:B0-----:R-:W-:Y:S01]  /*a0f0*/  STG.E.U16 [R16.64], R3 ;  /* 0x0000000310007986 */ /* 0x001fe2000c101524 */
[----:B------:R-:W-:Y:S05]  /*a100*/  EXIT ;  /* 0x000000000000794d */ /* 0x000fea0003800000 */
.L_x_1321:
        /* <DEDUP_REMOVED lines=8> */
.L_x_1328:
[----:B------:R-:W-:-:S05]  /*a190*/  F2FP.PACK_AB R2, RZ, R2 ;  /* 0x00000002ff02723e */ /* 0x000fca00000000ff */
[----:B------:R-:W-:Y:S01]  /*a1a0*/  STG.E.U16 [R16.64], R2 ;  /* 0x0000000210007986 */ /* 0x000fe2000c101524 */
[----:B------:R-:W-:Y:S05]  /*a1b0*/  EXIT ;  /* 0x000000000000794d */ /* 0x000fea0003800000 */
.L_x_1327:
[----:B------:R-:W-:-:S13]  /*a1c0*/  ISETP.NE.AND P0, PT, R0, 0x7, PT ;  /* 0x000000070000780c */ /* 0x000fda0003f05270 */
[----:B------:R-:W-:Y:S05]  /*a1d0*/  @!P0 BRA `(.L_x_1329) ;  /* 0x000000b000008947 */ /* 0x000fea0003800000 */
[----:B------:R-:W-:-:S13]  /*a1e0*/  ISETP.NE.AND P0, PT, R0, 0x8, PT ;  /* 0x000000080000780c */ /* 0x000fda0003f05270 */
[----:B------:R-:W-:Y:S05]  /*a1f0*/  @!P0 BRA `(.L_x_1330) ;  /* 0x0000005000008947 */ /* 0x000fea0003800000 */
[----:B------:R-:W-:-:S13]  /*a200*/  ISETP.NE.AND P0, PT, R0, 0x9, PT ;  /* 0x000000090000780c */ /* 0x000fda0003f05270 */
[----:B------:R-:W-:Y:S05]  /*a210*/  @P0 BRA `(.L_x_1324) ;  /* 0x000009a000000947 */ /* 0x000fea0003800000 */
[----:B------:R-:W-:-:S05]  /*a220*/  IMAD.MOV.U32 R3, RZ, RZ, RZ ;  /* 0x000000ffff037224 */ /* 0x000fca00078e00ff */
[----:B------:R-:W-:Y:S01]  /*a230*/  STG.E.64 [R16.64], R2 ;  /* 0x0000000210007986 */ /* 0x000fe2000c101b24 */
[----:B------:R-:W-:Y:S05]  /*a240*/  EXIT ;  /* 0x000000000000794d */ /* 0x000fea0003800000 */
.L_x_1330:
[----:B------:R-:W-:-:S04]  /*a250*/  F2FP.PACK_AB R3, RZ, R2 ;  /* 0x00000002ff03723e */ /* 0x000fc800000000ff */
[----:B------:R-:W-:-:S05]  /*a260*/  PRMT R3, R3, 0x5410, RZ ;  /* 0x0000541003037816 */ /* 0x000fca00000000ff */
[----:B------:R-:W-:Y:S01]  /*a270*/  STG.E [R16.64], R3 ;  /* 0x0000000310007986 */ /* 0x000fe2000c101924 */
[----:B------:R-:W-:Y:S05]  /*a280*/  EXIT ;  /* 0x000000000000794d */ /* 0x000fea0003800000 */
.L_x_1329:
[----:B------:R-:W-:-:S06]  /*a290*/  FMUL.FTZ R2, R2, 1 ;  /* 0x3f80000002027820 */ /* 0x000fcc0000410000 */
[----:B------:R-:W0:Y:S02]  /*a2a0*/  F2F.F64.F32 R2, R2 ;  /* 0x0000000200027310 */ /* 0x000e240000201800 */
[----:B0-----:R-:W-:Y:S01]  /*a2b0*/  STG.E.64 [R16.64], R2 ;  /* 0x0000000210007986 */ /* 0x001fe2000c101b24 */
[----:B------:R-:W-:Y:S05]  /*a2c0*/  EXIT ;  /* 0x000000000000794d */ /* 0x000fea0003800000 */
.L_x_1320:
        /* <DEDUP_REMOVED lines=10> */
[----:B------:R-:W-:Y:S01]  /*a370*/  STG.E.U8 [R16.64], R3 ;  /* 0x0000000310007986 */ /* 0x000fe2000c101124 */
[----:B------:R-:W-:Y:S05]  /*a380*/  EXIT ;  /* 0x000000000000794d */ /* 0x000fea0003800000 */
.L_x_1333:
[----:B------:R-:W-:Y:S01]  /*a390*/  FMUL.FTZ R4, R2, 1 ;  /* 0x3f80000002047820 */ /* 0x000fe20000410000 */
[----:B------:R-:W-:-:S05]  /*a3a0*/  CS2R R6, SRZ ;  /* 0x0000000000067805 */ /* 0x000fca000001ff00 */
[----:B------:R-:W0:Y:S02]  /*a3b0*/  F2F.F64.F32 R4, R4 ;  /* 0x0000000400047310 */ /* 0x000e240000201800 */
[----:B0-----:R-:W-:Y:S01]  /*a3c0*/  STG.E.128 [R16.64], R4 ;  /* 0x0000000410007986 */ /* 0x001fe2000c101d24 */
[----:B------:R-:W-:Y:S05]  /*a3d0*/  EXIT ;  /* 0x000000000000794d */ /* 0x000fea0003800000 */
.L_x_1332:
        /* <DEDUP_REMOVED lines=20> */
.L_x_1337:
[----:B------:R-:W-:Y:S05]  /*a520*/  BSYNC B0 ;  /* 0x0000000000007941 */ /* 0x000fea0003800000 */
.L_x_1336:
[----:B------:R-:W-:-:S05]  /*a530*/  LOP3.LUT R5, R0, R5, RZ, 0xfc, !PT ;  /* 0x0000000500057212 */ /* 0x000fca00078efcff */
[----:B------:R-:W-:Y:S01]  /*a540*/  STG.E.U8 [R16.64], R5 ;  /* 0x0000000510007986 */ /* 0x000fe2000c101124 */
[----:B------:R-:W-:Y:S05]  /*a550*/  EXIT ;  /* 0x000000000000794d */ /* 0x000fea0003800000 */
.L_x_1335:
        /* <DEDUP_REMOVED lines=12> */
.L_x_1339:
[----:B------:R-:W-:Y:S01]  /*a620*/  IMAD.MOV.U32 R0, RZ, RZ, 0x7f ;  /* 0x0000007fff007424 */ /* 0x000fe200078e00ff */
[----:B------:R-:W-:-:S04]  /*a630*/  ISETP.GT.U32.AND P0, PT, R4, 0x7f800000, PT ;  /* 0x7f8000000400780c */ /* 0x000fc80003f04070 */
[----:B------:R-:W-:-:S04]  /*a640*/  SEL R0, R0, 0x7c, P0 ;  /* 0x0000007c00007807 */ /* 0x000fc80000000000 */
.L_x_1340:
[----:B------:R-:W-:Y:S05]  /*a650*/  BSYNC B0 ;  /* 0x0000000000007941 */ /* 0x000fea0003800000 */
.L_x_1338:
[----:B------:R-:W-:-:S04]  /*a660*/  LOP3.LUT R2, R2, 0x80000000, RZ, 0xc0, !PT ;  /* 0x8000000002027812 */ /* 0x000fc800078ec0ff */
[----:B------:R-:W-:-:S04]  /*a670*/  SHF.R.U32.HI R3, RZ, 0x18, R2 ;  /* 0x00000018ff037819 */ /* 0x000fc80000011602 */
[----:B------:R-:W-:-:S05]  /*a680*/  LOP3.LUT R3, R0, R3, RZ, 0xfc, !PT ;  /* 0x0000000300037212 */ /* 0x000fca00078efcff */
[----:B------:R-:W-:Y:S01]  /*a690*/  STG.E.U8 [R16.64], R3 ;  /* 0x0000000310007986 */ /* 0x000fe2000c101124 */
[----:B------:R-:W-:Y:S05]  /*a6a0*/  EXIT ;  /* 0x000000000000794d */ /* 0x000fea0003800000 */
.L_x_1334:
[----:B------:R-:W-:-:S05]  /*a6b0*/  F2FP.BF16.PACK_AB R2, RZ, R2 ;  /* 0x00000002ff02723e */ /* 0x000fca00000010ff */
[----:B------:R-:W-:Y:S01]  /*a6c0*/  STG.E.U16 [R16.64], R2 ;  /* 0x0000000210007986 */ /* 0x000fe2000c101524 */
[----:B------:R-:W-:Y:S05]  /*a6d0*/  EXIT ;  /* 0x000000000000794d */ /* 0x000fea0003800000 */
.L_x_1331:
        /* <DEDUP_REMOVED lines=11> */
.L_x_1343:
        /* <DEDUP_REMOVED lines=16> */
.L_x_1346:
[----:B------:R-:W-:-:S04]  /*a890*/  LOP3.LUT R2, R2, 0x80000000, RZ, 0xc0, !PT ;  /* 0x8000000002027812 */ /* 0x000fc800078ec0ff */
[----:B------:R-:W-:-:S04]  /*a8a0*/  SHF.R.U32.HI R3, RZ, 0x18, R2 ;  /* 0x00000018ff037819 */ /* 0x000fc80000011602 */
[----:B------:R-:W-:-:S04]  /*a8b0*/  LOP3.LUT R0, R0, R3, RZ, 0xfc, !PT ;  /* 0x0000000300007212 */ /* 0x000fc800078efcff */
[----:B------:R-:W-:Y:S02]  /*a8c0*/  PRMT R8, R0, 0x7610, R8 ;  /* 0x0000761000087816 */ /* 0x000fe40000000008 */
.L_x_1345:
[----:B------:R-:W-:Y:S05]  /*a8d0*/  BSYNC B0 ;  /* 0x0000000000007941 */ /* 0x000fea0003800000 */
.L_x_1344:
[----:B------:R-:W-:Y:S01]  /*a8e0*/  STG.E.U8 [R16.64], R8 ;  /* 0x0000000810007986 */ /* 0x000fe2000c101124 */
[----:B------:R-:W-:Y:S05]  /*a8f0*/  EXIT ;  /* 0x000000000000794d */ /* 0x000fea0003800000 */
.L_x_1342:
        /* <DEDUP_REMOVED lines=16> */
.L_x_1349:
[----:B------:R-:W-:-:S04]  /*aa00*/  LOP3.LUT R2, R2, 0x80000000, RZ, 0xc0, !PT ;  /* 0x8000000002027812 */ /* 0x000fc800078ec0ff */
[----:B------:R-:W-:-:S04]  /*aa10*/  SHF.R.U32.HI R3, RZ, 0x18, R2 ;  /* 0x00000018ff037819 */ /* 0x000fc80000011602 */
[----:B------:R-:W-:-:S04]  /*aa20*/  LOP3.LUT R0, R0, R3, RZ, 0xfc, !PT ;  /* 0x0000000300007212 */ /* 0x000fc800078efcff */
[----:B------:R-:W-:Y:S02]  /*aa30*/  PRMT R8, R0, 0x7610, R8 ;  /* 0x0000761000087816 */ /* 0x000fe40000000008 */
.L_x_1348:
[----:B------:R-:W-:Y:S05]  /*aa40*/  BSYNC B0 ;  /* 0x0000000000007941 */ /* 0x000fea0003800000 */
.L_x_1347:
[----:B------:R-:W-:Y:S01]  /*aa50*/  STG.E.U8 [R16.64], R8 ;  /* 0x0000000810007986 */ /* 0x000fe2000c101124 */
[----:B------:R-:W-:Y:S05]  /*aa60*/  EXIT ;  /* 0x000000000000794d */ /* 0x000fea0003800000 */
.L_x_1341:
        /* <DEDUP_REMOVED lines=21> */
.L_x_1324:
        /* <DEDUP_REMOVED lines=20> */
.L_x_1351:
[----:B------:R-:W0:Y:S02]  /*ad00*/  F2I.U64.TRUNC R2, R2 ;  /* 0x0000000200027311 */ /* 0x000e24000020d800 */
[----:B0-----:R-:W-:Y:S01]  /*ad10*/  STG.E.64 [R16.64], R2 ;  /* 0x0000000210007986 */ /* 0x001fe2000c101b24 */
[----:B------:R-:W-:Y:S05]  /*ad20*/  EXIT ;  /* 0x000000000000794d */ /* 0x000fea0003800000 */
.L_x_1350:
[----:B------:R-:W0:Y:S02]  /*ad30*/  F2I.FTZ.U32.TRUNC.NTZ R3, R2 ;  /* 0x0000000200037305 */ /* 0x000e24000021f000 */
[----:B0-----:R-:W-:Y:S01]  /*ad40*/  STG.E [R16.64], R3 ;  /* 0x0000000310007986 */ /* 0x001fe2000c101924 */
[----:B------:R-:W-:Y:S05]  /*ad50*/  EXIT ;  /* 0x000000000000794d */ /* 0x000fea0003800000 */
.L_x_1352:
        /* <DEDUP_REMOVED lines=10> */
.L_x_2208:


//--------------------- .text._ZN2at6native27unrolled_elementwise_kernelIZZZNS0_17angle_kernel_cudaERNS_18TensorIteratorBaseEENKUlvE0_clEvENKUlvE0_clEvEUlfE_St5arrayIPcLm2EELi4E23TrivialOffsetCalculatorILi1EjESB_NS0_6memory12LoadWithCastILi1EEENSC_13StoreWithCastILi1EEEEEviT_T0_T2_T3_T4_T5_ --------------------------
	.section	.text._ZN2at6native27unrolled_elementwise_kernelIZZZNS0_17angle_kernel_cudaERNS_18TensorIteratorBaseEENKUlvE0_clEvENKUlvE0_clEvEUlfE_St5arrayIPcLm2EELi4E23TrivialOffsetCalculatorILi1EjESB_NS0_6memory12LoadWithCastILi1EEENSC_13StoreWithCastILi1EEEEEviT_T0_T2_T3_T4_T5_,"ax",@progbits
	.sectioninfo	@"SHI_REGISTERS=28"
	.align	128
        .global         _ZN2at6native27unrolled_elementwise_kernelIZZZNS0_17angle_kernel_cudaERNS_18TensorIteratorBaseEENKUlvE0_clEvENKUlvE0_clEvEUlfE_St5arrayIPcLm2EELi4E23TrivialOffsetCalculatorILi1EjESB_NS0_6memory12LoadWithCastILi1EEENSC_13StoreWithCastILi1EEEEEviT_T0_T2_T3_T4_T5_
        .type           _ZN2at6native27unrolled_elementwise_kernelIZZZNS0_17angle_kernel_cudaERNS_18TensorIteratorBaseEENKUlvE0_clEvENKUlvE0_clEvEUlfE_St5arrayIPcLm2EELi4E23TrivialOffsetCalculatorILi1EjESB_NS0_6memory12LoadWithCastILi1EEENSC_13StoreWithCastILi1EEEEEviT_T0_T2_T3_T4_T5_,@function
        .size           _ZN2at6native27unrolled_elementwise_kernelIZZZNS0_17angle_kernel_cudaERNS_18TensorIteratorBaseEENKUlvE0_clEvENKUlvE0_clEvEUlfE_St5arrayIPcLm2EELi4E23TrivialOffsetCalculatorILi1EjESB_NS0_6memory12LoadWithCastILi1EEENSC_13StoreWithCastILi1EEEEEviT_T0_T2_T3_T4_T5_,(.L_x_2209 - _ZN2at6native27unrolled_elementwise_kernelIZZZNS0_17angle_kernel_cudaERNS_18TensorIteratorBaseEENKUlvE0_clEvENKUlvE0_clEvEUlfE_St5arrayIPcLm2EELi4E23TrivialOffsetCalculatorILi1EjESB_NS0_6memory12LoadWithCastILi1EEENSC_13StoreWithCastILi1EEEEEviT_T0_T2_T3_T4_T5_)
        .other          _ZN2at6native27unrolled_elementwise_kernelIZZZNS0_17angle_kernel_cudaERNS_18TensorIteratorBaseEENKUlvE0_clEvENKUlvE0_clEvEUlfE_St5arrayIPcLm2EELi4E23TrivialOffsetCalculatorILi1EjESB_NS0_6memory12LoadWithCastILi1EEENSC_13StoreWithCastILi1EEEEEviT_T0_T2_T3_T4_T5_,@"STO_CUDA_ENTRY STV_DEFAULT"
_ZN2at6native27unrolled_elementwise_kernelIZZZNS0_17angle_kernel_cudaERNS_18TensorIteratorBaseEENKUlvE0_clEvENKUlvE0_clEvEUlfE_St5arrayIPcLm2EELi4E23TrivialOffsetCalculatorILi1EjESB_NS0_6memory12LoadWithCastILi1EEENSC_13StoreWithCastILi1EEEEEviT_T0_T2_T3_T4_T5_:
.text._ZN2at6native27unrolled_elementwise_kernelIZZZNS0_17angle_kernel_cudaERNS_18TensorIteratorBaseEENKUlvE0_clEvENKUlvE0_clEvEUlfE_St5arrayIPcLm2EELi4E23TrivialOffsetCalculatorILi1EjESB_NS0_6memory12LoadWithCastILi1EEENSC_13StoreWithCastILi1EEEEEviT_T0_T2_T3_T4_T5_:
[----:B------:R-:W-:Y:S02]  /*0000*/  IMAD.MOV.U32 R1, RZ, RZ, c[0x0][0x28] ;  /* 0x00000a00ff017624 */ /* 0x000fe400078e00ff */
[----:B------:R-:W0:Y:S01]  /*0010*/  S2R R2, SR_CTAID.X ;  /* 0x0000000000027919 */ /* 0x000e220000002500 */
[----:B------:R-:W-:Y:S01]  /*0020*/  IMAD.MOV.U32 R3, RZ, RZ, -0x200 ;  /* 0xfffffe00ff037424 */ /* 0x000fe200078e00ff */
[----:B------:R-:W1:Y:S01]  /*0030*/  LDC.U8 R23, c[0x0][0x17c] ;  /* 0x00005f00ff177b82 */ /* 0x000e620000000000 */
[----:B------:R-:W-:Y:S01]  /*0040*/  ULDC.64 UR36, c[0x0][0x118] ;  /* 0x0000460000247ab9 */ /* 0x000fe20000000a00 */
[----:B------:R-:W2:Y:S01]  /*0050*/  S2R R25, SR_TID.X ;  /* 0x0000000000197919 */ /* 0x000ea20000002100 */
[----:B------:R-:W-:Y:S01]  /*0060*/  BSSY B7, `(.L_x_1353) ;  /* 0x00000ea000077945 */ /* 0x000fe20003800000 */
[----:B------:R-:W-:Y:S02]  /*0070*/  IMAD.MOV.U32 R22, RZ, RZ, RZ ;  /* 0x000000ffff167224 */ /* 0x000fe400078e00ff */
[----:B------:R-:W-:Y:S02]  /*0080*/  IMAD.MOV.U32 R24, RZ, RZ, RZ ;  /* 0x000000ffff187224 */ /* 0x000fe400078e00ff */
[----:B0-----:R-:W-:-:S05]  /*0090*/  IMAD R16, R2, R3, c[0x0][0x160] ;  /* 0x0000580002107624 */ /* 0x001fca00078e0203 */
[----:B--2---:R-:W-:-:S13]  /*00a0*/  ISETP.GE.AND P0, PT, R25, R16, PT ;  /* 0x000000101900720c */ /* 0x004fda0003f06270 */
[----:B------:R-:W-:Y:S05]  /*00b0*/  @P0 BRA `(.L_x_1354) ;  /* 0x00000e4000000947 */ /* 0x000fea0003800000 */
[----:B-1----:R-:W-:Y:S01]  /*00c0*/  PRMT R0, R23, 0x9910, RZ ;  /* 0x0000991017007816 */ /* 0x002fe200000000ff */
[----:B------:R-:W-:Y:S01]  /*00d0*/  IMAD R25, R2, 0x200, R25 ;  /* 0x0000020002197824 */ /* 0x000fe200078e0219 */
[----:B------:R-:W-:Y:S02]  /*00e0*/  BSSY B6, `(.L_x_1355) ;  /* 0x00000df000067945 */ /* 0x000fe40003800000 */
        /* <DEDUP_REMOVED lines=14> */
[----:B--2---:R0:W1:Y:S01]  /*01d0*/  I2F.S16 R24, R4 ;  /* 0x0000000400187306 */ /* 0x0040620000101400 */
[----:B------:R-:W-:Y:S05]  /*01e0*/  BRA `(.L_x_1361) ;  /* 0x00000ce000007947 */ /* 0x000fea0003800000 */
.L_x_1359:
[----:B------:R-:W2:Y:S02]  /*01f0*/  LDG.E.U8 R4, [R4.64] ;  /* 0x0000002404047981 */ /* 0x000ea4000c1e1100 */
[----:B--2---:R0:W1:Y:S01]  /*0200*/  I2F.U16 R24, R4 ;  /* 0x0000000400187306 */ /* 0x0040620000101000 */
[----:B------:R-:W-:Y:S05]  /*0210*/  BRA `(.L_x_1361) ;  /* 0x00000cb000007947 */ /* 0x000fea0003800000 */
.L_x_1358:
        /* <DEDUP_REMOVED lines=9> */
.L_x_1363:
[----:B------:R-:W2:Y:S02]  /*02b0*/  LDG.E R4, [R4.64] ;  /* 0x0000002404047981 */ /* 0x000ea4000c1e1900 */
[----:B--2---:R0:W1:Y:S01]  /*02c0*/  I2F R24, R4 ;  /* 0x0000000400187306 */ /* 0x0040620000201400 */
[----:B------:R-:W-:Y:S05]  /*02d0*/  BRA `(.L_x_1361) ;  /* 0x00000bf000007947 */ /* 0x000fea0003800000 */
.L_x_1362:
[----:B------:R-:W2:Y:S02]  /*02e0*/  LDG.E.U16 R4, [R4.64] ;  /* 0x0000002404047981 */ /* 0x000ea4000c1e1500 */
[----:B--2---:R0:W1:Y:S01]  /*02f0*/  I2F.S16 R24, R4 ;  /* 0x0000000400187306 */ /* 0x0040620000101400 */
[----:B------:R-:W-:Y:S05]  /*0300*/  BRA `(.L_x_1361) ;  /* 0x00000bc000007947 */ /* 0x000fea0003800000 */
.L_x_1357:
        /* <DEDUP_REMOVED lines=8> */
.L_x_1365:
[----:B------:R-:W2:Y:S02]  /*0390*/  LDG.E.U16 R4, [R4.64] ;  /* 0x0000002404047981 */ /* 0x000ea4000c1e1500 */
[----:B--2---:R-:W-:Y:S01]  /*03a0*/  HADD2.F32 R24, -RZ, R4.H0_H0 ;  /* 0x20000004ff187230 */ /* 0x004fe20000004100 */
[----:B------:R-:W-:Y:S05]  /*03b0*/  BRA `(.L_x_1361) ;  /* 0x00000b1000007947 */ /* 0x000fea0003800000 */
.L_x_1364:
        /* <DEDUP_REMOVED lines=8> */
.L_x_1367:
[----:B------:R-:W2:Y:S02]  /*0440*/  LDG.E.U16 R4, [R4.64] ;  /* 0x0000002404047981 */ /* 0x000ea4000c1e1500 */
[----:B--2---:R-:W-:Y:S01]  /*0450*/  HADD2.F32 R24, -RZ, R4.H0_H0 ;  /* 0x20000004ff187230 */ /* 0x004fe20000004100 */
[----:B------:R-:W-:Y:S05]  /*0460*/  BRA `(.L_x_1361) ;  /* 0x00000a6000007947 */ /* 0x000fea0003800000 */
.L_x_1366:
[----:B------:R-:W2:Y:S02]  /*0470*/  LDG.E.64 R4, [R4.64] ;  /* 0x0000002404047981 */ /* 0x000ea4000c1e1b00 */
[----:B--2---:R-:W0:Y:S01]  /*0480*/  F2F.F32.F64 R24, R4 ;  /* 0x0000000400187310 */ /* 0x004e220000301000 */
[----:B------:R-:W0:-:S14]  /*0490*/  DSETP.GEU.AND P0, PT, |R4|, c[0x2][0x0], PT ;  /* 0x008000000400762a */ /* 0x000e1c0003f0e200 */
[----:B0-----:R-:W-:Y:S01]  /*04a0*/  @!P0 FMUL R24, R24, 1.175494350822287508e-38 ;  /* 0x0080000018188820 */ /* 0x001fe20000400000 */
[----:B------:R-:W-:Y:S05]  /*04b0*/  BRA `(.L_x_1361) ;  /* 0x00000a1000007947 */ /* 0x000fea0003800000 */
.L_x_1356:
        /* <DEDUP_REMOVED lines=12> */
.L_x_1370:
[----:B------:R-:W2:Y:S02]  /*0580*/  LDG.E.64 R4, [R4.64] ;  /* 0x0000002404047981 */ /* 0x000ea4000c1e1b00 */
[----:B--2---:R-:W0:Y:S01]  /*0590*/  F2F.F32.F64 R24, R4 ;  /* 0x0000000400187310 */ /* 0x004e220000301000 */
[----:B------:R-:W0:-:S14]  /*05a0*/  DSETP.GEU.AND P0, PT, |R4|, c[0x2][0x0], PT ;  /* 0x008000000400762a */ /* 0x000e1c0003f0e200 */
[----:B0-----:R-:W-:Y:S01]  /*05b0*/  @!P0 FMUL R24, R24, 1.175494350822287508e-38 ;  /* 0x0080000018188820 */ /* 0x001fe20000400000 */
[----:B------:R-:W-:Y:S05]  /*05c0*/  BRA `(.L_x_1361) ;  /* 0x0000090000007947 */ /* 0x000fea0003800000 */
.L_x_1369:
        /* <DEDUP_REMOVED lines=26> */
.L_x_1372:
[----:B------:R-:W2:Y:S02]  /*0770*/  LDG.E.U8 R4, [R4.64] ;  /* 0x0000002404047981 */ /* 0x000ea4000c1e1100 */
        /* <DEDUP_REMOVED lines=13> */
.L_x_1371:
[----:B------:R-:W2:Y:S02]  /*0850*/  LDG.E.U16 R4, [R4.64] ;  /* 0x0000002404047981 */ /* 0x000ea4000c1e1500 */
[----:B--2---:R-:W-:Y:S01]  /*0860*/  PRMT R24, RZ, 0x5410, R4 ;  /* 0x00005410ff187816 */ /* 0x004fe20000000004 */
[----:B------:R-:W-:Y:S05]  /*0870*/  BRA `(.L_x_1361) ;  /* 0x0000065000007947 */ /* 0x000fea0003800000 */
.L_x_1368:
        /* <DEDUP_REMOVED lines=9> */
[----:B--2---:R0:W1:Y:S01]  /*0910*/  I2F.U16 R24, R4 ;  /* 0x0000000400187306 */ /* 0x0040620000101000 */
[----:B------:R-:W-:Y:S05]  /*0920*/  BRA `(.L_x_1361) ;  /* 0x000005a000007947 */ /* 0x000fea0003800000 */
.L_x_1375:
        /* <DEDUP_REMOVED lines=20> */
.L_x_1377:
[----:B------:R-:W-:Y:S05]  /*0a70*/  BSYNC B0 ;  /* 0x0000000000007941 */ /* 0x000fea0003800000 */
.L_x_1376:
[----:B------:R-:W-:Y:S01]  /*0a80*/  IMAD.SHL.U32 R3, R3, 0x100000, RZ ;  /* 0x0010000003037824 */ /* 0x000fe200078e00ff */
[----:B------:R-:W-:-:S04]  /*0a90*/  LEA R5, R0, 0x3b800000, 0x17 ;  /* 0x3b80000000057811 */ /* 0x000fc800078eb8ff */
[----:B------:R-:W-:Y:S01]  /*0aa0*/  LOP3.LUT R24, R5, R3, R24, 0xfe, !PT ;  /* 0x0000000305187212 */ /* 0x000fe200078efe18 */
[----:B------:R-:W-:Y:S05]  /*0ab0*/  BRA `(.L_x_1361) ;  /* 0x0000041000007947 */ /* 0x000fea0003800000 */
.L_x_1374:
        /* <DEDUP_REMOVED lines=20> */
.L_x_1379:
[----:B------:R-:W-:Y:S05]  /*0c00*/  BSYNC B0 ;  /* 0x0000000000007941 */ /* 0x000fea0003800000 */
.L_x_1378:
[----:B------:R-:W-:Y:S01]  /*0c10*/  IMAD.SHL.U32 R3, R3, 0x200000, RZ ;  /* 0x0020000003037824 */ /* 0x000fe200078e00ff */
[----:B------:R-:W-:-:S04]  /*0c20*/  LEA R5, R0, 0x37800000, 0x17 ;  /* 0x3780000000057811 */ /* 0x000fc800078eb8ff */
[----:B------:R-:W-:Y:S01]  /*0c30*/  LOP3.LUT R24, R5, R3, R24, 0xfe, !PT ;  /* 0x0000000305187212 */ /* 0x000fe200078efe18 */
[----:B------:R-:W-:Y:S05]  /*0c40*/  BRA `(.L_x_1361) ;  /* 0x0000028000007947 */ /* 0x000fea0003800000 */
.L_x_1373:
        /* <DEDUP_REMOVED lines=14> */
.L_x_1360:
        /* <DEDUP_REMOVED lines=21> */
.L_x_1381:
[----:B------:R-:W2:Y:S02]  /*0e80*/  LDG.E.64 R4, [R4.64] ;  /* 0x0000002404047981 */ /* 0x000ea4000c1e1b00 */
[----:B--2---:R0:W1:Y:S01]  /*0e90*/  I2F.U64 R24, R4 ;  /* 0x0000000400187312 */ /* 0x0040620000301000 */
[----:B------:R-:W-:Y:S05]  /*0ea0*/  BRA `(.L_x_1361) ;  /* 0x0000002000007947 */ /* 0x000fea0003800000 */
.L_x_1380:
[----:B------:R-:W2:Y:S02]  /*0eb0*/  LDG.E R4, [R4.64] ;  /* 0x0000002404047981 */ /* 0x000ea4000c1e1900 */
[----:B--2---:R0:W1:Y:S02]  /*0ec0*/  I2F.U32 R24, R4 ;  /* 0x0000000400187306 */ /* 0x0040640000201000 */
.L_x_1361:
[----:B------:R-:W-:Y:S05]  /*0ed0*/  BSYNC B6 ;  /* 0x0000000000067941 */ /* 0x000fea0003800000 */
.L_x_1355:
[----:B------:R-:W2:Y:S02]  /*0ee0*/  S2R R25, SR_TID.X ;  /* 0x0000000000197919 */ /* 0x000ea40000002100 */
[----:B--2---:R-:W-:Y:S02]  /*0ef0*/  IADD3 R25, R25, 0x80, RZ ;  /* 0x0000008019197810 */ /* 0x004fe40007ffe0ff */
.L_x_1354:
[----:B-1----:R-:W-:Y:S05]  /*0f00*/  BSYNC B7 ;  /* 0x0000000000077941 */ /* 0x002fea0003800000 */
.L_x_1353:
[----:B------:R-:W-:Y:S01]  /*0f10*/  ISETP.GE.AND P0, PT, R25, R16, PT ;  /* 0x000000101900720c */ /* 0x000fe20003f06270 */
[----:B------:R-:W-:-:S12]  /*0f20*/  BSSY B7, `(.L_x_1382) ;  /* 0x00000e5000077945 */ /* 0x000fd80003800000 */
        /* <DEDUP_REMOVED lines=21> */
.L_x_1388:
[----:B------:R-:W2:Y:S02]  /*1080*/  LDG.E.U8 R4, [R4.64] ;  /* 0x0000002404047981 */ /* 0x000ea4000c1e1100 */
[----:B--2---:R0:W1:Y:S01]  /*1090*/  I2F.U16 R22, R4 ;  /* 0x0000000400167306 */ /* 0x0040620000101000 */
[----:B------:R-:W-:Y:S05]  /*10a0*/  BRA `(.L_x_1390) ;  /* 0x00000ca000007947 */ /* 0x000fea0003800000 */
.L_x_1387:
        /* <DEDUP_REMOVED lines=9> */
.L_x_1392:
[----:B------:R-:W2:Y:S02]  /*1140*/  LDG.E R4, [R4.64] ;  /* 0x0000002404047981 */ /* 0x000ea4000c1e1900 */
[----:B--2---:R0:W1:Y:S01]  /*1150*/  I2F R22, R4 ;  /* 0x0000000400167306 */ /* 0x0040620000201400 */
[----:B------:R-:W-:Y:S05]  /*1160*/  BRA `(.L_x_1390) ;  /* 0x00000be000007947 */ /* 0x000fea0003800000 */
.L_x_1391:
[----:B------:R-:W2:Y:S02]  /*1170*/  LDG.E.U16 R4, [R4.64] ;  /* 0x0000002404047981 */ /* 0x000ea4000c1e1500 */
[----:B--2---:R0:W1:Y:S01]  /*1180*/  I2F.S16 R22, R4 ;  /* 0x0000000400167306 */ /* 0x0040620000101400 */
[----:B------:R-:W-:Y:S05]  /*1190*/  BRA `(.L_x_1390) ;  /* 0x00000bb000007947 */ /* 0x000fea0003800000 */
.L_x_1386:
        /* <DEDUP_REMOVED lines=8> */
.L_x_1394:
[----:B------:R-:W2:Y:S02]  /*1220*/  LDG.E.U16 R4, [R4.64] ;  /* 0x0000002404047981 */ /* 0x000ea4000c1e1500 */
[----:B--2---:R-:W-:Y:S01]  /*1230*/  HADD2.F32 R22, -RZ, R4.H0_H0 ;  /* 0x20000004ff167230 */ /* 0x004fe20000004100 */
[----:B------:R-:W-:Y:S05]  /*1240*/  BRA `(.L_x_1390) ;  /* 0x00000b0000007947 */ /* 0x000fea0003800000 */
.L_x_1393:
        /* <DEDUP_REMOVED lines=8> */
.L_x_1396:
[----:B------:R-:W2:Y:S02]  /*12d0*/  LDG.E.U16 R4, [R4.64] ;  /* 0x0000002404047981 */ /* 0x000ea4000c1e1500 */
[----:B--2---:R-:W-:Y:S01]  /*12e0*/  HADD2.F32 R22, -RZ, R4.H0_H0 ;  /* 0x20000004ff167230 */ /* 0x004fe20000004100 */
[----:B------:R-:W-:Y:S05]  /*12f0*/  BRA `(.L_x_1390) ;  /* 0x00000a5000007947 */ /* 0x000fea0003800000 */
.L_x_1395:
[----:B------:R-:W2:Y:S02]  /*1300*/  LDG.E.64 R4, [R4.64] ;  /* 0x0000002404047981 */ /* 0x000ea4000c1e1b00 */
[----:B--2---:R-:W0:Y:S01]  /*1310*/  F2F.F32.F64 R22, R4 ;  /* 0x0000000400167310 */ /* 0x004e220000301000 */
[----:B------:R-:W0:-:S14]  /*1320*/  DSETP.GEU.AND P0, PT, |R4|, c[0x2][0x0], PT ;  /* 0x008000000400762a */ /* 0x000e1c0003f0e200 */
[----:B0-----:R-:W-:Y:S01]  /*1330*/  @!P0 FMUL R22, R22, 1.175494350822287508e-38 ;  /* 0x0080000016168820 */ /* 0x001fe20000400000 */
[----:B------:R-:W-:Y:S05]  /*1340*/  BRA `(.L_x_1390) ;  /* 0x00000a0000007947 */ /* 0x000fea0003800000 */
.L_x_1385:
        /* <DEDUP_REMOVED lines=12> */
.L_x_1399:
[----:B------:R-:W2:Y:S02]  /*1410*/  LDG.E.64 R4, [R4.64] ;  /* 0x0000002404047981 */ /* 0x000ea4000c1e1b00 */
[----:B--2---:R-:W0:Y:S01]  /*1420*/  F2F.F32.F64 R22, R4 ;  /* 0x0000000400167310 */ /* 0x004e220000301000 */
[----:B------:R-:W0:-:S14]  /*1430*/  DSETP.GEU.AND P0, PT, |R4|, c[0x2][0x0], PT ;  /* 0x008000000400762a */ /* 0x000e1c0003f0e200 */
[----:B0-----:R-:W-:Y:S01]  /*1440*/  @!P0 FMUL R22, R22, 1.175494350822287508e-38 ;  /* 0x0080000016168820 */ /* 0x001fe20000400000 */
[----:B------:R-:W-:Y:S05]  /*1450*/  BRA `(.L_x_1390) ;  /* 0x000008f000007947 */ /* 0x000fea0003800000 */
.L_x_1398:
        /* <DEDUP_REMOVED lines=26> */
.L_x_1401:
[----:B------:R-:W2:Y:S02]  /*1600*/  LDG.E.U8 R4, [R4.64] ;  /* 0x0000002404047981 */ /* 0x000ea4000c1e1100 */
        /* <DEDUP_REMOVED lines=12> */
.L_x_1400:
[----:B------:R-:W2:Y:S02]  /*16d0*/  LDG.E.U16 R4, [R4.64] ;  /* 0x0000002404047981 */ /* 0x000ea4000c1e1500 */
[----:B--2---:R-:W-:Y:S01]  /*16e0*/  PRMT R22, RZ, 0x5410, R4 ;  /* 0x00005410ff167816 */ /* 0x004fe20000000004 */
[----:B------:R-:W-:Y:S05]  /*16f0*/  BRA `(.L_x_1390) ;  /* 0x0000065000007947 */ /* 0x000fea0003800000 */
.L_x_1397:
        /* <DEDUP_REMOVED lines=11> */
.L_x_1404:
        /* <DEDUP_REMOVED lines=20> */
.L_x_1406:
[----:B------:R-:W-:Y:S05]  /*18f0*/  BSYNC B0 ;  /* 0x0000000000007941 */ /* 0x000fea0003800000 */
.L_x_1405:
[----:B------:R-:W-:Y:S01]  /*1900*/  IMAD.SHL.U32 R3, R3, 0x100000, RZ ;  /* 0x0010000003037824 */ /* 0x000fe200078e00ff */
[----:B------:R-:W-:-:S04]  /*1910*/  LEA R5, R0, 0x3b800000, 0x17 ;  /* 0x3b80000000057811 */ /* 0x000fc800078eb8ff */
[----:B------:R-:W-:Y:S01]  /*1920*/  LOP3.LUT R22, R5, R3, R22, 0xfe, !PT ;  /* 0x0000000305167212 */ /* 0x000fe200078efe16 */
[----:B------:R-:W-:Y:S05]  /*1930*/  BRA `(.L_x_1390) ;  /* 0x0000041000007947 */ /* 0x000fea0003800000 */
.L_x_1403:
        /* <DEDUP_REMOVED lines=20> */
.L_x_1408:
[----:B------:R-:W-:Y:S05]  /*1a80*/  BSYNC B0 ;  /* 0x0000000000007941 */ /* 0x000fea0003800000 */
.L_x_1407:
[----:B------:R-:W-:Y:S01]  /*1a90*/  IMAD.SHL.U32 R3, R3, 0x200000, RZ ;  /* 0x0020000003037824 */ /* 0x000fe200078e00ff */
[----:B------:R-:W-:-:S04]  /*1aa0*/  LEA R5, R0, 0x37800000, 0x17 ;  /* 0x3780000000057811 */ /* 0x000fc800078eb8ff */
[----:B------:R-:W-:Y:S01]  /*1ab0*/  LOP3.LUT R22, R5, R3, R22, 0xfe, !PT ;  /* 0x0000000305167212 */ /* 0x000fe200078efe16 */
[----:B------:R-:W-:Y:S05]  /*1ac0*/  BRA `(.L_x_1390) ;  /* 0x0000028000007947 */ /* 0x000fea0003800000 */
.L_x_1402:
        /* <DEDUP_REMOVED lines=14> */
.L_x_1389:
        /* <DEDUP_REMOVED lines=19> */
[----:B------:R-:W-:Y:S01]  /*1ce0*/  IMAD.MOV.U32 R22, RZ, RZ, RZ ;  /* 0x000000ffff167224 */ /* 0x000fe200078e00ff */
[----:B------:R-:W-:Y:S05]  /*1cf0*/  BRA `(.L_x_1390) ;  /* 0x0000005000007947 */ /* 0x000fea0003800000 */
.L_x_1410:
[----:B------:R-:W2:Y:S02]  /*1d00*/  LDG.E.64 R4, [R4.64] ;  /* 0x0000002404047981 */ /* 0x000ea4000c1e1b00 */
[----:B--2---:R0:W1:Y:S01]  /*1d10*/  I2F.U64 R22, R4 ;  /* 0x0000000400167312 */ /* 0x0040620000301000 */
[----:B------:R-:W-:Y:S05]  /*1d20*/  BRA `(.L_x_1390) ;  /* 0x0000002000007947 */ /* 0x000fea0003800000 */
.L_x_1409:
[----:B------:R-:W2:Y:S02]  /*1d30*/  LDG.E R4, [R4.64] ;  /* 0x0000002404047981 */ /* 0x000ea4000c1e1900 */
[----:B--2---:R0:W1:Y:S02]  /*1d40*/  I2F.U32 R22, R4 ;  /* 0x0000000400167306 */ /* 0x0040640000201000 */
.L_x_1390:
[----:B------:R-:W-:Y:S05]  /*1d50*/  BSYNC B6 ;  /* 0x0000000000067941 */ /* 0x000fea0003800000 */
.L_x_1384:
[----:B------:R-:W-:Y:S02]  /*1d60*/  IADD3 R25, R25, 0x80, RZ ;  /* 0x0000008019197810 */ /* 0x000fe40007ffe0ff */
.L_x_1383:
[----:B------:R-:W-:Y:S05]  /*1d70*/  BSYNC B7 ;  /* 0x0000000000077941 */ /* 0x000fea0003800000 */
.L_x_1382:
[----:B------:R-:W-:Y:S01]  /*1d80*/  ISETP.GE.AND P0, PT, R25, R16, PT ;  /* 0x000000101900720c */ /* 0x000fe20003f06270 */
[----:B------:R-:W-:Y:S01]  /*1d90*/  BSSY B7, `(.L_x_1411) ;  /* 0x00000e7000077945 */ /* 0x000fe20003800000 */
[----:B------:R-:W-:Y:S02]  /*1da0*/  IMAD.MOV.U32 R17, RZ, RZ, RZ ;  /* 0x000000ffff117224 */ /* 0x000fe400078e00ff */
[----:B------:R-:W-:-:S09]  /*1db0*/  IMAD.MOV.U32 R18, RZ, RZ, RZ ;  /* 0x000000ffff127224 */ /* 0x000fd200078e00ff */
        /* <DEDUP_REMOVED lines=19> */
[----:B--2---:R0:W2:Y:S01]  /*1ef0*/  I2F.S16 R18, R4 ;  /* 0x0000000400127306 */ /* 0x0040a20000101400 */
[----:B------:R-:W-:Y:S05]  /*1f00*/  BRA `(.L_x_1419) ;  /* 0x00000cd000007947 */ /* 0x000fea0003800000 */
.L_x_1417:
[----:B------:R-:W2:Y:S02]  /*1f10*/  LDG.E.U8 R4, [R4.64] ;  /* 0x0000002404047981 */ /* 0x000ea4000c1e1100 */
[----:B--2---:R0:W2:Y:S01]  /*1f20*/  I2F.U16 R18, R4 ;  /* 0x0000000400127306 */ /* 0x0040a20000101000 */
[----:B------:R-:W-:Y:S05]  /*1f30*/  BRA `(.L_x_1419) ;  /* 0x00000ca000007947 */ /* 0x000fea0003800000 */
.L_x_1416:
[----:B------:R-:W-:-:S13]  /*1f40*/  ISETP.NE.AND P0, PT, R0, 0x2, PT ;  /* 0x000000020000780c */ /* 0x000fda0003f05270 */
[----:B------:R-:W-:Y:S05]  /*1f50*/  @!P0 BRA `(.L_x_1420) ;  /* 0x000000a000008947 */ /* 0x000fea0003800000 */
[----:B------:R-:W-:-:S13]  /*1f60*/  ISETP.NE.AND P0, PT, R0, 0x3, PT ;  /* 0x000000030000780c */ /* 0x000fda0003f05270 */
[----:B------:R-:W-:Y:S05]  /*1f70*/  @!P0 BRA `(.L_x_1421) ;  /* 0x0000005000008947 */ /* 0x000fea0003800000 */
[----:B------:R-:W-:-:S13]  /*1f80*/  ISETP.NE.AND P0, PT, R0, 0x4, PT ;  /* 0x000000040000780c */ /* 0x000fda0003f05270 */
[----:B------:R-:W-:Y:S05]  /*1f90*/  @P0 BRA `(.L_x_1418) ;  /* 0x00000aa000000947 */ /* 0x000fea0003800000 */
[----:B------:R-:W2:Y:S02]  /*1fa0*/  LDG.E.64 R4, [R4.64] ;  /* 0x0000002404047981 */ /* 0x000ea4000c1e1b00 */
[----:B--2---:R0:W2:Y:S01]  /*1fb0*/  I2F.S64 R18, R4 ;  /* 0x0000000400127312 */ /* 0x0040a20000301400 */
[----:B------:R-:W-:Y:S05]  /*1fc0*/  BRA `(.L_x_1419) ;  /* 0x00000c1000007947 */ /* 0x000fea0003800000 */
.L_x_1421:
[----:B------:R-:W2:Y:S02]  /*1fd0*/  LDG.E R4, [R4.64] ;  /* 0x0000002404047981 */ /* 0x000ea4000c1e1900 */
[----:B--2---:R0:W2:Y:S01]  /*1fe0*/  I2F R18, R4 ;  /* 0x0000000400127306 */ /* 0x0040a20000201400 */
[----:B------:R-:W-:Y:S05]  /*1ff0*/  BRA `(.L_x_1419) ;  /* 0x00000be000007947 */ /* 0x000fea0003800000 */
.L_x_1420:
[----:B------:R-:W2:Y:S02]  /*2000*/  LDG.E.U16 R4, [R4.64] ;  /* 0x0000002404047981 */ /* 0x000ea4000c1e1500 */
[----:B--2---:R0:W2:Y:S01]  /*2010*/  I2F.S16 R18, R4 ;  /* 0x0000000400127306 */ /* 0x0040a20000101400 */
[----:B------:R-:W-:Y:S05]  /*2020*/  BRA `(.L_x_1419) ;  /* 0x00000bb000007947 */ /* 0x000fea0003800000 */
.L_x_1415:
        /* <DEDUP_REMOVED lines=8> */
.L_x_1423:
[----:B------:R-:W2:Y:S02]  /*20b0*/  LDG.E.U16 R4, [R4.64] ;  /* 0x0000002404047981 */ /* 0x000ea4000c1e1500 */
[----:B--2---:R-:W-:Y:S01]  /*20c0*/  HADD2.F32 R18, -RZ, R4.H0_H0 ;  /* 0x20000004ff127230 */ /* 0x004fe20000004100 */
[----:B------:R-:W-:Y:S05]  /*20d0*/  BRA `(.L_x_1419) ;  /* 0x00000b0000007947 */ /* 0x000fea0003800000 */
.L_x_1422:
        /* <DEDUP_REMOVED lines=8> */
.L_x_1425:
[----:B------:R-:W2:Y:S02]  /*2160*/  LDG.E.U16 R4, [R4.64] ;  /* 0x0000002404047981 */ /* 0x000ea4000c1e1500 */
[----:B--2---:R-:W-:Y:S01]  /*2170*/  HADD2.F32 R18, -RZ, R4.H0_H0 ;  /* 0x20000004ff127230 */ /* 0x004fe20000004100 */
[----:B------:R-:W-:Y:S05]  /*2180*/  BRA `(.L_x_1419) ;  /* 0x00000a5000007947 */ /* 0x000fea0003800000 */
.L_x_1424:
[----:B------:R-:W2:Y:S02]  /*2190*/  LDG.E.64 R4, [R4.64] ;  /* 0x0000002404047981 */ /* 0x000ea4000c1e1b00 */
[----:B--2---:R-:W0:Y:S01]  /*21a0*/  F2F.F32.F64 R18, R4 ;  /* 0x0000000400127310 */ /* 0x004e220000301000 */
[----:B------:R-:W0:-:S14]  /*21b0*/  DSETP.GEU.AND P0, PT, |R4|, c[0x2][0x0], PT ;  /* 0x008000000400762a */ /* 0x000e1c0003f0e200 */
[----:B0-----:R-:W-:Y:S01]  /*21c0*/  @!P0 FMUL R18, R18, 1.175494350822287508e-38 ;  /* 0x0080000012128820 */ /* 0x001fe20000400000 */
[----:B------:R-:W-:Y:S05]  /*21d0*/  BRA `(.L_x_1419) ;  /* 0x00000a0000007947 */ /* 0x000fea0003800000 */
.L_x_1414:
        /* <DEDUP_REMOVED lines=12> */
.L_x_1428:
[----:B------:R-:W2:Y:S02]  /*22a0*/  LDG.E.64 R4, [R4.64] ;  /* 0x0000002404047981 */ /* 0x000ea4000c1e1b00 */
[----:B--2---:R-:W0:Y:S01]  /*22b0*/  F2F.F32.F64 R18, R4 ;  /* 0x0000000400127310 */ /* 0x004e220000301000 */
[----:B------:R-:W0:-:S14]  /*22c0*/  DSETP.GEU.AND P0, PT, |R4|, c[0x2][0x0], PT ;  /* 0x008000000400762a */ /* 0x000e1c0003f0e200 */
[----:B0-----:R-:W-:Y:S01]  /*22d0*/  @!P0 FMUL R18, R18, 1.175494350822287508e-38 ;  /* 0x0080000012128820 */ /* 0x001fe20000400000 */
[----:B------:R-:W-:Y:S05]  /*22e0*/  BRA `(.L_x_1419) ;  /* 0x000008f000007947 */ /* 0x000fea0003800000 */
.L_x_1427:
        /* <DEDUP_REMOVED lines=26> */
.L_x_1430:
        /* <DEDUP_REMOVED lines=13> */
.L_x_1429:
[----:B------:R-:W2:Y:S02]  /*2560*/  LDG.E.U16 R4, [R4.64] ;  /* 0x0000002404047981 */ /* 0x000ea4000c1e1500 */
[----:B--2---:R-:W-:Y:S01]  /*2570*/  PRMT R18, RZ, 0x5410, R4 ;  /* 0x00005410ff127816 */ /* 0x004fe20000000004 */
[----:B------:R-:W-:Y:S05]  /*2580*/  BRA `(.L_x_1419) ;  /* 0x0000065000007947 */ /* 0x000fea0003800000 */
.L_x_1426:
        /* <DEDUP_REMOVED lines=9> */
[----:B--2---:R0:W2:Y:S01]  /*2620*/  I2F.U16 R18, R4 ;  /* 0x0000000400127306 */ /* 0x0040a20000101000 */
[----:B------:R-:W-:Y:S05]  /*2630*/  BRA `(.L_x_1419) ;  /* 0x000005a000007947 */ /* 0x000fea0003800000 */
.L_x_1433:
        /* <DEDUP_REMOVED lines=20> */
.L_x_1435:
[----:B------:R-:W-:Y:S05]  /*2780*/  BSYNC B0 ;  /* 0x0000000000007941 */ /* 0x000fea0003800000 */
.L_x_1434:
[----:B------:R-:W-:Y:S01]  /*2790*/  IMAD.SHL.U32 R3, R3, 0x100000, RZ ;  /* 0x0010000003037824 */ /* 0x000fe200078e00ff */
[----:B------:R-:W-:-:S04]  /*27a0*/  LEA R5, R0, 0x3b800000, 0x17 ;  /* 0x3b80000000057811 */ /* 0x000fc800078eb8ff */
[----:B------:R-:W-:Y:S01]  /*27b0*/  LOP3.LUT R18, R5, R3, R18, 0xfe, !PT ;  /* 0x0000000305127212 */ /* 0x000fe200078efe12 */
[----:B------:R-:W-:Y:S05]  /*27c0*/  BRA `(.L_x_1419) ;  /* 0x0000041000007947 */ /* 0x000fea0003800000 */
.L_x_1432:
        /* <DEDUP_REMOVED lines=20> */
.L_x_1437:
[----:B------:R-:W-:Y:S05]  /*2910*/  BSYNC B0 ;  /* 0x0000000000007941 */ /* 0x000fea0003800000 */
.L_x_1436:
[----:B------:R-:W-:Y:S01]  /*2920*/  IMAD.SHL.U32 R3, R3, 0x200000, RZ ;  /* 0x0020000003037824 */ /* 0x000fe200078e00ff */
[----:B------:R-:W-:-:S04]  /*2930*/  LEA R5, R0, 0x37800000, 0x17 ;  /* 0x3780000000057811 */ /* 0x000fc800078eb8ff */
[----:B------:R-:W-:Y:S01]  /*2940*/  LOP3.LUT R18, R5, R3, R18, 0xfe, !PT ;  /* 0x0000000305127212 */ /* 0x000fe200078efe12 */
[----:B------:R-:W-:Y:S05]  /*2950*/  BRA `(.L_x_1419) ;  /* 0x0000028000007947 */ /* 0x000fea0003800000 */
.L_x_1431:
        /* <DEDUP_REMOVED lines=14> */
.L_x_1418:
        /* <DEDUP_REMOVED lines=19> */
[----:B------:R-:W-:Y:S01]  /*2b70*/  IMAD.MOV.U32 R18, RZ, RZ, RZ ;  /* 0x000000ffff127224 */ /* 0x000fe200078e00ff */
[----:B------:R-:W-:Y:S05]  /*2b80*/  BRA `(.L_x_1419) ;  /* 0x0000005000007947 */ /* 0x000fea0003800000 */
.L_x_1439:
[----:B------:R-:W2:Y:S02]  /*2b90*/  LDG.E.64 R4, [R4.64] ;  /* 0x0000002404047981 */ /* 0x000ea4000c1e1b00 */
[----:B--2---:R0:W2:Y:S01]  /*2ba0*/  I2F.U64 R18, R4 ;  /* 0x0000000400127312 */ /* 0x0040a20000301000 */
[----:B------:R-:W-:Y:S05]  /*2bb0*/  BRA `(.L_x_1419) ;  /* 0x0000002000007947 */ /* 0x000fea0003800000 */
.L_x_1438:
[----:B------:R-:W2:Y:S02]  /*2bc0*/  LDG.E R4, [R4.64] ;  /* 0x0000002404047981 */ /* 0x000ea4000c1e1900 */
[----:B--2---:R0:W2:Y:S02]  /*2bd0*/  I2F.U32 R18, R4 ;  /* 0x0000000400127306 */ /* 0x0040a40000201000 */
.L_x_1419:
[----:B------:R-:W-:Y:S05]  /*2be0*/  BSYNC B6 ;  /* 0x0000000000067941 */ /* 0x000fea0003800000 */
.L_x_1413:
[----:B------:R-:W-:Y:S02]  /*2bf0*/  IADD3 R25, R25, 0x80, RZ ;  /* 0x0000008019197810 */ /* 0x000fe40007ffe0ff */
.L_x_1412:
[----:B------:R-:W-:Y:S05]  /*2c00*/  BSYNC B7 ;  /* 0x0000000000077941 */ /* 0x000fea0003800000 */
.L_x_1411:
[----:B------:R-:W-:Y:S01]  /*2c10*/  ISETP.GE.AND P0, PT, R25, R16, PT ;  /* 0x000000101900720c */ /* 0x000fe20003f06270 */
[----:B------:R-:W-:-:S12]  /*2c20*/  BSSY B6, `(.L_x_1440) ;  /* 0x00000de000067945 */ /* 0x000fd80003800000 */
        /* <DEDUP_REMOVED lines=16> */
[----:B------:R-:W3:Y:S02]  /*2d30*/  LDG.E.S8 R4, [R4.64] ;  /* 0x0000002404047981 */ /* 0x000ee4000c1e1300 */
[----:B---3--:R0:W3:Y:S01]  /*2d40*/  I2F.S16 R17, R4 ;  /* 0x0000000400117306 */ /* 0x0080e20000101400 */
[----:B------:R-:W-:Y:S05]  /*2d50*/  BRA `(.L_x_1441) ;  /* 0x00000ca000007947 */ /* 0x000fea0003800000 */
.L_x_1445:
[----:B------:R-:W3:Y:S02]  /*2d60*/  LDG.E.U8 R4, [R4.64] ;  /* 0x0000002404047981 */ /* 0x000ee4000c1e1100 */
[----:B---3--:R0:W3:Y:S01]  /*2d70*/  I2F.U16 R17, R4 ;  /* 0x0000000400117306 */ /* 0x0080e20000101000 */
[----:B------:R-:W-:Y:S05]  /*2d80*/  BRA `(.L_x_1441) ;  /* 0x00000c7000007947 */ /* 0x000fea0003800000 */
.L_x_1444:
[----:B------:R-:W-:-:S13]  /*2d90*/  ISETP.NE.AND P0, PT, R0, 0x2, PT ;  /* 0x000000020000780c */ /* 0x000fda0003f05270 */
[----:B------:R-:W-:Y:S05]  /*2da0*/  @!P0 BRA `(.L_x_1447) ;  /* 0x000000a000008947 */ /* 0x000fea0003800000 */
[----:B------:R-:W-:-:S13]  /*2db0*/  ISETP.NE.AND P0, PT, R0, 0x3, PT ;  /* 0x000000030000780c */ /* 0x000fda0003f05270 */
[----:B------:R-:W-:Y:S05]  /*2dc0*/  @!P0 BRA `(.L_x_1448) ;  /* 0x0000005000008947 */ /* 0x000fea0003800000 */
[----:B------:R-:W-:-:S13]  /*2dd0*/  ISETP.NE.AND P0, PT, R0, 0x4, PT ;  /* 0x000000040000780c */ /* 0x000fda0003f05270 */
[----:B------:R-:W-:Y:S05]  /*2de0*/  @P0 BRA `(.L_x_1446) ;  /* 0x00000a8000000947 */ /* 0x000fea0003800000 */
[----:B------:R-:W3:Y:S02]  /*2df0*/  LDG.E.64 R4, [R4.64] ;  /* 0x0000002404047981 */ /* 0x000ee4000c1e1b00 */
[----:B---3--:R0:W3:Y:S01]  /*2e00*/  I2F.S64 R17, R4 ;  /* 0x0000000400117312 */ /* 0x0080e20000301400 */
[----:B------:R-:W-:Y:S05]  /*2e10*/  BRA `(.L_x_1441) ;  /* 0x00000be000007947 */ /* 0x000fea0003800000 */
.L_x_1448:
[----:B------:R-:W3:Y:S02]  /*2e20*/  LDG.E R4, [R4.64] ;  /* 0x0000002404047981 */ /* 0x000ee4000c1e1900 */
[----:B---3--:R0:W3:Y:S01]  /*2e30*/  I2F R17, R4 ;  /* 0x0000000400117306 */ /* 0x0080e20000201400 */
[----:B------:R-:W-:Y:S05]  /*2e40*/  BRA `(.L_x_1441) ;  /* 0x00000bb000007947 */ /* 0x000fea0003800000 */
.L_x_1447:
[----:B------:R-:W3:Y:S02]  /*2e50*/  LDG.E.U16 R4, [R4.64] ;  /* 0x0000002404047981 */ /* 0x000ee4000c1e1500 */
[----:B---3--:R0:W3:Y:S01]  /*2e60*/  I2F.S16 R17, R4 ;  /* 0x0000000400117306 */ /* 0x0080e20000101400 */
[----:B------:R-:W-:Y:S05]  /*2e70*/  BRA `(.L_x_1441) ;  /* 0x00000b8000007947 */ /* 0x000fea0003800000 */
.L_x_1443:
        /* <DEDUP_REMOVED lines=8> */
.L_x_1450:
[----:B------:R-:W3:Y:S02]  /*2f00*/  LDG.E.U16 R4, [R4.64] ;  /* 0x0000002404047981 */ /* 0x000ee4000c1e1500 */
[----:B---3--:R-:W-:Y:S01]  /*2f10*/  HADD2.F32 R17, -RZ, R4.H0_H0 ;  /* 0x20000004ff117230 */ /* 0x008fe20000004100 */
[----:B------:R-:W-:Y:S05]  /*2f20*/  BRA `(.L_x_1441) ;  /* 0x00000ad000007947 */ /* 0x000fea0003800000 */
.L_x_1449:
        /* <DEDUP_REMOVED lines=8> */
.L_x_1452:
[----:B------:R-:W3:Y:S02]  /*2fb0*/  LDG.E.U16 R4, [R4.64] ;  /* 0x0000002404047981 */ /* 0x000ee4000c1e1500 */
[----:B---3--:R-:W-:Y:S01]  /*2fc0*/  HADD2.F32 R17, -RZ, R4.H0_H0 ;  /* 0x20000004ff117230 */ /* 0x008fe20000004100 */
[----:B------:R-:W-:Y:S05]  /*2fd0*/  BRA `(.L_x_1441) ;  /* 0x00000a2000007947 */ /* 0x000fea0003800000 */
.L_x_1451:
[----:B------:R-:W3:Y:S02]  /*2fe0*/  LDG.E.64 R4, [R4.64] ;  /* 0x0000002404047981 */ /* 0x000ee4000c1e1b00 */
[----:B---3--:R-:W0:Y:S01]  /*2ff0*/  F2F.F32.F64 R17, R4 ;  /* 0x0000000400117310 */ /* 0x008e220000301000 */
[----:B------:R-:W0:-:S14]  /*3000*/  DSETP.GEU.AND P0, PT, |R4|, c[0x2][0x0], PT ;  /* 0x008000000400762a */ /* 0x000e1c0003f0e200 */
[----:B0-----:R-:W-:Y:S01]  /*3010*/  @!P0 FMUL R17, R17, 1.175494350822287508e-38 ;  /* 0x0080000011118820 */ /* 0x001fe20000400000 */
[----:B------:R-:W-:Y:S05]  /*3020*/  BRA `(.L_x_1441) ;  /* 0x000009d000007947 */ /* 0x000fea0003800000 */
.L_x_1442:
        /* <DEDUP_REMOVED lines=8> */
[----:B------:R-:W3:Y:S02]  /*30b0*/  LDG.E.U8 R4, [R4.64] ;  /* 0x0000002404047981 */ /* 0x000ee4000c1e1100 */
[----:B---3--:R-:W-:-:S04]  /*30c0*/  ISETP.NE.AND P0, PT, R4, RZ, PT ;  /* 0x000000ff0400720c */ /* 0x008fc80003f05270 */
[----:B------:R-:W-:Y:S01]  /*30d0*/  FSEL R17, RZ, 1, !P0 ;  /* 0x3f800000ff117808 */ /* 0x000fe20004000000 */
[----:B------:R-:W-:Y:S05]  /*30e0*/  BRA `(.L_x_1441) ;  /* 0x0000091000007947 */ /* 0x000fea0003800000 */
.L_x_1455:
[----:B------:R-:W3:Y:S02]  /*30f0*/  LDG.E.64 R4, [R4.64] ;  /* 0x0000002404047981 */ /* 0x000ee4000c1e1b00 */
[----:B---3--:R-:W0:Y:S01]  /*3100*/  F2F.F32.F64 R17, R4 ;  /* 0x0000000400117310 */ /* 0x008e220000301000 */
[----:B------:R-:W0:-:S14]  /*3110*/  DSETP.GEU.AND P0, PT, |R4|, c[0x2][0x0], PT ;  /* 0x008000000400762a */ /* 0x000e1c0003f0e200 */
[----:B0-----:R-:W-:Y:S01]  /*3120*/  @!P0 FMUL R17, R17, 1.175494350822287508e-38 ;  /* 0x0080000011118820 */ /* 0x001fe20000400000 */
[----:B------:R-:W-:Y:S05]  /*3130*/  BRA `(.L_x_1441) ;  /* 0x000008c000007947 */ /* 0x000fea0003800000 */
.L_x_1454:
        /* <DEDUP_REMOVED lines=26> */
.L_x_1457:
[----:B------:R-:W3:Y:S02]  /*32e0*/  LDG.E.U8 R4, [R4.64] ;  /* 0x0000002404047981 */ /* 0x000ee4000c1e1100 */
        /* <DEDUP_REMOVED lines=12> */
.L_x_1456:
[----:B------:R-:W3:Y:S02]  /*33b0*/  LDG.E.U16 R4, [R4.64] ;  /* 0x0000002404047981 */ /* 0x000ee4000c1e1500 */
[----:B---3--:R-:W-:Y:S01]  /*33c0*/  PRMT R17, RZ, 0x5410, R4 ;  /* 0x00005410ff117816 */ /* 0x008fe20000000004 */
[----:B------:R-:W-:Y:S05]  /*33d0*/  BRA `(.L_x_1441) ;  /* 0x0000062000007947 */ /* 0x000fea0003800000 */
.L_x_1453:
        /* <DEDUP_REMOVED lines=8> */
[----:B------:R-:W3:Y:S02]  /*3460*/  LDG.E.U16 R4, [R4.64] ;  /* 0x0000002404047981 */ /* 0x000ee4000c1e1500 */
[----:B---3--:R0:W3:Y:S01]  /*3470*/  I2F.U16 R17, R4 ;  /* 0x0000000400117306 */ /* 0x0080e20000101000 */
[----:B------:R-:W-:Y:S05]  /*3480*/  BRA `(.L_x_1441) ;  /* 0x0000057000007947 */ /* 0x000fea0003800000 */
.L_x_1460:
[----:B------:R-:W3:Y:S02]  /*3490*/  LDG.E.U8 R3, [R4.64] ;  /* 0x0000002404037981 */ /* 0x000ee4000c1e1100 */
        /* <DEDUP_REMOVED lines=18> */
.L_x_1462:
[----:B------:R-:W-:Y:S05]  /*35c0*/  BSYNC B0 ;  /* 0x0000000000007941 */ /* 0x000fea0003800000 */
.L_x_1461:
[----:B------:R-:W-:Y:S01]  /*35d0*/  IMAD.SHL.U32 R3, R3, 0x100000, RZ ;  /* 0x0010000003037824 */ /* 0x000fe200078e00ff */
[----:B------:R-:W-:-:S04]  /*35e0*/  LEA R0, R0, 0x3b800000, 0x17 ;  /* 0x3b80000000007811 */ /* 0x000fc800078eb8ff */
[----:B------:R-:W-:Y:S01]  /*35f0*/  LOP3.LUT R17, R0, R3, R17, 0xfe, !PT ;  /* 0x0000000300117212 */ /* 0x000fe200078efe11 */
[----:B------:R-:W-:Y:S05]  /*3600*/  BRA `(.L_x_1441) ;  /* 0x000003f000007947 */ /* 0x000fea0003800000 */
.L_x_1459:
        /* <DEDUP_REMOVED lines=19> */
.L_x_1464:
[----:B------:R-:W-:Y:S05]  /*3740*/  BSYNC B0 ;  /* 0x0000000000007941 */ /* 0x000fea0003800000 */
.L_x_1463:
[----:B------:R-:W-:Y:S01]  /*3750*/  IMAD.SHL.U32 R3, R3, 0x200000, RZ ;  /* 0x0020000003037824 */ /* 0x000fe200078e00ff */
[----:B------:R-:W-:-:S04]  /*3760*/  LEA R0, R0, 0x37800000, 0x17 ;  /* 0x3780000000007811 */ /* 0x000fc800078eb8ff */
[----:B------:R-:W-:Y:S01]  /*3770*/  LOP3.LUT R17, R0, R3, R17, 0xfe, !PT ;  /* 0x0000000300117212 */ /* 0x000fe200078efe11 */
[----:B------:R-:W-:Y:S05]  /*3780*/  BRA `(.L_x_1441) ;  /* 0x0000027000007947 */ /* 0x000fea0003800000 */
.L_x_1458:
[----:B------:R-:W-:-:S13]  /*3790*/  ISETP.NE.AND P0, PT, R0, 0x1c, PT ;  /* 0x0000001c0000780c */ /* 0x000fda0003f05270 */
[----:B------:R-:W-:Y:S05]  /*37a0*/  @!P0 BRA `(.L_x_1465) ;  /* 0x0000023000008947 */ /* 0x000fea0003800000 */
[----:B------:R-:W-:-:S13]  /*37b0*/  ISETP.NE.AND P0, PT, R0, 0x1d, PT ;  /* 0x0000001d0000780c */ /* 0x000fda0003f05270 */
[----:B------:R-:W-:Y:S05]  /*37c0*/  @!P0 BRA `(.L_x_1466) ;  /* 0x000001e000008947 */ /* 0x000fea0003800000 */
[----:B------:R-:W-:-:S13]  /*37d0*/  ISETP.NE.AND P0, PT, R0, 0x2c, PT ;  /* 0x0000002c0000780c */ /* 0x000fda0003f05270 */
[----:B------:R-:W-:Y:S05]  /*37e0*/  @P0 BRA `(.L_x_1446) ;  /* 0x0000008000000947 */ /* 0x000fea0003800000 */
[----:B------:R-:W3:Y:S01]  /*37f0*/  LDG.E.U8 R4, [R4.64] ;  /* 0x0000002404047981 */ /* 0x000ee2000c1e1100 */
[----:B------:R-:W-:Y:S01]  /*3800*/  IMAD.MOV.U32 R17, RZ, RZ, 0x400000 ;  /* 0x00400000ff117424 */ /* 0x000fe200078e00ff */
[----:B---3--:R-:W-:-:S13]  /*3810*/  ISETP.NE.AND P0, PT, R4, RZ, PT ;  /* 0x000000ff0400720c */ /* 0x008fda0003f05270 */
[----:B------:R-:W-:Y:S05]  /*3820*/  @!P0 BRA `(.L_x_1441) ;  /* 0x000001d000008947 */ /* 0x000fea0003800000 */
[----:B------:R-:W-:-:S13]  /*3830*/  ISETP.NE.AND P0, PT, R4, 0xff, PT ;  /* 0x000000ff0400780c */ /* 0x000fda0003f05270 */
[----:B------:R-:W-:Y:S02]  /*3840*/  @!P0 IMAD.MOV.U32 R17, RZ, RZ, 0x7f800001 ;  /* 0x7f800001ff118424 */ /* 0x000fe400078e00ff */
[----:B------:R-:W-:Y:S01]  /*3850*/  @P0 IMAD.SHL.U32 R17, R4, 0x800000, RZ ;  /* 0x0080000004110824 */ /* 0x000fe200078e00ff */
[----:B------:R-:W-:Y:S05]  /*3860*/  BRA `(.L_x_1441) ;  /* 0x0000019000007947 */ /* 0x000fea0003800000 */
.L_x_1446:
        /* <DEDUP_REMOVED lines=19> */
[----:B------:R-:W-:Y:S05]  /*39a0*/  BRA `(.L_x_1441) ;  /* 0x0000005000007947 */ /* 0x000fea0003800000 */
.L_x_1466:
[----:B------:R-:W3:Y:S02]  /*39b0*/  LDG.E.64 R4, [R4.64] ;  /* 0x0000002404047981 */ /* 0x000ee4000c1e1b00 */
[----:B---3--:R0:W3:Y:S01]  /*39c0*/  I2F.U64 R17, R4 ;  /* 0x0000000400117312 */ /* 0x0080e20000301000 */
[----:B------:R-:W-:Y:S05]  /*39d0*/  BRA `(.L_x_1441) ;  /* 0x0000002000007947 */ /* 0x000fea0003800000 */
.L_x_1465:
[----:B------:R-:W3:Y:S02]  /*39e0*/  LDG.E R4, [R4.64] ;  /* 0x0000002404047981 */ /* 0x000ee4000c1e1900 */
[----:B---3--:R0:W3:Y:S02]  /*39f0*/  I2F.U32 R17, R4 ;  /* 0x0000000400117306 */ /* 0x0080e40000201000 */
.L_x_1441:
[----:B------:R-:W-:Y:S05]  /*3a00*/  BSYNC B6 ;  /* 0x0000000000067941 */ /* 0x000fea0003800000 */
.L_x_1440:
[----:B------:R-:W4:Y:S01]  /*3a10*/  S2R R19, SR_TID.X ;  /* 0x0000000000137919 */ /* 0x000f220000002100 */
[----:B---3-5:R-:W-:Y:S01]  /*3a20*/  IMAD.MOV.U32 R0, RZ, RZ, R17 ;  /* 0x000000ffff007224 */ /* 0x028fe200078e0011 */
[----:B------:R-:W-:Y:S01]  /*3a30*/  BSSY B6, `(.L_x_1467) ;  /* 0x000011b000067945 */ /* 0x000fe20003800000 */
[----:B------:R-:W3:Y:S01]  /*3a40*/  LDC.U8 R17, c[0x0][0x184] ;  /* 0x00006100ff117b82 */ /* 0x000ee20000000000 */
[C---:B----4-:R-:W-:Y:S02]  /*3a50*/  IADD3 R23, R19.reuse, 0x80, RZ ;  /* 0x0000008013177810 */ /* 0x050fe40007ffe0ff */
[----:B------:R-:W-:-:S02]  /*3a60*/  IADD3 R3, R19, 0x100, RZ ;  /* 0x0000010013037810 */ /* 0x000fc40007ffe0ff */
[-C--:B------:R-:W-:Y:S02]  /*3a70*/  ISETP.GE.AND P3, PT, R23, R16.reuse, PT ;  /* 0x000000101700720c */ /* 0x080fe40003f66270 */
[-C--:B------:R-:W-:Y:S02]  /*3a80*/  ISETP.GE.AND P2, PT, R3, R16.reuse, PT ;  /* 0x000000100300720c */ /* 0x080fe40003f46270 */
[----:B-1----:R-:W-:Y:S02]  /*3a90*/  FSETP.GTU.OR P5, PT, |R22|, +INF , P3 ;  /* 0x7f8000001600780b */ /* 0x002fe40001fac600 */
[C---:B------:R-:W-:Y:S02]  /*3aa0*/  ISETP.GE.AND P1, PT, R19.reuse, R16, PT ;  /* 0x000000101300720c */ /* 0x040fe40003f26270 */
[----:B--2---:R-:W-:Y:S02]  /*3ab0*/  FSETP.GTU.OR P6, PT, |R18|, +INF , P2 ;  /* 0x7f8000001200780b */ /* 0x004fe400017cc600 */
[----:B------:R-:W-:-:S03]  /*3ac0*/  IADD3 R3, R19, 0x180, RZ ;  /* 0x0000018013037810 */ /* 0x000fc60007ffe0ff */
[----:B------:R-:W-:Y:S02]  /*3ad0*/  @!P3 FSETP.GEU.FTZ.AND P4, PT, R22, RZ, PT ;  /* 0x000000ff1600b20b */ /* 0x000fe40003f9e000 */
[----:B------:R-:W-:-:S11]  /*3ae0*/  @!P2 FSETP.GEU.FTZ.AND P0, PT, R18, RZ, PT ;  /* 0x000000ff1200a20b */ /* 0x000fd60003f1e000 */
[----:B------:R-:W-:Y:S02]  /*3af0*/  @!P5 FSEL R22, RZ, 3.1415927410125732422, P4 ;  /* 0x40490fdbff16d808 */ /* 0x000fe40002000000 */
[C---:B------:R-:W-:Y:S02]  /*3b00*/  @!P1 FSETP.GEU.FTZ.AND P4, PT, R24.reuse, RZ, PT ;  /* 0x000000ff1800920b */ /* 0x040fe40003f9e000 */
[----:B------:R-:W-:Y:S02]  /*3b10*/  FSETP.GTU.OR P5, PT, |R24|, +INF , P1 ;  /* 0x7f8000001800780b */ /* 0x000fe40000fac600 */
[----:B------:R-:W-:Y:S02]  /*3b20*/  @!P6 FSEL R18, RZ, 3.1415927410125732422, P0 ;  /* 0x40490fdbff12e808 */ /* 0x000fe40000000000 */
[----:B------:R-:W-:Y:S02]  /*3b30*/  ISETP.GE.AND P6, PT, R3, R16, PT ;  /* 0x000000100300720c */ /* 0x000fe40003fc6270 */
[----:B------:R-:W-:-:S07]  /*3b40*/  PLOP3.LUT P0, PT, PT, PT, PT, 0x80, 0x0 ;  /* 0x000000000000781c */ /* 0x000fce0003f0f070 */
[----:B------:R-:W-:-:S04]  /*3b50*/  @!P5 FSEL R24, RZ, 3.1415927410125732422, P4 ;  /* 0x40490fdbff18d808 */ /* 0x000fc80002000000 */
[C---:B------:R-:W-:Y:S01]  /*3b60*/  @!P6 FSETP.GTU.FTZ.AND P4, PT, |R0|.reuse, +INF , PT ;  /* 0x7f8000000000e80b */ /* 0x040fe20003f9c200 */
[----:B0-----:R-:W-:Y:S01]  /*3b70*/  @!P1 IMAD.MOV.U32 R4, RZ, RZ, R24 ;  /* 0x000000ffff049224 */ /* 0x001fe200078e0018 */
[----:B------:R-:W-:Y:S01]  /*3b80*/  @!P6 FSETP.GEU.FTZ.AND P5, PT, R0, RZ, PT ;  /* 0x000000ff0000e20b */ /* 0x000fe20003fbe000 */
[----:B------:R-:W-:Y:S01]  /*3b90*/  @!P2 IMAD.MOV.U32 R24, RZ, RZ, R18 ;  /* 0x000000ffff18a224 */ /* 0x000fe200078e0012 */
[----:B------:R-:W-:-:S13]  /*3ba0*/  @!P6 PLOP3.LUT P0, PT, P4, PT, PT, 0x80, 0x0 ;  /* 0x000000000000e81c */ /* 0x000fda000270f070 */
[----:B------:R-:W-:-:S05]  /*3bb0*/  @!P0 FSEL R0, RZ, 3.1415927410125732422, P5 ;  /* 0x40490fdbff008808 */ /* 0x000fca0002800000 */
[----:B------:R-:W-:Y:S01]  /*3bc0*/  @!P6 IMAD.MOV.U32 R18, RZ, RZ, R0 ;  /* 0x000000ffff12e224 */ /* 0x000fe200078e0000 */
[----:B------:R-:W-:Y:S05]  /*3bd0*/  @P1 BRA `(.L_x_1468) ;  /* 0x0000100000001947 */ /* 0x000fea0003800000 */
[----:B---3--:R-:W-:Y:S01]  /*3be0*/  IMAD R0, R2, 0x200, R19 ;  /* 0x0000020002007824 */ /* 0x008fe200078e0213 */
        /* <DEDUP_REMOVED lines=19> */
.L_x_1472:
[----:B------:R-:W0:Y:S01]  /*3d20*/  F2I.S64.TRUNC R4, R4 ;  /* 0x0000000400047311 */ /* 0x000e22000020d900 */
[----:B------:R-:W-:Y:S02]  /*3d30*/  IMAD.MOV.U32 R19, RZ, RZ, R23 ;  /* 0x000000ffff137224 */ /* 0x000fe400078e0017 */
[----:B0-----:R-:W-:-:S05]  /*3d40*/  IMAD.MOV.U32 R3, RZ, RZ, R4 ;  /* 0x000000ffff037224 */ /* 0x001fca00078e0004 */
[----:B------:R0:W-:Y:S01]  /*3d50*/  STG.E.U8 [R8.64], R3 ;  /* 0x0000000308007986 */ /* 0x0001e2000c101124 */
[----:B------:R-:W-:Y:S05]  /*3d60*/  BRA `(.L_x_1468) ;  /* 0x00000e7000007947 */ /* 0x000fea0003800000 */
.L_x_1471:
        /* <DEDUP_REMOVED lines=10> */
.L_x_1475:
[----:B------:R-:W0:Y:S01]  /*3e10*/  F2I.FTZ.TRUNC.NTZ R3, R4 ;  /* 0x0000000400037305 */ /* 0x000e22000021f100 */
[----:B------:R-:W-:Y:S01]  /*3e20*/  IMAD.MOV.U32 R19, RZ, RZ, R23 ;  /* 0x000000ffff137224 */ /* 0x000fe200078e0017 */
[----:B0-----:R0:W-:Y:S01]  /*3e30*/  STG.E [R8.64], R3 ;  /* 0x0000000308007986 */ /* 0x0011e2000c101924 */
[----:B------:R-:W-:Y:S05]  /*3e40*/  BRA `(.L_x_1468) ;  /* 0x00000d9000007947 */ /* 0x000fea0003800000 */
.L_x_1474:
[----:B------:R-:W0:Y:S01]  /*3e50*/  F2I.FTZ.TRUNC.NTZ R3, R4 ;  /* 0x0000000400037305 */ /* 0x000e22000021f100 */
[----:B------:R-:W-:Y:S01]  /*3e60*/  IMAD.MOV.U32 R19, RZ, RZ, R23 ;  /* 0x000000ffff137224 */ /* 0x000fe200078e0017 */
[----:B0-----:R0:W-:Y:S01]  /*3e70*/  STG.E.U16 [R8.64], R3 ;  /* 0x0000000308007986 */ /* 0x0011e2000c101524 */
[----:B------:R-:W-:Y:S05]  /*3e80*/  BRA `(.L_x_1468) ;  /* 0x00000d5000007947 */ /* 0x000fea0003800000 */
.L_x_1470:
        /* <DEDUP_REMOVED lines=9> */
.L_x_1477:
[----:B------:R-:W-:Y:S01]  /*3f20*/  F2FP.PACK_AB R4, RZ, R4 ;  /* 0x00000004ff04723e */ /* 0x000fe200000000ff */
[----:B------:R-:W-:-:S04]  /*3f30*/  IMAD.MOV.U32 R19, RZ, RZ, R23 ;  /* 0x000000ffff137224 */ /* 0x000fc800078e0017 */
[----:B------:R0:W-:Y:S01]  /*3f40*/  STG.E.U16 [R8.64], R4 ;  /* 0x0000000408007986 */ /* 0x0001e2000c101524 */
[----:B------:R-:W-:Y:S05]  /*3f50*/  BRA `(.L_x_1468) ;  /* 0x00000c8000007947 */ /* 0x000fea0003800000 */
.L_x_1476:
[----:B------:R-:W-:-:S13]  /*3f60*/  ISETP.NE.AND P0, PT, R0, 0x7, PT ;  /* 0x000000070000780c */ /* 0x000fda0003f05270 */
[----:B------:R-:W-:Y:S05]  /*3f70*/  @!P0 BRA `(.L_x_1478) ;  /* 0x000000d000008947 */ /* 0x000fea0003800000 */
[----:B------:R-:W-:-:S13]  /*3f80*/  ISETP.NE.AND P0, PT, R0, 0x8, PT ;  /* 0x000000080000780c */ /* 0x000fda0003f05270 */
[----:B------:R-:W-:Y:S05]  /*3f90*/  @!P0 BRA `(.L_x_1479) ;  /* 0x0000006000008947 */ /* 0x000fea0003800000 */
[----:B------:R-:W-:-:S13]  /*3fa0*/  ISETP.NE.AND P0, PT, R0, 0x9, PT ;  /* 0x000000090000780c */ /* 0x000fda0003f05270 */
[----:B------:R-:W-:Y:S05]  /*3fb0*/  @P0 BRA `(.L_x_1473) ;  /* 0x00000a6000000947 */ /* 0x000fea0003800000 */
[----:B------:R-:W-:Y:S02]  /*3fc0*/  IMAD.MOV.U32 R5, RZ, RZ, RZ ;  /* 0x000000ffff057224 */ /* 0x000fe400078e00ff */
[----:B------:R-:W-:-:S03]  /*3fd0*/  IMAD.MOV.U32 R19, RZ, RZ, R23 ;  /* 0x000000ffff137224 */ /* 0x000fc600078e0017 */
[----:B------:R0:W-:Y:S01]  /*3fe0*/  STG.E.64 [R8.64], R4 ;  /* 0x0000000408007986 */ /* 0x0001e2000c101b24 */
[----:B------:R-:W-:Y:S05]  /*3ff0*/  BRA `(.L_x_1468) ;  /* 0x00000be000007947 */ /* 0x000fea0003800000 */
.L_x_1479:
[----:B------:R-:W-:Y:S01]  /*4000*/  F2FP.PACK_AB R3, RZ, R4 ;  /* 0x00000004ff03723e */ /* 0x000fe200000000ff */
[----:B------:R-:W-:-:S03]  /*4010*/  IMAD.MOV.U32 R19, RZ, RZ, R23 ;  /* 0x000000ffff137224 */ /* 0x000fc600078e0017 */
[----:B------:R-:W-:-:S05]  /*4020*/  PRMT R3, R3, 0x5410, RZ ;  /* 0x0000541003037816 */ /* 0x000fca00000000ff */
[----:B------:R0:W-:Y:S01]  /*4030*/  STG.E [R8.64], R3 ;  /* 0x0000000308007986 */ /* 0x0001e2000c101924 */
[----:B------:R-:W-:Y:S05]  /*4040*/  BRA `(.L_x_1468) ;  /* 0x00000b9000007947 */ /* 0x000fea0003800000 */
.L_x_1478:
[----:B------:R-:W-:Y:S02]  /*4050*/  FMUL.FTZ R4, R4, 1 ;  /* 0x3f80000004047820 */ /* 0x000fe40000410000 */
[----:B------:R-:W-:-:S04]  /*4060*/  IMAD.MOV.U32 R19, RZ, RZ, R23 ;  /* 0x000000ffff137224 */ /* 0x000fc800078e0017 */
[----:B------:R-:W0:Y:S02]  /*4070*/  F2F.F64.F32 R4, R4 ;  /* 0x0000000400047310 */ /* 0x000e240000201800 */
[----:B0-----:R0:W-:Y:S01]  /*4080*/  STG.E.64 [R8.64], R4 ;  /* 0x0000000408007986 */ /* 0x0011e2000c101b24 */
[----:B------:R-:W-:Y:S05]  /*4090*/  BRA `(.L_x_1468) ;  /* 0x00000b4000007947 */ /* 0x000fea0003800000 */
.L_x_1469:
        /* <DEDUP_REMOVED lines=9> */
[----:B------:R-:W-:-:S03]  /*4130*/  IMAD.MOV.U32 R19, RZ, RZ, R23 ;  /* 0x000000ffff137224 */ /* 0x000fc600078e0017 */
[----:B------:R-:W-:-:S05]  /*4140*/  SEL R3, RZ, 0x1, !P0 ;  /* 0x00000001ff037807 */ /* 0x000fca0004000000 */
[----:B------:R0:W-:Y:S01]  /*4150*/  STG.E.U8 [R8.64], R3 ;  /* 0x0000000308007986 */ /* 0x0001e2000c101124 */
[----:B------:R-:W-:Y:S05]  /*4160*/  BRA `(.L_x_1468) ;  /* 0x00000a7000007947 */ /* 0x000fea0003800000 */
.L_x_1482:
[----:B------:R-:W-:Y:S01]  /*4170*/  FMUL.FTZ R4, R4, 1 ;  /* 0x3f80000004047820 */ /* 0x000fe20000410000 */
[----:B------:R-:W-:Y:S01]  /*4180*/  CS2R R6, SRZ ;  /* 0x0000000000067805 */ /* 0x000fe2000001ff00 */
[----:B------:R-:W-:-:S04]  /*4190*/  IMAD.MOV.U32 R19, RZ, RZ, R23 ;  /* 0x000000ffff137224 */ /* 0x000fc800078e0017 */
[----:B------:R-:W0:Y:S02]  /*41a0*/  F2F.F64.F32 R4, R4 ;  /* 0x0000000400047310 */ /* 0x000e240000201800 */
[----:B0-----:R0:W-:Y:S01]  /*41b0*/  STG.E.128 [R8.64], R4 ;  /* 0x0000000408007986 */ /* 0x0011e2000c101d24 */
[----:B------:R-:W-:Y:S05]  /*41c0*/  BRA `(.L_x_1468) ;  /* 0x00000a1000007947 */ /* 0x000fea0003800000 */
.L_x_1481:
        /* <DEDUP_REMOVED lines=20> */
.L_x_1486:
[----:B------:R-:W-:Y:S05]  /*4310*/  BSYNC B0 ;  /* 0x0000000000007941 */ /* 0x000fea0003800000 */
.L_x_1485:
[----:B------:R-:W-:Y:S01]  /*4320*/  LOP3.LUT R5, R0, R5, RZ, 0xfc, !PT ;  /* 0x0000000500057212 */ /* 0x000fe200078efcff */
[----:B------:R-:W-:-:S04]  /*4330*/  IMAD.MOV.U32 R19, RZ, RZ, R23 ;  /* 0x000000ffff137224 */ /* 0x000fc800078e0017 */
[----:B------:R0:W-:Y:S01]  /*4340*/  STG.E.U8 [R8.64], R5 ;  /* 0x0000000508007986 */ /* 0x0001e2000c101124 */
[----:B------:R-:W-:Y:S05]  /*4350*/  BRA `(.L_x_1468) ;  /* 0x0000088000007947 */ /* 0x000fea0003800000 */
.L_x_1484:
        /* <DEDUP_REMOVED lines=12> */
.L_x_1488:
[----:B------:R-:W-:Y:S01]  /*4420*/  IMAD.MOV.U32 R0, RZ, RZ, 0x7f ;  /* 0x0000007fff007424 */ /* 0x000fe200078e00ff */
[----:B------:R-:W-:-:S04]  /*4430*/  ISETP.GT.U32.AND P0, PT, R5, 0x7f800000, PT ;  /* 0x7f8000000500780c */ /* 0x000fc80003f04070 */
[----:B------:R-:W-:-:S04]  /*4440*/  SEL R0, R0, 0x7c, P0 ;  /* 0x0000007c00007807 */ /* 0x000fc80000000000 */
.L_x_1489:
[----:B------:R-:W-:Y:S05]  /*4450*/  BSYNC B0 ;  /* 0x0000000000007941 */ /* 0x000fea0003800000 */
.L_x_1487:
[----:B------:R-:W-:Y:S01]  /*4460*/  LOP3.LUT R4, R4, 0x80000000, RZ, 0xc0, !PT ;  /* 0x8000000004047812 */ /* 0x000fe200078ec0ff */
[----:B------:R-:W-:-:S03]  /*4470*/  IMAD.MOV.U32 R19, RZ, RZ, R23 ;  /* 0x000000ffff137224 */ /* 0x000fc600078e0017 */
[----:B------:R-:W-:-:S04]  /*4480*/  SHF.R.U32.HI R3, RZ, 0x18, R4 ;  /* 0x00000018ff037819 */ /* 0x000fc80000011604 */
[----:B------:R-:W-:-:S05]  /*4490*/  LOP3.LUT R3, R0, R3, RZ, 0xfc, !PT ;  /* 0x0000000300037212 */ /* 0x000fca00078efcff */
[----:B------:R0:W-:Y:S01]  /*44a0*/  STG.E.U8 [R8.64], R3 ;  /* 0x0000000308007986 */ /* 0x0001e2000c101124 */
[----:B------:R-:W-:Y:S05]  /*44b0*/  BRA `(.L_x_1468) ;  /* 0x0000072000007947 */ /* 0x000fea0003800000 */
.L_x_1483:
[----:B------:R-:W-:Y:S01]  /*44c0*/  F2FP.BF16.PACK_AB R4, RZ, R4 ;  /* 0x00000004ff04723e */ /* 0x000fe200000010ff */
[----:B------:R-:W-:-:S04]  /*44d0*/  IMAD.MOV.U32 R19, RZ, RZ, R23 ;  /* 0x000000ffff137224 */ /* 0x000fc800078e0017 */
[----:B------:R0:W-:Y:S01]  /*44e0*/  STG.E.U16 [R8.64], R4 ;  /* 0x0000000408007986 */ /* 0x0001e2000c101524 */
[----:B------:R-:W-:Y:S05]  /*44f0*/  BRA `(.L_x_1468) ;  /* 0x000006e000007947 */ /* 0x000fea0003800000 */
.L_x_1480:
        /* <DEDUP_REMOVED lines=12> */
.L_x_1492:
        /* <DEDUP_REMOVED lines=16> */
.L_x_1495:
[----:B------:R-:W-:-:S04]  /*46c0*/  LOP3.LUT R4, R4, 0x80000000, RZ, 0xc0, !PT ;  /* 0x8000000004047812 */ /* 0x000fc800078ec0ff */
[----:B------:R-:W-:-:S04]  /*46d0*/  SHF.R.U32.HI R4, RZ, 0x18, R4 ;  /* 0x00000018ff047819 */ /* 0x000fc80000011604 */
[----:B------:R-:W-:-:S04]  /*46e0*/  LOP3.LUT R3, R3, R4, RZ, 0xfc, !PT ;  /* 0x0000000403037212 */ /* 0x000fc800078efcff */
[----:B------:R-:W-:Y:S02]  /*46f0*/  PRMT R0, R3, 0x7610, R0 ;  /* 0x0000761003007816 */ /* 0x000fe40000000000 */
.L_x_1494:
[----:B------:R-:W-:Y:S05]  /*4700*/  BSYNC B0 ;  /* 0x0000000000007941 */ /* 0x000fea0003800000 */
.L_x_1493:
[----:B------:R0:W-:Y:S01]  /*4710*/  STG.E.U8 [R8.64], R0 ;  /* 0x0000000008007986 */ /* 0x0001e2000c101124 */
[----:B------:R-:W-:Y:S01]  /*4720*/  IMAD.MOV.U32 R19, RZ, RZ, R23 ;  /* 0x000000ffff137224 */ /* 0x000fe200078e0017 */
[----:B------:R-:W-:Y:S05]  /*4730*/  BRA `(.L_x_1468) ;  /* 0x000004a000007947 */ /* 0x000fea0003800000 */
.L_x_1491:
        /* <DEDUP_REMOVED lines=16> */
.L_x_1498:
[----:B------:R-:W-:-:S04]  /*4840*/  LOP3.LUT R4, R4, 0x80000000, RZ, 0xc0, !PT ;  /* 0x8000000004047812 */ /* 0x000fc800078ec0ff */
[----:B------:R-:W-:-:S04]  /*4850*/  SHF.R.U32.HI R4, RZ, 0x18, R4 ;  /* 0x00000018ff047819 */ /* 0x000fc80000011604 */
[----:B------:R-:W-:-:S04]  /*4860*/  LOP3.LUT R3, R3, R4, RZ, 0xfc, !PT ;  /* 0x0000000403037212 */ /* 0x000fc800078efcff */
[----:B------:R-:W-:Y:S02]  /*4870*/  PRMT R0, R3, 0x7610, R0 ;  /* 0x0000761003007816 */ /* 0x000fe40000000000 */
.L_x_1497:
[----:B------:R-:W-:Y:S05]  /*4880*/  BSYNC B0 ;  /* 0x0000000000007941 */ /* 0x000fea0003800000 */
.L_x_1496:
[----:B------:R0:W-:Y:S01]  /*4890*/  STG.E.U8 [R8.64], R0 ;  /* 0x0000000008007986 */ /* 0x0001e2000c101124 */
[----:B------:R-:W-:Y:S01]  /*48a0*/  IMAD.MOV.U32 R19, RZ, RZ, R23 ;  /* 0x000000ffff137224 */ /* 0x000fe200078e0017 */
[----:B------:R-:W-:Y:S05]  /*48b0*/  BRA `(.L_x_1468) ;  /* 0x0000032000007947 */ /* 0x000fea0003800000 */
.L_x_1490:
        /* <DEDUP_REMOVED lines=22> */
.L_x_1473:
        /* <DEDUP_REMOVED lines=21> */
.L_x_1500:
[----:B------:R-:W0:Y:S01]  /*4b70*/  F2I.U64.TRUNC R4, R4 ;  /* 0x0000000400047311 */ /* 0x000e22000020d800 */
[----:B------:R-:W-:Y:S01]  /*4b80*/  IMAD.MOV.U32 R19, RZ, RZ, R23 ;  /* 0x000000ffff137224 */ /* 0x000fe200078e0017 */
[----:B0-----:R0:W-:Y:S01]  /*4b90*/  STG.E.64 [R8.64], R4 ;  /* 0x0000000408007986 */ /* 0x0011e2000c101b24 */
[----:B------:R-:W-:Y:S05]  /*4ba0*/  BRA `(.L_x_1468) ;  /* 0x0000003000007947 */ /* 0x000fea0003800000 */
.L_x_1499:
[----:B------:R-:W0:Y:S01]  /*4bb0*/  F2I.FTZ.U32.TRUNC.NTZ R3, R4 ;  /* 0x0000000400037305 */ /* 0x000e22000021f000 */
[----:B------:R-:W-:Y:S01]  /*4bc0*/  IMAD.MOV.U32 R19, RZ, RZ, R23 ;  /* 0x000000ffff137224 */ /* 0x000fe200078e0017 */
[----:B0-----:R0:W-:Y:S06]  /*4bd0*/  STG.E [R8.64], R3 ;  /* 0x0000000308007986 */ /* 0x0011ec000c101924 */
.L_x_1468:
[----:B---3--:R-:W-:Y:S05]  /*4be0*/  BSYNC B6 ;  /* 0x0000000000067941 */ /* 0x008fea0003800000 */
.L_x_1467:
        /* <DEDUP_REMOVED lines=22> */
.L_x_1506:
[----:B------:R-:W0:Y:S02]  /*4d50*/  F2I.S64.TRUNC R22, R22 ;  /* 0x0000001600167311 */ /* 0x000e24000020d900 */
[----:B0-----:R-:W-:-:S05]  /*4d60*/  IMAD.MOV.U32 R3, RZ, RZ, R22 ;  /* 0x000000ffff037224 */ /* 0x001fca00078e0016 */
[----:B------:R0:W-:Y:S01]  /*4d70*/  STG.E.U8 [R8.64], R3 ;  /* 0x0000000308007986 */ /* 0x0001e2000c101124 */
[----:B------:R-:W-:Y:S05]  /*4d80*/  BRA `(.L_x_1508) ;  /* 0x00000d3000007947 */ /* 0x000fea0003800000 */
.L_x_1505:
        /* <DEDUP_REMOVED lines=9> */
.L_x_1510:
[----:B------:R-:W0:Y:S02]  /*4e20*/  F2I.FTZ.TRUNC.NTZ R3, R22 ;  /* 0x0000001600037305 */ /* 0x000e24000021f100 */
[----:B0-----:R0:W-:Y:S01]  /*4e30*/  STG.E [R8.64], R3 ;  /* 0x0000000308007986 */ /* 0x0011e2000c101924 */
[----:B------:R-:W-:Y:S05]  /*4e40*/  BRA `(.L_x_1508) ;  /* 0x00000c7000007947 */ /* 0x000fea0003800000 */
.L_x_1509:
[----:B------:R-:W0:Y:S02]  /*4e50*/  F2I.FTZ.TRUNC.NTZ R3, R22 ;  /* 0x0000001600037305 */ /* 0x000e24000021f100 */
[----:B0-----:R0:W-:Y:S01]  /*4e60*/  STG.E.U16 [R8.64], R3 ;  /* 0x0000000308007986 */ /* 0x0011e2000c101524 */
[----:B------:R-:W-:Y:S05]  /*4e70*/  BRA `(.L_x_1508) ;  /* 0x00000c4000007947 */ /* 0x000fea0003800000 */
.L_x_1504:
        /* <DEDUP_REMOVED lines=8> */
.L_x_1512:
[----:B------:R-:W-:-:S05]  /*4f00*/  F2FP.PACK_AB R22, RZ, R22 ;  /* 0x00000016ff16723e */ /* 0x000fca00000000ff */
[----:B------:R0:W-:Y:S01]  /*4f10*/  STG.E.U16 [R8.64], R22 ;  /* 0x0000001608007986 */ /* 0x0001e2000c101524 */
[----:B------:R-:W-:Y:S05]  /*4f20*/  BRA `(.L_x_1508) ;  /* 0x00000b9000007947 */ /* 0x000fea0003800000 */
.L_x_1511:
        /* <DEDUP_REMOVED lines=9> */
.L_x_1514:
[----:B------:R-:W-:-:S04]  /*4fc0*/  F2FP.PACK_AB R3, RZ, R22 ;  /* 0x00000016ff03723e */ /* 0x000fc800000000ff */
[----:B------:R-:W-:-:S05]  /*4fd0*/  PRMT R3, R3, 0x5410, RZ ;  /* 0x0000541003037816 */ /* 0x000fca00000000ff */
[----:B------:R0:W-:Y:S01]  /*4fe0*/  STG.E [R8.64], R3 ;  /* 0x0000000308007986 */ /* 0x0001e2000c101924 */
[----:B------:R-:W-:Y:S05]  /*4ff0*/  BRA `(.L_x_1508) ;  /* 0x00000ac000007947 */ /* 0x000fea0003800000 */
.L_x_1513:
[----:B------:R-:W-:-:S06]  /*5000*/  FMUL.FTZ R4, R22, 1 ;  /* 0x3f80000016047820 */ /* 0x000fcc0000410000 */
[----:B------:R-:W0:Y:S02]  /*5010*/  F2F.F64.F32 R4, R4 ;  /* 0x0000000400047310 */ /* 0x000e240000201800 */
[----:B0-----:R0:W-:Y:S01]  /*5020*/  STG.E.64 [R8.64], R4 ;  /* 0x0000000408007986 */ /* 0x0011e2000c101b24 */
[----:B------:R-:W-:Y:S05]  /*5030*/  BRA `(.L_x_1508) ;  /* 0x00000a8000007947 */ /* 0x000fea0003800000 */
.L_x_1503:
        /* <DEDUP_REMOVED lines=12> */
.L_x_1517:
[----:B------:R-:W-:Y:S01]  /*5100*/  FMUL.FTZ R4, R22, 1 ;  /* 0x3f80000016047820 */ /* 0x000fe20000410000 */
[----:B------:R-:W-:-:S05]  /*5110*/  CS2R R6, SRZ ;  /* 0x0000000000067805 */ /* 0x000fca000001ff00 */
[----:B------:R-:W0:Y:S02]  /*5120*/  F2F.F64.F32 R4, R4 ;  /* 0x0000000400047310 */ /* 0x000e240000201800 */
[----:B0-----:R0:W-:Y:S01]  /*5130*/  STG.E.128 [R8.64], R4 ;  /* 0x0000000408007986 */ /* 0x0011e2000c101d24 */
[----:B------:R-:W-:Y:S05]  /*5140*/  BRA `(.L_x_1508) ;  /* 0x0000097000007947 */ /* 0x000fea0003800000 */
.L_x_1516:
        /* <DEDUP_REMOVED lines=20> */
.L_x_1521:
[----:B------:R-:W-:Y:S05]  /*5290*/  BSYNC B0 ;  /* 0x0000000000007941 */ /* 0x000fea0003800000 */
.L_x_1520:
[----:B------:R-:W-:-:S05]  /*52a0*/  LOP3.LUT R5, R0, R5, RZ, 0xfc, !PT ;  /* 0x0000000500057212 */ /* 0x000fca00078efcff */
[----:B------:R0:W-:Y:S01]  /*52b0*/  STG.E.U8 [R8.64], R5 ;  /* 0x0000000508007986 */ /* 0x0001e2000c101124 */
[----:B------:R-:W-:Y:S05]  /*52c0*/  BRA `(.L_x_1508) ;  /* 0x000007f000007947 */ /* 0x000fea0003800000 */
.L_x_1519:
        /* <DEDUP_REMOVED lines=12> */
.L_x_1523:
[----:B------:R-:W-:Y:S01]  /*5390*/  IMAD.MOV.U32 R0, RZ, RZ, 0x7f ;  /* 0x0000007fff007424 */ /* 0x000fe200078e00ff */
[----:B------:R-:W-:-:S04]  /*53a0*/  ISETP.GT.U32.AND P0, PT, R4, 0x7f800000, PT ;  /* 0x7f8000000400780c */ /* 0x000fc80003f04070 */
[----:B------:R-:W-:-:S04]  /*53b0*/  SEL R0, R0, 0x7c, P0 ;  /* 0x0000007c00007807 */ /* 0x000fc80000000000 */
.L_x_1524:
[----:B------:R-:W-:Y:S05]  /*53c0*/  BSYNC B0 ;  /* 0x0000000000007941 */ /* 0x000fea0003800000 */
.L_x_1522:
[----:B------:R-:W-:-:S04]  /*53d0*/  LOP3.LUT R22, R22, 0x80000000, RZ, 0xc0, !PT ;  /* 0x8000000016167812 */ /* 0x000fc800078ec0ff */
[----:B------:R-:W-:-:S04]  /*53e0*/  SHF.R.U32.HI R3, RZ, 0x18, R22 ;  /* 0x00000018ff037819 */ /* 0x000fc80000011616 */
[----:B------:R-:W-:-:S05]  /*53f0*/  LOP3.LUT R3, R0, R3, RZ, 0xfc, !PT ;  /* 0x0000000300037212 */ /* 0x000fca00078efcff */
[----:B------:R0:W-:Y:S01]  /*5400*/  STG.E.U8 [R8.64], R3 ;  /* 0x0000000308007986 */ /* 0x0001e2000c101124 */
[----:B------:R-:W-:Y:S05]  /*5410*/  BRA `(.L_x_1508) ;  /* 0x000006a000007947 */ /* 0x000fea0003800000 */
.L_x_1518:
[----:B------:R-:W-:-:S05]  /*5420*/  F2FP.BF16.PACK_AB R22, RZ, R22 ;  /* 0x00000016ff16723e */ /* 0x000fca00000010ff */
[----:B------:R0:W-:Y:S01]  /*5430*/  STG.E.U16 [R8.64], R22 ;  /* 0x0000001608007986 */ /* 0x0001e2000c101524 */
[----:B------:R-:W-:Y:S05]  /*5440*/  BRA `(.L_x_1508) ;  /* 0x0000067000007947 */ /* 0x000fea0003800000 */
.L_x_1515:
        /* <DEDUP_REMOVED lines=11> */
.L_x_1527:
        /* <DEDUP_REMOVED lines=16> */
.L_x_1530:
[----:B------:R-:W-:-:S04]  /*5600*/  LOP3.LUT R22, R22, 0x80000000, RZ, 0xc0, !PT ;  /* 0x8000000016167812 */ /* 0x000fc800078ec0ff */
[----:B------:R-:W-:-:S04]  /*5610*/  SHF.R.U32.HI R3, RZ, 0x18, R22 ;  /* 0x00000018ff037819 */ /* 0x000fc80000011616 */
[----:B------:R-:W-:-:S04]  /*5620*/  LOP3.LUT R0, R0, R3, RZ, 0xfc, !PT ;  /* 0x0000000300007212 */ /* 0x000fc800078efcff */
[----:B------:R-:W-:Y:S02]  /*5630*/  PRMT R4, R0, 0x7610, R4 ;  /* 0x0000761000047816 */ /* 0x000fe40000000004 */
.L_x_1529:
[----:B------:R-:W-:Y:S05]  /*5640*/  BSYNC B0 ;  /* 0x0000000000007941 */ /* 0x000fea0003800000 */
.L_x_1528:
[----:B------:R0:W-:Y:S01]  /*5650*/  STG.E.U8 [R8.64], R4 ;  /* 0x0000000408007986 */ /* 0x0001e2000c101124 */
[----:B------:R-:W-:Y:S05]  /*5660*/  BRA `(.L_x_1508) ;  /* 0x0000045000007947 */ /* 0x000fea0003800000 */
.L_x_1526:
        /* <DEDUP_REMOVED lines=16> */
.L_x_1533:
[----:B------:R-:W-:-:S04]  /*5770*/  LOP3.LUT R22, R22, 0x80000000, RZ, 0xc0, !PT ;  /* 0x8000000016167812 */ /* 0x000fc800078ec0ff */
[----:B------:R-:W-:-:S04]  /*5780*/  SHF.R.U32.HI R3, RZ, 0x18, R22 ;  /* 0x00000018ff037819 */ /* 0x000fc80000011616 */
[----:B------:R-:W-:-:S04]  /*5790*/  LOP3.LUT R0, R0, R3, RZ, 0xfc, !PT ;  /* 0x0000000300007212 */ /* 0x000fc800078efcff */
[----:B------:R-:W-:Y:S02]  /*57a0*/  PRMT R4, R0, 0x7610, R4 ;  /* 0x0000761000047816 */ /* 0x000fe40000000004 */
.L_x_1532:
[----:B------:R-:W-:Y:S05]  /*57b0*/  BSYNC B0 ;  /* 0x0000000000007941 */ /* 0x000fea0003800000 */
.L_x_1531:
[----:B------:R0:W-:Y:S01]  /*57c0*/  STG.E.U8 [R8.64], R4 ;  /* 0x0000000408007986 */ /* 0x0001e2000c101124 */
[----:B------:R-:W-:Y:S05]  /*57d0*/  BRA `(.L_x_1508) ;  /* 0x000002e000007947 */ /* 0x000fea0003800000 */
.L_x_1525:
        /* <DEDUP_REMOVED lines=21> */
.L_x_1507:
        /* <DEDUP_REMOVED lines=20> */
.L_x_1535:
[----:B------:R-:W0:Y:S02]  /*5a70*/  F2I.U64.TRUNC R22, R22 ;  /* 0x0000001600167311 */ /* 0x000e24000020d800 */
[----:B0-----:R0:W-:Y:S01]  /*5a80*/  STG.E.64 [R8.64], R22 ;  /* 0x0000001608007986 */ /* 0x0011e2000c101b24 */
[----:B------:R-:W-:Y:S05]  /*5a90*/  BRA `(.L_x_1508) ;  /* 0x0000002000007947 */ /* 0x000fea0003800000 */
.L_x_1534:
[----:B------:R-:W0:Y:S02]  /*5aa0*/  F2I.FTZ.U32.TRUNC.NTZ R3, R22 ;  /* 0x0000001600037305 */ /* 0x000e24000021f000 */
[----:B0-----:R0:W-:Y:S02]  /*5ab0*/  STG.E [R8.64], R3 ;  /* 0x0000000308007986 */ /* 0x0011e4000c101924 */
.L_x_1508:
        /* <DEDUP_REMOVED lines=22> */
.L_x_1539:
[----:B------:R-:W0:Y:S02]  /*5c20*/  F2I.S64.TRUNC R24, R24 ;  /* 0x0000001800187311 */ /* 0x000e24000020d900 */
[----:B0-----:R-:W-:-:S05]  /*5c30*/  IMAD.MOV.U32 R3, RZ, RZ, R24 ;  /* 0x000000ffff037224 */ /* 0x001fca00078e0018 */
[----:B------:R0:W-:Y:S01]  /*5c40*/  STG.E.U8 [R8.64], R3 ;  /* 0x0000000308007986 */ /* 0x0001e2000c101124 */
[----:B------:R-:W-:Y:S05]  /*5c50*/  BRA `(.L_x_1541) ;  /* 0x00000d3000007947 */ /* 0x000fea0003800000 */
.L_x_1538:
        /* <DEDUP_REMOVED lines=9> */
.L_x_1543:
[----:B------:R-:W0:Y:S02]  /*5cf0*/  F2I.FTZ.TRUNC.NTZ R3, R24 ;  /* 0x0000001800037305 */ /* 0x000e24000021f100 */
[----:B0-----:R0:W-:Y:S01]  /*5d00*/  STG.E [R8.64], R3 ;  /* 0x0000000308007986 */ /* 0x0011e2000c101924 */
[----:B------:R-:W-:Y:S05]  /*5d10*/  BRA `(.L_x_1541) ;  /* 0x00000c7000007947 */ /* 0x000fea0003800000 */
.L_x_1542:
[----:B------:R-:W0:Y:S02]  /*5d20*/  F2I.FTZ.TRUNC.NTZ R3, R24 ;  /* 0x0000001800037305 */ /* 0x000e24000021f100 */
[----:B0-----:R0:W-:Y:S01]  /*5d30*/  STG.E.U16 [R8.64], R3 ;  /* 0x0000000308007986 */ /* 0x0011e2000c101524 */
[----:B------:R-:W-:Y:S05]  /*5d40*/  BRA `(.L_x_1541) ;  /* 0x00000c4000007947 */ /* 0x000fea0003800000 */
.L_x_1537:
        /* <DEDUP_REMOVED lines=8> */
.L_x_1545:
[----:B------:R-:W-:-:S05]  /*5dd0*/  F2FP.PACK_AB R24, RZ, R24 ;  /* 0x00000018ff18723e */ /* 0x000fca00000000ff */
[----:B------:R0:W-:Y:S01]  /*5de0*/  STG.E.U16 [R8.64], R24 ;  /* 0x0000001808007986 */ /* 0x0001e2000c101524 */
[----:B------:R-:W-:Y:S05]  /*5df0*/  BRA `(.L_x_1541) ;  /* 0x00000b9000007947 */ /* 0x000fea0003800000 */
.L_x_1544:
        /* <DEDUP_REMOVED lines=9> */
.L_x_1547:
[----:B------:R-:W-:-:S04]  /*5e90*/  F2FP.PACK_AB R3, RZ, R24 ;  /* 0x00000018ff03723e */ /* 0x000fc800000000ff */
[----:B------:R-:W-:-:S05]  /*5ea0*/  PRMT R3, R3, 0x5410, RZ ;  /* 0x0000541003037816 */ /* 0x000fca00000000ff */
[----:B------:R0:W-:Y:S01]  /*5eb0*/  STG.E [R8.64], R3 ;  /* 0x0000000308007986 */ /* 0x0001e2000c101924 */
[----:B------:R-:W-:Y:S05]  /*5ec0*/  BRA `(.L_x_1541) ;  /* 0x00000ac000007947 */ /* 0x000fea0003800000 */
.L_x_1546:
[----:B------:R-:W-:-:S06]  /*5ed0*/  FMUL.FTZ R4, R24, 1 ;  /* 0x3f80000018047820 */ /* 0x000fcc0000410000 */
[----:B------:R-:W0:Y:S02]  /*5ee0*/  F2F.F64.F32 R4, R4 ;  /* 0x0000000400047310 */ /* 0x000e240000201800 */
[----:B0-----:R0:W-:Y:S01]  /*5ef0*/  STG.E.64 [R8.64], R4 ;  /* 0x0000000408007986 */ /* 0x0011e2000c101b24 */
[----:B------:R-:W-:Y:S05]  /*5f00*/  BRA `(.L_x_1541) ;  /* 0x00000a8000007947 */ /* 0x000fea0003800000 */
.L_x_1536:
        /* <DEDUP_REMOVED lines=12> */
.L_x_1550:
[----:B------:R-:W-:Y:S01]  /*5fd0*/  FMUL.FTZ R4, R24, 1 ;  /* 0x3f80000018047820 */ /* 0x000fe20000410000 */
[----:B------:R-:W-:-:S05]  /*5fe0*/  CS2R R6, SRZ ;  /* 0x0000000000067805 */ /* 0x000fca000001ff00 */
[----:B------:R-:W0:Y:S02]  /*5ff0*/  F2F.F64.F32 R4, R4 ;  /* 0x0000000400047310 */ /* 0x000e240000201800 */
[----:B0-----:R0:W-:Y:S01]  /*6000*/  STG.E.128 [R8.64], R4 ;  /* 0x0000000408007986 */ /* 0x0011e2000c101d24 */
[----:B------:R-:W-:Y:S05]  /*6010*/  BRA `(.L_x_1541) ;  /* 0x0000097000007947 */ /* 0x000fea0003800000 */
.L_x_1549:
        /* <DEDUP_REMOVED lines=20> */
.L_x_1554:
[----:B------:R-:W-:Y:S05]  /*6160*/  BSYNC B0 ;  /* 0x0000000000007941 */ /* 0x000fea0003800000 */
.L_x_1553:
[----:B------:R-:W-:-:S05]  /*6170*/  LOP3.LUT R5, R0, R5, RZ, 0xfc, !PT ;  /* 0x0000000500057212 */ /* 0x000fca00078efcff */
[----:B------:R0:W-:Y:S01]  /*6180*/  STG.E.U8 [R8.64], R5 ;  /* 0x0000000508007986 */ /* 0x0001e2000c101124 */
[----:B------:R-:W-:Y:S05]  /*6190*/  BRA `(.L_x_1541) ;  /* 0x000007f000007947 */ /* 0x000fea0003800000 */
.L_x_1552:
        /* <DEDUP_REMOVED lines=12> */
.L_x_1556:
[----:B------:R-:W-:Y:S01]  /*6260*/  IMAD.MOV.U32 R0, RZ, RZ, 0x7f ;  /* 0x0000007fff007424 */ /* 0x000fe200078e00ff */
[----:B------:R-:W-:-:S04]  /*6270*/  ISETP.GT.U32.AND P0, PT, R4, 0x7f800000, PT ;  /* 0x7f8000000400780c */ /* 0x000fc80003f04070 */
[----:B------:R-:W-:-:S04]  /*6280*/  SEL R0, R0, 0x7c, P0 ;  /* 0x0000007c00007807 */ /* 0x000fc80000000000 */
.L_x_1557:
[----:B------:R-:W-:Y:S05]  /*6290*/  BSYNC B0 ;  /* 0x0000000000007941 */ /* 0x000fea0003800000 */
.L_x_1555:
[----:B------:R-:W-:-:S04]  /*62a0*/  LOP3.LUT R24, R24, 0x80000000, RZ, 0xc0, !PT ;  /* 0x8000000018187812 */ /* 0x000fc800078ec0ff */
[----:B------:R-:W-:-:S04]  /*62b0*/  SHF.R.U32.HI R3, RZ, 0x18, R24 ;  /* 0x00000018ff037819 */ /* 0x000fc80000011618 */
[----:B------:R-:W-:-:S05]  /*62c0*/  LOP3.LUT R3, R0, R3, RZ, 0xfc, !PT ;  /* 0x0000000300037212 */ /* 0x000fca00078efcff */
[----:B------:R0:W-:Y:S01]  /*62d0*/  STG.E.U8 [R8.64], R3 ;  /* 0x0000000308007986 */ /* 0x0001e2000c101124 */
[----:B------:R-:W-:Y:S05]  /*62e0*/  BRA `(.L_x_1541) ;  /* 0x000006a000007947 */ /* 0x000fea0003800000 */
.L_x_1551:
[----:B------:R-:W-:-:S05]  /*62f0*/  F2FP.BF16.PACK_AB R24, RZ, R24 ;  /* 0x00000018ff18723e */ /* 0x000fca00000010ff */
[----:B------:R0:W-:Y:S01]  /*6300*/  STG.E.U16 [R8.64], R24 ;  /* 0x0000001808007986 */ /* 0x0001e2000c101524 */
[----:B------:R-:W-:Y:S05]  /*6310*/  BRA `(.L_x_1541) ;  /* 0x0000067000007947 */ /* 0x000fea0003800000 */
.L_x_1548:
        /* <DEDUP_REMOVED lines=11> */
.L_x_1560:
        /* <DEDUP_REMOVED lines=16> */
.L_x_1563:
[----:B------:R-:W-:-:S04]  /*64d0*/  LOP3.LUT R24, R24, 0x80000000, RZ, 0xc0, !PT ;  /* 0x8000000018187812 */ /* 0x000fc800078ec0ff */
[----:B------:R-:W-:-:S04]  /*64e0*/  SHF.R.U32.HI R3, RZ, 0x18, R24 ;  /* 0x00000018ff037819 */ /* 0x000fc80000011618 */
[----:B------:R-:W-:-:S04]  /*64f0*/  LOP3.LUT R0, R0, R3, RZ, 0xfc, !PT ;  /* 0x0000000300007212 */ /* 0x000fc800078efcff */
[----:B------:R-:W-:Y:S02]  /*6500*/  PRMT R4, R0, 0x7610, R4 ;  /* 0x0000761000047816 */ /* 0x000fe40000000004 */
.L_x_1562:
[----:B------:R-:W-:Y:S05]  /*6510*/  BSYNC B0 ;  /* 0x0000000000007941 */ /* 0x000fea0003800000 */
.L_x_1561:
[----:B------:R0:W-:Y:S01]  /*6520*/  STG.E.U8 [R8.64], R4 ;  /* 0x0000000408007986 */ /* 0x0001e2000c101124 */
[----:B------:R-:W-:Y:S05]  /*6530*/  BRA `(.L_x_1541) ;  /* 0x0000045000007947 */ /* 0x000fea0003800000 */
.L_x_1559:
        /* <DEDUP_REMOVED lines=16> */
.L_x_1566:
[----:B------:R-:W-:-:S04]  /*6640*/  LOP3.LUT R24, R24, 0x80000000, RZ, 0xc0, !PT ;  /* 0x8000000018187812 */ /* 0x000fc800078ec0ff */
[----:B------:R-:W-:-:S04]  /*6650*/  SHF.R.U32.HI R3, RZ, 0x18, R24 ;  /* 0x00000018ff037819 */ /* 0x000fc80000011618 */
[----:B------:R-:W-:-:S04]  /*6660*/  LOP3.LUT R0, R0, R3, RZ, 0xfc, !PT ;  /* 0x0000000300007212 */ /* 0x000fc800078efcff */
[----:B------:R-:W-:Y:S02]  /*6670*/  PRMT R4, R0, 0x7610, R4 ;  /* 0x0000761000047816 */ /* 0x000fe40000000004 */
.L_x_1565:
[----:B------:R-:W-:Y:S05]  /*6680*/  BSYNC B0 ;  /* 0x0000000000007941 */ /* 0x000fea0003800000 */
.L_x_1564:
[----:B------:R0:W-:Y:S01]  /*6690*/  STG.E.U8 [R8.64], R4 ;  /* 0x0000000408007986 */ /* 0x0001e2000c101124 */
[----:B------:R-:W-:Y:S05]  /*66a0*/  BRA `(.L_x_1541) ;  /* 0x000002e000007947 */ /* 0x000fea0003800000 */
.L_x_1558:
        /* <DEDUP_REMOVED lines=21> */
.L_x_1540:
        /* <DEDUP_REMOVED lines=20> */
.L_x_1568:
[----:B------:R-:W0:Y:S02]  /*6940*/  F2I.U64.TRUNC R24, R24 ;  /* 0x0000001800187311 */ /* 0x000e24000020d800 */
[----:B0-----:R0:W-:Y:S01]  /*6950*/  STG.E.64 [R8.64], R24 ;  /* 0x0000001808007986 */ /* 0x0011e2000c101b24 */
[----:B------:R-:W-:Y:S05]  /*6960*/  BRA `(.L_x_1541) ;  /* 0x0000002000007947 */ /* 0x000fea0003800000 */
.L_x_1567:
[----:B------:R-:W0:Y:S02]  /*6970*/  F2I.FTZ.U32.TRUNC.NTZ R3, R24 ;  /* 0x0000001800037305 */ /* 0x000e24000021f000 */
[----:B0-----:R0:W-:Y:S02]  /*6980*/  STG.E [R8.64], R3 ;  /* 0x0000000308007986 */ /* 0x0011e4000c101924 */
.L_x_1541:
[----:B------:R-:W-:Y:S02]  /*6990*/  IADD3 R19, R19, 0x80, RZ ;  /* 0x0000008013137810 */ /* 0x000fe40007ffe0ff */
.L_x_1502:
[----:B------:R-:W-:Y:S05]  /*69a0*/  BSYNC B6 ;  /* 0x0000000000067941 */ /* 0x000fea0003800000 */
.L_x_1501:
        /* <DEDUP_REMOVED lines=20> */
.L_x_1572:
[----:B------:R-:W0:Y:S02]  /*6af0*/  F2I.S64.TRUNC R18, R18 ;  /* 0x0000001200127311 */ /* 0x000e24000020d900 */
[----:B0-----:R-:W-:-:S05]  /*6b00*/  IMAD.MOV.U32 R5, RZ, RZ, R18 ;  /* 0x000000ffff057224 */ /* 0x001fca00078e0012 */
[----:B------:R-:W-:Y:S01]  /*6b10*/  STG.E.U8 [R2.64], R5 ;  /* 0x0000000502007986 */ /* 0x000fe2000c101124 */
[----:B------:R-:W-:Y:S05]  /*6b20*/  EXIT ;  /* 0x000000000000794d */ /* 0x000fea0003800000 */
.L_x_1571:
        /* <DEDUP_REMOVED lines=9> */
.L_x_1575:
[----:B------:R-:W0:Y:S02]  /*6bc0*/  F2I.FTZ.TRUNC.NTZ R5, R18 ;  /* 0x0000001200057305 */ /* 0x000e24000021f100 */
[----:B0-----:R-:W-:Y:S01]  /*6bd0*/  STG.E [R2.64], R5 ;  /* 0x0000000502007986 */ /* 0x001fe2000c101924 */
[----:B------:R-:W-:Y:S05]  /*6be0*/  EXIT ;  /* 0x000000000000794d */ /* 0x000fea0003800000 */
.L_x_1574:
[----:B------:R-:W0:Y:S02]  /*6bf0*/  F2I.FTZ.TRUNC.NTZ R5, R18 ;  /* 0x0000001200057305 */ /* 0x000e24000021f100 */
[----:B0-----:R-:W-:Y:S01]  /*6c00*/  STG.E.U16 [R2.64], R5 ;  /* 0x0000000502007986 */ /* 0x001fe2000c101524 */
[----:B------:R-:W-:Y:S05]  /*6c10*/  EXIT ;  /* 0x000000000000794d */ /* 0x000fea0003800000 */
.L_x_1570:
        /* <DEDUP_REMOVED lines=8> */
.L_x_1577:
[----:B------:R-:W-:-:S05]  /*6ca0*/  F2FP.PACK_AB R18, RZ, R18 ;  /* 0x00000012ff12723e */ /* 0x000fca00000000ff */
[----:B------:R-:W-:Y:S01]  /*6cb0*/  STG.E.U16 [R2.64], R18 ;  /* 0x0000001202007986 */ /* 0x000fe2000c101524 */
[----:B------:R-:W-:Y:S05]  /*6cc0*/  EXIT ;  /* 0x000000000000794d */ /* 0x000fea0003800000 */
.L_x_1576:
        /* <DEDUP_REMOVED lines=9> */
.L_x_1579:
[----:B------:R-:W-:-:S04]  /*6d60*/  F2FP.PACK_AB R5, RZ, R18 ;  /* 0x00000012ff05723e */ /* 0x000fc800000000ff */
[----:B------:R-:W-:-:S05]  /*6d70*/  PRMT R5, R5, 0x5410, RZ ;  /* 0x0000541005057816 */ /* 0x000fca00000000ff */
[----:B------:R-:W-:Y:S01]  /*6d80*/  STG.E [R2.64], R5 ;  /* 0x0000000502007986 */ /* 0x000fe2000c101924 */
[----:B------:R-:W-:Y:S05]  /*6d90*/  EXIT ;  /* 0x000000000000794d */ /* 0x000fea0003800000 */
.L_x_1578:
[----:B------:R-:W-:-:S06]  /*6da0*/  FMUL.FTZ R4, R18, 1 ;  /* 0x3f80000012047820 */ /* 0x000fcc0000410000 */
[----:B------:R-:W0:Y:S02]  /*6db0*/  F2F.F64.F32 R4, R4 ;  /* 0x0000000400047310 */ /* 0x000e240000201800 */
[----:B0-----:R-:W-:Y:S01]  /*6dc0*/  STG.E.64 [R2.64], R4 ;  /* 0x0000000402007986 */ /* 0x001fe2000c101b24 */
[----:B------:R-:W-:Y:S05]  /*6dd0*/  EXIT ;  /* 0x000000000000794d */ /* 0x000fea0003800000 */
.L_x_1569:
        /* <DEDUP_REMOVED lines=12> */
.L_x_1582:
[----:B------:R-:W-:Y:S01]  /*6ea0*/  FMUL.FTZ R4, R18, 1 ;  /* 0x3f80000012047820 */ /* 0x000fe20000410000 */
[----:B------:R-:W-:-:S05]  /*6eb0*/  CS2R R6, SRZ ;  /* 0x0000000000067805 */ /* 0x000fca000001ff00 */
[----:B------:R-:W0:Y:S02]  /*6ec0*/  F2F.F64.F32 R4, R4 ;  /* 0x0000000400047310 */ /* 0x000e240000201800 */
[----:B0-----:R-:W-:Y:S01]  /*6ed0*/  STG.E.128 [R2.64], R4 ;  /* 0x0000000402007986 */ /* 0x001fe2000c101d24 */
[----:B------:R-:W-:Y:S05]  /*6ee0*/  EXIT ;  /* 0x000000000000794d */ /* 0x000fea0003800000 */
.L_x_1581:
        /* <DEDUP_REMOVED lines=20> */
.L_x_1586:
[----:B------:R-:W-:Y:S05]  /*7030*/  BSYNC B0 ;  /* 0x0000000000007941 */ /* 0x000fea0003800000 */
.L_x_1585:
[----:B------:R-:W-:-:S05]  /*7040*/  LOP3.LUT R7, R0, R7, RZ, 0xfc, !PT ;  /* 0x0000000700077212 */ /* 0x000fca00078efcff */
[----:B------:R-:W-:Y:S01]  /*7050*/  STG.E.U8 [R2.64], R7 ;  /* 0x0000000702007986 */ /* 0x000fe2000c101124 */
[----:B------:R-:W-:Y:S05]  /*7060*/  EXIT ;  /* 0x000000000000794d */ /* 0x000fea0003800000 */
.L_x_1584:
        /* <DEDUP_REMOVED lines=12> */
.L_x_1588:
[----:B------:R-:W-:Y:S01]  /*7130*/  IMAD.MOV.U32 R0, RZ, RZ, 0x7f ;  /* 0x0000007fff007424 */ /* 0x000fe200078e00ff */
[----:B------:R-:W-:-:S04]  /*7140*/  ISETP.GT.U32.AND P0, PT, R4, 0x7f800000, PT ;  /* 0x7f8000000400780c */ /* 0x000fc80003f04070 */
[----:B------:R-:W-:-:S04]  /*7150*/  SEL R0, R0, 0x7c, P0 ;  /* 0x0000007c00007807 */ /* 0x000fc80000000000 */
.L_x_1589:
[----:B------:R-:W-:Y:S05]  /*7160*/  BSYNC B0 ;  /* 0x0000000000007941 */ /* 0x000fea0003800000 */
.L_x_1587:
[----:B------:R-:W-:-:S04]  /*7170*/  LOP3.LUT R18, R18, 0x80000000, RZ, 0xc0, !PT ;  /* 0x8000000012127812 */ /* 0x000fc800078ec0ff */
[----:B------:R-:W-:-:S04]  /*7180*/  SHF.R.U32.HI R5, RZ, 0x18, R18 ;  /* 0x00000018ff057819 */ /* 0x000fc80000011612 */
[----:B------:R-:W-:-:S05]  /*7190*/  LOP3.LUT R5, R0, R5, RZ, 0xfc, !PT ;  /* 0x0000000500057212 */ /* 0x000fca00078efcff */
[----:B------:R-:W-:Y:S01]  /*71a0*/  STG.E.U8 [R2.64], R5 ;  /* 0x0000000502007986 */ /* 0x000fe2000c101124 */
[----:B------:R-:W-:Y:S05]  /*71b0*/  EXIT ;  /* 0x000000000000794d */ /* 0x000fea0003800000 */
.L_x_1583:
[----:B------:R-:W-:-:S05]  /*71c0*/  F2FP.BF16.PACK_AB R18, RZ, R18 ;  /* 0x00000012ff12723e */ /* 0x000fca00000010ff */
[----:B------:R-:W-:Y:S01]  /*71d0*/  STG.E.U16 [R2.64], R18 ;  /* 0x0000001202007986 */ /* 0x000fe2000c101524 */
[----:B------:R-:W-:Y:S05]  /*71e0*/  EXIT ;  /* 0x000000000000794d */ /* 0x000fea0003800000 */
.L_x_1580:
        /* <DEDUP_REMOVED lines=11> */
.L_x_1592:
        /* <DEDUP_REMOVED lines=16> */
.L_x_1595:
[----:B------:R-:W-:-:S04]  /*73a0*/  LOP3.LUT R18, R18, 0x80000000, RZ, 0xc0, !PT ;  /* 0x8000000012127812 */ /* 0x000fc800078ec0ff */
[----:B------:R-:W-:-:S04]  /*73b0*/  SHF.R.U32.HI R5, RZ, 0x18, R18 ;  /* 0x00000018ff057819 */ /* 0x000fc80000011612 */
[----:B------:R-:W-:-:S04]  /*73c0*/  LOP3.LUT R4, R4, R5, RZ, 0xfc, !PT ;  /* 0x0000000504047212 */ /* 0x000fc800078efcff */
[----:B------:R-:W-:Y:S02]  /*73d0*/  PRMT R0, R4, 0x7610, R0 ;  /* 0x0000761004007816 */ /* 0x000fe40000000000 */
.L_x_1594:
[----:B------:R-:W-:Y:S05]  /*73e0*/  BSYNC B0 ;  /* 0x0000000000007941 */ /* 0x000fea0003800000 */
.L_x_1593:
[----:B------:R-:W-:Y:S01]  /*73f0*/  STG.E.U8 [R2.64], R0 ;  /* 0x0000000002007986 */ /* 0x000fe2000c101124 */
[----:B------:R-:W-:Y:S05]  /*7400*/  EXIT ;  /* 0x000000000000794d */ /* 0x000fea0003800000 */
.L_x_1591:
        /* <DEDUP_REMOVED lines=16> */
.L_x_1598:
[----:B------:R-:W-:-:S04]  /*7510*/  LOP3.LUT R18, R18, 0x80000000, RZ, 0xc0, !PT ;  /* 0x8000000012127812 */ /* 0x000fc800078ec0ff */
[----:B------:R-:W-:-:S04]  /*7520*/  SHF.R.U32.HI R5, RZ, 0x18, R18 ;  /* 0x00000018ff057819 */ /* 0x000fc80000011612 */
[----:B------:R-:W-:-:S04]  /*7530*/  LOP3.LUT R4, R4, R5, RZ, 0xfc, !PT ;  /* 0x0000000504047212 */ /* 0x000fc800078efcff */
[----:B------:R-:W-:Y:S02]  /*7540*/  PRMT R0, R4, 0x7610, R0 ;  /* 0x0000761004007816 */ /* 0x000fe40000000000 */
.L_x_1597:
[----:B------:R-:W-:Y:S05]  /*7550*/  BSYNC B0 ;  /* 0x0000000000007941 */ /* 0x000fea0003800000 */
.L_x_1596:
[----:B------:R-:W-:Y:S01]  /*7560*/  STG.E.U8 [R2.64], R0 ;  /* 0x0000000002007986 */ /* 0x000fe2000c101124 */
[----:B------:R-:W-:Y:S05]  /*7570*/  EXIT ;  /* 0x000000000000794d */ /* 0x000fea0003800000 */
.L_x_1590:
        /* <DEDUP_REMOVED lines=21> */
.L_x_1573:
        /* <DEDUP_REMOVED lines=20> */
.L_x_1600:
[----:B------:R-:W0:Y:S02]  /*7810*/  F2I.U64.TRUNC R18, R18 ;  /* 0x0000001200127311 */ /* 0x000e24000020d800 */
[----:B0-----:R-:W-:Y:S01]  /*7820*/  STG.E.64 [R2.64], R18 ;  /* 0x0000001202007986 */ /* 0x001fe2000c101b24 */
[----:B------:R-:W-:Y:S05]  /*7830*/  EXIT ;  /* 0x000000000000794d */ /* 0x000fea0003800000 */
.L_x_1599:
[----:B------:R-:W0:Y:S02]  /*7840*/  F2I.FTZ.U32.TRUNC.NTZ R5, R18 ;  /* 0x0000001200057305 */ /* 0x000e24000021f000 */
[----:B0-----:R-:W-:Y:S01]  /*7850*/  STG.E [R2.64], R5 ;  /* 0x0000000502007986 */ /* 0x001fe2000c101924 */
[----:B------:R-:W-:Y:S05]  /*7860*/  EXIT ;  /* 0x000000000000794d */ /* 0x000fea0003800000 */
.L_x_1601:
        /* <DEDUP_REMOVED lines=9> */
.L_x_2209:


//--------------------- .text._ZN2at6native18elementwise_kernelILi128ELi2EZNS0_22gpu_kernel_impl_nocastIZZZNS0_17angle_kernel_cudaERNS_18TensorIteratorBaseEENKUlvE0_clEvENKUlvE0_clEvEUlfE_EEvS4_RKT_EUliE_EEviT1_ --------------------------
	.section	.text._ZN2at6native18elementwise_kernelILi128ELi2EZNS0_22gpu_kernel_impl_nocastIZZZNS0_17angle_kernel_cudaERNS_18TensorIteratorBaseEENKUlvE0_clEvENKUlvE0_clEvEUlfE_EEvS4_RKT_EUliE_EEviT1_,"ax",@progbits
	.sectioninfo	@"SHI_REGISTERS=12"
	.align	128
        .global         _ZN2at6native18elementwise_kernelILi128ELi2EZNS0_22gpu_kernel_impl_nocastIZZZNS0_17angle_kernel_cudaERNS_18TensorIteratorBaseEENKUlvE0_clEvENKUlvE0_clEvEUlfE_EEvS4_RKT_EUliE_EEviT1_
        .type           _ZN2at6native18elementwise_kernelILi128ELi2EZNS0_22gpu_kernel_impl_nocastIZZZNS0_17angle_kernel_cudaERNS_18TensorIteratorBaseEENKUlvE0_clEvENKUlvE0_clEvEUlfE_EEvS4_RKT_EUliE_EEviT1_,@function
        .size           _ZN2at6native18elementwise_kernelILi128ELi2EZNS0_22gpu_kernel_impl_nocastIZZZNS0_17angle_kernel_cudaERNS_18TensorIteratorBaseEENKUlvE0_clEvENKUlvE0_clEvEUlfE_EEvS4_RKT_EUliE_EEviT1_,(.L_x_2210 - _ZN2at6native18elementwise_kernelILi128ELi2EZNS0_22gpu_kernel_impl_nocastIZZZNS0_17angle_kernel_cudaERNS_18TensorIteratorBaseEENKUlvE0_clEvENKUlvE0_clEvEUlfE_EEvS4_RKT_EUliE_EEviT1_)
        .other          _ZN2at6native18elementwise_kernelILi128ELi2EZNS0_22gpu_kernel_impl_nocastIZZZNS0_17angle_kernel_cudaERNS_18TensorIteratorBaseEENKUlvE0_clEvENKUlvE0_clEvEUlfE_EEvS4_RKT_EUliE_EEviT1_,@"STO_CUDA_ENTRY STV_DEFAULT"
_ZN2at6native18elementwise_kernelILi128ELi2EZNS0_22gpu_kernel_impl_nocastIZZZNS0_17angle_kernel_cudaERNS_18TensorIteratorBaseEENKUlvE0_clEvENKUlvE0_clEvEUlfE_EEvS4_RKT_EUliE_EEviT1_:
.text._ZN2at6native18elementwise_kernelILi128ELi2EZNS0_22gpu_kernel_impl_nocastIZZZNS0_17angle_kernel_cudaERNS_18TensorIteratorBaseEENKUlvE0_clEvENKUlvE0_clEvEUlfE_EEvS4_RKT_EUliE_EEviT1_:
        /* <DEDUP_REMOVED lines=236> */
.L_x_1604:
[----:B------:R-:W-:-:S05]  /*0ec0*/  IADD3 R4, P0, R3, c[0x0][0x368], RZ ;  /* 0x0000da0003047a10 */ /* 0x000fca0007f1e0ff */
[----:B------:R-:W-:-:S05]  /*0ed0*/  IMAD.X R5, RZ, RZ, c[0x0][0x36c], P0 ;  /* 0x0000db00ff057624 */ /* 0x000fca00000e06ff */
[----:B------:R-:W2:Y:S01]  /*0ee0*/  LDG.E R9, [R4.64] ;  /* 0x0000000404097981 */ /* 0x000ea2000c1e1900 */
[----:B------:R-:W-:Y:S02]  /*0ef0*/  IADD3 R2, P2, R2, c[0x0][0x360], RZ ;  /* 0x0000d80002027a10 */ /* 0x000fe40007f5e0ff */
[----:B------:R-:W-:Y:S02]  /*0f00*/  IADD3 R7, R0, 0x80, RZ ;  /* 0x0000008000077810 */ /* 0x000fe40007ffe0ff */
[----:B------:R-:W-:Y:S02]  /*0f10*/  IADD3.X R3, RZ, c[0x0][0x364], RZ, P2, !PT ;  /* 0x0000d900ff037a10 */ /* 0x000fe400017fe4ff */
[C---:B--2---:R-:W-:Y:S02]  /*0f20*/  FSETP.GTU.FTZ.AND P0, PT, |R9|.reuse, +INF , PT ;  /* 0x7f8000000900780b */ /* 0x044fe40003f1c200 */
[----:B------:R-:W-:-:S11]  /*0f30*/  FSETP.GEU.FTZ.AND P1, PT, R9, RZ, PT ;  /* 0x000000ff0900720b */ /* 0x000fd60003f3e000 */
[----:B------:R-:W-:-:S05]  /*0f40*/  @!P0 FSEL R9, RZ, 3.1415927410125732422, P1 ;  /* 0x40490fdbff098808 */ /* 0x000fca0000800000 */
[----:B------:R0:W-:Y:S02]  /*0f50*/  STG.E [R2.64], R9 ;  /* 0x0000000902007986 */ /* 0x0001e4000c101904 */
.L_x_1603:
[----:B------:R-:W-:Y:S05]  /*0f60*/  BSYNC B0 ;  /* 0x0000000000007941 */ /* 0x000fea0003800000 */
.L_x_1602:
[----:B------:R-:W-:-:S13]  /*0f70*/  ISETP.GE.AND P0, PT, R7, c[0x0][0x160], PT ;  /* 0x0000580007007a0c */ /* 0x000fda0003f06270 */
[----:B------:R-:W-:Y:S05]  /*0f80*/  @P0 EXIT ;  /* 0x000000000000094d */ /* 0x000fea0003800000 */
[----:B------:R-:W-:Y:S01]  /*0f90*/  ISETP.NE.AND P0, PT, RZ, c[0x0][0x168], PT ;  /* 0x00005a00ff007a0c */ /* 0x000fe20003f05270 */
[----:B------:R-:W-:Y:S01]  /*0fa0*/  HFMA2.MMA R0, -RZ, RZ, 0, 0 ;  /* 0x00000000ff007435 */ /* 0x000fe200000001ff */
[----:B0-----:R-:W-:-:S11]  /*0fb0*/  MOV R2, RZ ;  /* 0x000000ff00027202 */ /* 0x001fd60000000f00 */
        /* <DEDUP_REMOVED lines=225> */
.L_x_1605:
[----:B------:R-:W-:-:S04]  /*1dd0*/  IADD3 R2, P0, R2, c[0x0][0x368], RZ ;  /* 0x0000da0002027a10 */ /* 0x000fc80007f1e0ff */
[----:B------:R-:W-:-:S05]  /*1de0*/  IADD3.X R3, RZ, c[0x0][0x36c], RZ, P0, !PT ;  /* 0x0000db00ff037a10 */ /* 0x000fca00007fe4ff */
[----:B------:R-:W2:Y:S01]  /*1df0*/  LDG.E R7, [R2.64] ;  /* 0x0000000402077981 */ /* 0x000ea2000c1e1900 */
[----:B------:R-:W-:-:S04]  /*1e00*/  IADD3 R4, P2, R0, c[0x0][0x360], RZ ;  /* 0x0000d80000047a10 */ /* 0x000fc80007f5e0ff */
[----:B------:R-:W-:Y:S02]  /*1e10*/  IADD3.X R5, RZ, c[0x0][0x364], RZ, P2, !PT ;  /* 0x0000d900ff057a10 */ /* 0x000fe400017fe4ff */
[C---:B--2---:R-:W-:Y:S02]  /*1e20*/  FSETP.GTU.FTZ.AND P0, PT, |R7|.reuse, +INF , PT ;  /* 0x7f8000000700780b */ /* 0x044fe40003f1c200 */
[----:B------:R-:W-:-:S11]  /*1e30*/  FSETP.GEU.FTZ.AND P1, PT, R7, RZ, PT ;  /* 0x000000ff0700720b */ /* 0x000fd60003f3e000 */
[----:B------:R-:W-:-:S05]  /*1e40*/  @!P0 FSEL R7, RZ, 3.1415927410125732422, P1 ;  /* 0x40490fdbff078808 */ /* 0x000fca0000800000 */
[----:B------:R-:W-:Y:S01]  /*1e50*/  STG.E [R4.64], R7 ;  /* 0x0000000704007986 */ /* 0x000fe2000c101904 */
[----:B------:R-:W-:Y:S05]  /*1e60*/  EXIT ;  /* 0x000000000000794d */ /* 0x000fea0003800000 */
.L_x_1606:
        /* <DEDUP_REMOVED lines=9> */
.L_x_2210:


//--------------------- .text._ZN2at6native27unrolled_elementwise_kernelIZZZNS0_17angle_kernel_cudaERNS_18TensorIteratorBaseEENKUlvE0_clEvENKUlvE0_clEvEUlfE_St5arrayIPcLm2EELi4E23TrivialOffsetCalculatorILi1EjESB_NS0_6memory15LoadWithoutCastENSC_16StoreWithoutCastEEEviT_T0_T2_T3_T4_T5_ --------------------------
	.section	.text._ZN2at6native27unrolled_elementwise_kernelIZZZNS0_17angle_kernel_cudaERNS_18TensorIteratorBaseEENKUlvE0_clEvENKUlvE0_clEvEUlfE_St5arrayIPcLm2EELi4E23TrivialOffsetCalculatorILi1EjESB_NS0_6memory15LoadWithoutCastENSC_16StoreWithoutCastEEEviT_T0_T2_T3_T4_T5_,"ax",@progbits
	.sectioninfo	@"SHI_REGISTERS=17"
	.align	128
        .global         _ZN2at6native27unrolled_elementwise_kernelIZZZNS0_17angle_kernel_cudaERNS_18TensorIteratorBaseEENKUlvE0_clEvENKUlvE0_clEvEUlfE_St5arrayIPcLm2EELi4E23TrivialOffsetCalculatorILi1EjESB_NS0_6memory15LoadWithoutCastENSC_16StoreWithoutCastEEEviT_T0_T2_T3_T4_T5_
        .type           _ZN2at6native27unrolled_elementwise_kernelIZZZNS0_17angle_kernel_cudaERNS_18TensorIteratorBaseEENKUlvE0_clEvENKUlvE0_clEvEUlfE_St5arrayIPcLm2EELi4E23TrivialOffsetCalculatorILi1EjESB_NS0_6memory15LoadWithoutCastENSC_16StoreWithoutCastEEEviT_T0_T2_T3_T4_T5_,@function
        .size           _ZN2at6native27unrolled_elementwise_kernelIZZZNS0_17angle_kernel_cudaERNS_18TensorIteratorBaseEENKUlvE0_clEvENKUlvE0_clEvEUlfE_St5arrayIPcLm2EELi4E23TrivialOffsetCalculatorILi1EjESB_NS0_6memory15LoadWithoutCastENSC_16StoreWithoutCastEEEviT_T0_T2_T3_T4_T5_,(.L_x_2211 - _ZN2at6native27unrolled_elementwise_kernelIZZZNS0_17angle_kernel_cudaERNS_18TensorIteratorBaseEENKUlvE0_clEvENKUlvE0_clEvEUlfE_St5arrayIPcLm2EELi4E23TrivialOffsetCalculatorILi1EjESB_NS0_6memory15LoadWithoutCastENSC_16StoreWithoutCastEEEviT_T0_T2_T3_T4_T5_)
        .other          _ZN2at6native27unrolled_elementwise_kernelIZZZNS0_17angle_kernel_cudaERNS_18TensorIteratorBaseEENKUlvE0_clEvENKUlvE0_clEvEUlfE_St5arrayIPcLm2EELi4E23TrivialOffsetCalculatorILi1EjESB_NS0_6memory15LoadWithoutCastENSC_16StoreWithoutCastEEEviT_T0_T2_T3_T4_T5_,@"STO_CUDA_ENTRY STV_DEFAULT"
_ZN2at6native27unrolled_elementwise_kernelIZZZNS0_17angle_kernel_cudaERNS_18TensorIteratorBaseEENKUlvE0_clEvENKUlvE0_clEvEUlfE_St5arrayIPcLm2EELi4E23TrivialOffsetCalculatorILi1EjESB_NS0_6memory15LoadWithoutCastENSC_16StoreWithoutCastEEEviT_T0_T2_T3_T4_T5_:
.text._ZN2at6native27unrolled_elementwise_kernelIZZZNS0_17angle_kernel_cudaERNS_18TensorIteratorBaseEENKUlvE0_clEvENKUlvE0_clEvEUlfE_St5arrayIPcLm2EELi4E23TrivialOffsetCalculatorILi1EjESB_NS0_6memory15LoadWithoutCastENSC_16StoreWithoutCastEEEviT_T0_T2_T3_T4_T5_:
[----:B------:R-:W-:Y:S02]  /*0000*/  IMAD.MOV.U32 R1, RZ, RZ, c[0x0][0x28] ;  /* 0x00000a00ff017624 */ /* 0x000fe400078e00ff */
[----:B------:R-:W0:Y:S01]  /*0010*/  S2R R2, SR_CTAID.X ;  /* 0x0000000000027919 */ /* 0x000e220000002500 */
[----:B------:R-:W-:Y:S01]  /*0020*/  IMAD.MOV.U32 R3, RZ, RZ, -0x200 ;  /* 0xfffffe00ff037424 */ /* 0x000fe200078e00ff */
[----:B------:R-:W-:Y:S02]  /*0030*/  ULDC.64 UR4, c[0x0][0x118] ;  /* 0x0000460000047ab9 */ /* 0x000fe40000000a00 */
[----:B------:R-:W1:Y:S01]  /*0040*/  S2R R13, SR_TID.X ;  /* 0x00000000000d7919 */ /* 0x000e620000002100 */
[----:B0-----:R-:W-:Y:S02]  /*0050*/  IMAD R0, R2, R3, c[0x0][0x160] ;  /* 0x0000580002007624 */ /* 0x001fe400078e0203 */
[----:B------:R-:W-:Y:S02]  /*0060*/  IMAD.MOV.U32 R3, RZ, RZ, RZ ;  /* 0x000000ffff037224 */ /* 0x000fe400078e00ff */
[----:B-1----:R-:W-:Y:S01]  /*0070*/  IMAD.MOV.U32 R11, RZ, RZ, R13 ;  /* 0x000000ffff0b7224 */ /* 0x002fe200078e000d */
[----:B------:R-:W-:-:S13]  /*0080*/  ISETP.GE.AND P2, PT, R13, R0, PT ;  /* 0x000000000d00720c */ /* 0x000fda0003f46270 */
[----:B------:R-:W-:Y:S01]  /*0090*/  @!P2 IADD3 R11, R13, 0x80, RZ ;  /* 0x000000800d0ba810 */ /* 0x000fe20007ffe0ff */
[----:B------:R-:W-:Y:S02]  /*00a0*/  @!P2 IMAD R4, R2, 0x200, R13 ;  /* 0x000002000204a824 */ /* 0x000fe400078e020d */
[----:B------:R-:W-:Y:S01]  /*00b0*/  @!P2 IMAD.MOV.U32 R5, RZ, RZ, 0x4 ;  /* 0x00000004ff05a424 */ /* 0x000fe200078e00ff */
[----:B------:R-:W-:-:S03]  /*00c0*/  ISETP.GE.AND P0, PT, R11, R0, PT ;  /* 0x000000000b00720c */ /* 0x000fc60003f06270 */
[----:B------:R-:W-:-:S04]  /*00d0*/  @!P2 IMAD.WIDE.U32 R4, R4, R5, c[0x0][0x170] ;  /* 0x00005c000404a625 */ /* 0x000fc800078e0005 */
[----:B------:R-:W-:Y:S01]  /*00e0*/  IMAD.MOV.U32 R12, RZ, RZ, RZ ;  /* 0x000000ffff0c7224 */ /* 0x000fe200078e00ff */
[----:B------:R0:W2:Y:S05]  /*00f0*/  @!P2 LDG.E R3, [R4.64] ;  /* 0x000000040403a981 */ /* 0x0000aa000c1e1900 */
[----:B------:R-:W-:Y:S01]  /*0100*/  @!P0 IMAD R6, R2, 0x200, R11 ;  /* 0x0000020002068824 */ /* 0x000fe200078e020b */
[----:B------:R-:W-:Y:S01]  /*0110*/  @!P0 IADD3 R11, R11, 0x80, RZ ;  /* 0x000000800b0b8810 */ /* 0x000fe20007ffe0ff */
[----:B------:R-:W-:-:S03]  /*0120*/  @!P0 IMAD.MOV.U32 R7, RZ, RZ, 0x4 ;  /* 0x00000004ff078424 */ /* 0x000fc600078e00ff */
[----:B------:R-:W-:Y:S01]  /*0130*/  ISETP.GE.AND P1, PT, R11, R0, PT ;  /* 0x000000000b00720c */ /* 0x000fe20003f26270 */
[----:B------:R-:W-:-:S05]  /*0140*/  @!P0 IMAD.WIDE.U32 R6, R6, R7, c[0x0][0x170] ;  /* 0x00005c0006068625 */ /* 0x000fca00078e0007 */
[----:B------:R1:W3:Y:S01]  /*0150*/  @!P0 LDG.E R12, [R6.64] ;  /* 0x00000004060c8981 */ /* 0x0002e2000c1e1900 */
[----:B------:R-:W-:-:S06]  /*0160*/  IMAD.MOV.U32 R10, RZ, RZ, RZ ;  /* 0x000000ffff0a7224 */ /* 0x000fcc00078e00ff */
[----:B------:R-:W-:Y:S02]  /*0170*/  @!P1 IMAD R8, R2, 0x200, R11 ;  /* 0x0000020002089824 */ /* 0x000fe400078e020b */
[----:B------:R-:W-:-:S04]  /*0180*/  @!P1 IMAD.MOV.U32 R9, RZ, RZ, 0x4 ;  /* 0x00000004ff099424 */ /* 0x000fc800078e00ff */
[----:B------:R-:W-:Y:S01]  /*0190*/  @!P1 IMAD.WIDE.U32 R8, R8, R9, c[0x0][0x170] ;  /* 0x00005c0008089625 */ /* 0x000fe200078e0009 */
[----:B------:R-:W-:-:S04]  /*01a0*/  @!P1 IADD3 R11, R11, 0x80, RZ ;  /* 0x000000800b0b9810 */ /* 0x000fc80007ffe0ff */
[----:B------:R4:W5:Y:S01]  /*01b0*/  @!P1 LDG.E R10, [R8.64] ;  /* 0x00000004080a9981 */ /* 0x000962000c1e1900 */
[----:B------:R-:W-:Y:S01]  /*01c0*/  ISETP.GE.AND P0, PT, R11, R0, PT ;  /* 0x000000000b00720c */ /* 0x000fe20003f06270 */
[----:B0-----:R-:W-:-:S12]  /*01d0*/  IMAD.MOV.U32 R4, RZ, RZ, RZ ;  /* 0x000000ffff047224 */ /* 0x001fd800078e00ff */
[----:B------:R-:W-:Y:S02]  /*01e0*/  @!P0 IMAD R5, R2, 0x200, R11 ;  /* 0x0000020002058824 */ /* 0x000fe400078e020b */
[----:B------:R-:W-:-:S04]  /*01f0*/  @!P0 IMAD.MOV.U32 R14, RZ, RZ, 0x4 ;  /* 0x00000004ff0e8424 */ /* 0x000fc800078e00ff */
[----:B-1----:R-:W-:-:S05]  /*0200*/  @!P0 IMAD.WIDE.U32 R6, R5, R14, c[0x0][0x170] ;  /* 0x00005c0005068625 */ /* 0x002fca00078e000e */
[----:B------:R0:W5:Y:S01]  /*0210*/  @!P0 LDG.E R4, [R6.64] ;  /* 0x0000000406048981 */ /* 0x000162000c1e1900 */
[----:B------:R-:W-:-:S05]  /*0220*/  IMAD.MOV.U32 R5, RZ, RZ, R13 ;  /* 0x000000ffff057224 */ /* 0x000fca00078e000d */
[----:B------:R-:W-:-:S04]  /*0230*/  IADD3 R11, R5, 0x80, RZ ;  /* 0x00000080050b7810 */ /* 0x000fc80007ffe0ff */
[----:B------:R-:W-:Y:S02]  /*0240*/  ISETP.GE.AND P3, PT, R11, R0, PT ;  /* 0x000000000b00720c */ /* 0x000fe40003f66270 */
[C---:B----4-:R-:W-:Y:S02]  /*0250*/  IADD3 R9, R5.reuse, 0x100, RZ ;  /* 0x0000010005097810 */ /* 0x050fe40007ffe0ff */
[----:B------:R-:W-:Y:S02]  /*0260*/  PLOP3.LUT P0, PT, PT, PT, PT, 0x80, 0x0 ;  /* 0x000000000000781c */ /* 0x000fe40003f0f070 */
[----:B------:R-:W-:Y:S02]  /*0270*/  PLOP3.LUT P1, PT, PT, PT, PT, 0x80, 0x0 ;  /* 0x000000000000781c */ /* 0x000fe40003f2f070 */
[----:B0-----:R-:W-:Y:S01]  /*0280*/  IADD3 R7, R5, 0x180, RZ ;  /* 0x0000018005077810 */ /* 0x001fe20007ffe0ff */
[----:B------:R-:W-:Y:S02]  /*0290*/  @!P2 IMAD R6, R2, 0x200, R13 ;  /* 0x000002000206a824 */ /* 0x000fe400078e020d */
[----:B------:R-:W-:Y:S01]  /*02a0*/  @!P2 IMAD.MOV.U32 R5, RZ, RZ, R11 ;  /* 0x000000ffff05a224 */ /* 0x000fe200078e000b */
[----:B------:R-:W-:Y:S01]  /*02b0*/  BSSY B0, `(.L_x_1607) ;  /* 0x0000025000007945 */ /* 0x000fe20003800000 */
[----:B--2---:R-:W-:-:S02]  /*02c0*/  @!P2 FSETP.GTU.FTZ.AND P4, PT, |R3|, +INF , PT ;  /* 0x7f8000000300a80b */ /* 0x004fc40003f9c200 */
[----:B------:R-:W-:Y:S02]  /*02d0*/  @!P2 FSETP.GEU.FTZ.AND P6, PT, R3, RZ, PT ;  /* 0x000000ff0300a20b */ /* 0x000fe40003fde000 */
[----:B------:R-:W-:Y:S02]  /*02e0*/  @!P2 PLOP3.LUT P0, PT, P4, PT, PT, 0x80, 0x0 ;  /* 0x000000000000a81c */ /* 0x000fe4000270f070 */
[----:B------:R-:W-:Y:S02]  /*02f0*/  ISETP.GE.AND P4, PT, R9, R0, PT ;  /* 0x000000000900720c */ /* 0x000fe40003f86270 */
[----:B---3--:R-:W-:-:S04]  /*0300*/  @!P3 FSETP.GTU.FTZ.AND P5, PT, |R12|, +INF , PT ;  /* 0x7f8000000c00b80b */ /* 0x008fc80003fbc200 */
[----:B------:R-:W-:Y:S02]  /*0310*/  @!P3 PLOP3.LUT P1, PT, P5, PT, PT, 0x80, 0x0 ;  /* 0x000000000000b81c */ /* 0x000fe40002f2f070 */
[----:B------:R-:W-:-:S03]  /*0320*/  @!P3 FSETP.GEU.FTZ.AND P5, PT, R12, RZ, PT ;  /* 0x000000ff0c00b20b */ /* 0x000fc60003fbe000 */
[----:B------:R-:W-:Y:S02]  /*0330*/  @!P0 FSEL R3, RZ, 3.1415927410125732422, P6 ;  /* 0x40490fdbff038808 */ /* 0x000fe40003000000 */
[----:B------:R-:W-:Y:S02]  /*0340*/  PLOP3.LUT P0, PT, PT, PT, PT, 0x80, 0x0 ;  /* 0x000000000000781c */ /* 0x000fe40003f0f070 */
[----:B-----5:R-:W-:-:S06]  /*0350*/  @!P4 FSETP.GTU.FTZ.AND P6, PT, |R10|, +INF , PT ;  /* 0x7f8000000a00c80b */ /* 0x020fcc0003fdc200 */
[----:B------:R-:W-:Y:S02]  /*0360*/  @!P1 FSEL R12, RZ, 3.1415927410125732422, P5 ;  /* 0x40490fdbff0c9808 */ /* 0x000fe40002800000 */
[----:B------:R-:W-:Y:S02]  /*0370*/  @!P4 PLOP3.LUT P0, PT, P6, PT, PT, 0x80, 0x0 ;  /* 0x000000000000c81c */ /* 0x000fe4000370f070 */
[----:B------:R-:W-:Y:S01]  /*0380*/  ISETP.GE.AND P6, PT, R7, R0, PT ;  /* 0x000000000700720c */ /* 0x000fe20003fc6270 */
[----:B------:R-:W-:Y:S01]  /*0390*/  @!P2 IMAD.MOV.U32 R7, RZ, RZ, 0x4 ;  /* 0x00000004ff07a424 */ /* 0x000fe200078e00ff */
[----:B------:R-:W-:-:S03]  /*03a0*/  @!P4 FSETP.GEU.FTZ.AND P5, PT, R10, RZ, PT ;  /* 0x000000ff0a00c20b */ /* 0x000fc60003fbe000 */
[----:B------:R-:W-:-:S05]  /*03b0*/  @!P2 IMAD.WIDE.U32 R6, R6, R7, c[0x0][0x168] ;  /* 0x00005a000606a625 */ /* 0x000fca00078e0007 */
[----:B------:R0:W-:Y:S05]  /*03c0*/  @!P2 STG.E [R6.64], R3 ;  /* 0x000000030600a986 */ /* 0x0001ea000c101904 */
[----:B------:R-:W-:Y:S02]  /*03d0*/  @!P0 FSEL R10, RZ, 3.1415927410125732422, P5 ;  /* 0x40490fdbff0a8808 */ /* 0x000fe40002800000 */
[----:B------:R-:W-:Y:S02]  /*03e0*/  ISETP.GE.AND P0, PT, R5, R0, PT ;  /* 0x000000000500720c */ /* 0x000fe40003f06270 */
[C---:B------:R-:W-:Y:S02]  /*03f0*/  @!P6 FSETP.GTU.FTZ.AND P5, PT, |R4|.reuse, +INF , PT ;  /* 0x7f8000000400e80b */ /* 0x040fe40003fbc200 */
[----:B------:R-:W-:Y:S01]  /*0400*/  PLOP3.LUT P1, PT, PT, PT, PT, 0x80, 0x0 ;  /* 0x000000000000781c */ /* 0x000fe20003f2f070 */
[----:B------:R-:W-:Y:S01]  /*0410*/  @!P3 IMAD.MOV.U32 R11, RZ, RZ, R12 ;  /* 0x000000ffff0bb224 */ /* 0x000fe200078e000c */
[----:B------:R-:W-:Y:S01]  /*0420*/  @!P6 PLOP3.LUT P1, PT, P5, PT, PT, 0x80, 0x0 ;  /* 0x000000000000e81c */ /* 0x000fe20002f2f070 */
[----:B------:R-:W-:Y:S01]  /*0430*/  @!P4 IMAD.MOV.U32 R13, RZ, RZ, R10 ;  /* 0x000000ffff0dc224 */ /* 0x000fe200078e000a */
[----:B------:R-:W-:-:S05]  /*0440*/  @!P6 FSETP.GEU.FTZ.AND P5, PT, R4, RZ, PT ;  /* 0x000000ff0400e20b */ /* 0x000fca0003fbe000 */
[----:B------:R-:W-:Y:S05]  /*0450*/  @P0 BRA `(.L_x_1608) ;  /* 0x000000a000000947 */ /* 0x000fea0003800000 */
[----:B0-----:R-:W-:Y:S01]  /*0460*/  IMAD R6, R2, 0x200, R5 ;  /* 0x0000020002067824 */ /* 0x001fe200078e0205 */
[----:B------:R-:W-:Y:S01]  /*0470*/  IADD3 R5, R5, 0x80, RZ ;  /* 0x0000008005057810 */ /* 0x000fe20007ffe0ff */
[----:B------:R-:W-:-:S03]  /*0480*/  IMAD.MOV.U32 R9, RZ, RZ, 0x4 ;  /* 0x00000004ff097424 */ /* 0x000fc600078e00ff */
[----:B------:R-:W-:Y:S01]  /*0490*/  ISETP.GE.AND P0, PT, R5, R0, PT ;  /* 0x000000000500720c */ /* 0x000fe20003f06270 */
[----:B------:R-:W-:-:S05]  /*04a0*/  IMAD.WIDE.U32 R6, R6, R9, c[0x0][0x168] ;  /* 0x00005a0006067625 */ /* 0x000fca00078e0009 */
[----:B------:R0:W-:Y:S07]  /*04b0*/  STG.E [R6.64], R11 ;  /* 0x0000000b06007986 */ /* 0x0001ee000c101904 */
[----:B------:R-:W-:Y:S01]  /*04c0*/  @!P0 IMAD R8, R2, 0x200, R5 ;  /* 0x0000020002088824 */ /* 0x000fe200078e0205 */
[----:B------:R-:W-:-:S03]  /*04d0*/  @!P0 IADD3 R5, R5, 0x80, RZ ;  /* 0x0000008005058810 */ /* 0x000fc60007ffe0ff */
[----:B------:R-:W-:-:S05]  /*04e0*/  @!P0 IMAD.WIDE.U32 R8, R8, R9, c[0x0][0x168] ;  /* 0x00005a0008088625 */ /* 0x000fca00078e0009 */
[----:B------:R0:W-:Y:S02]  /*04f0*/  @!P0 STG.E [R8.64], R13 ;  /* 0x0000000d08008986 */ /* 0x0001e4000c101904 */
.L_x_1608:
[----:B0-----:R-:W-:Y:S05]  /*0500*/  BSYNC B0 ;  /* 0x0000000000007941 */ /* 0x001fea0003800000 */
.L_x_1607:
[----:B------:R-:W-:Y:S02]  /*0510*/  ISETP.GE.AND P0, PT, R5, R0, PT ;  /* 0x000000000500720c */ /* 0x000fe40003f06270 */
[----:B------:R-:W-:-:S11]  /*0520*/  @!P1 FSEL R4, RZ, 3.1415927410125732422, P5 ;  /* 0x40490fdbff049808 */ /* 0x000fd60002800000 */
[----:B------:R-:W-:Y:S05]  /*0530*/  @P0 EXIT ;  /* 0x000000000000094d */ /* 0x000fea0003800000 */
[----:B------:R-:W-:Y:S02]  /*0540*/  IMAD R2, R2, 0x200, R5 ;  /* 0x0000020002027824 */ /* 0x000fe400078e0205 */
[----:B------:R-:W-:-:S04]  /*0550*/  IMAD.MOV.U32 R3, RZ, RZ, 0x4 ;  /* 0x00000004ff037424 */ /* 0x000fc800078e00ff */
[----:B------:R-:W-:-:S05]  /*0560*/  IMAD.WIDE.U32 R2, R2, R3, c[0x0][0x168] ;  /* 0x00005a0002027625 */ /* 0x000fca00078e0003 */
[----:B------:R-:W-:Y:S01]  /*0570*/  STG.E [R2.64], R4 ;  /* 0x0000000402007986 */ /* 0x000fe2000c101904 */
[----:B------:R-:W-:Y:S05]  /*0580*/  EXIT ;  /* 0x000000000000794d */ /* 0x000fea0003800000 */
.L_x_1609:
        /* <DEDUP_REMOVED lines=15> */
.L_x_2211:


//--------------------- .text._ZN2at6native29vectorized_elementwise_kernelILi2EZZZNS0_17angle_kernel_cudaERNS_18TensorIteratorBaseEENKUlvE0_clEvENKUlvE0_clEvEUlfE_St5arrayIPcLm2EEEEviT0_T1_ --------------------------
	.section	.text._ZN2at6native29vectorized_elementwise_kernelILi2EZZZNS0_17angle_kernel_cudaERNS_18TensorIteratorBaseEENKUlvE0_clEvENKUlvE0_clEvEUlfE_St5arrayIPcLm2EEEEviT0_T1_,"ax",@progbits
	.sectioninfo	@"SHI_REGISTERS=20"
	.align	128
        .global         _ZN2at6native29vectorized_elementwise_kernelILi2EZZZNS0_17angle_kernel_cudaERNS_18TensorIteratorBaseEENKUlvE0_clEvENKUlvE0_clEvEUlfE_St5arrayIPcLm2EEEEviT0_T1_
        .type           _ZN2at6native29vectorized_elementwise_kernelILi2EZZZNS0_17angle_kernel_cudaERNS_18TensorIteratorBaseEENKUlvE0_clEvENKUlvE0_clEvEUlfE_St5arrayIPcLm2EEEEviT0_T1_,@function
        .size           _ZN2at6native29vectorized_elementwise_kernelILi2EZZZNS0_17angle_kernel_cudaERNS_18TensorIteratorBaseEENKUlvE0_clEvENKUlvE0_clEvEUlfE_St5arrayIPcLm2EEEEviT0_T1_,(.L_x_2212 - _ZN2at6native29vectorized_elementwise_kernelILi2EZZZNS0_17angle_kernel_cudaERNS_18TensorIteratorBaseEENKUlvE0_clEvENKUlvE0_clEvEUlfE_St5arrayIPcLm2EEEEviT0_T1_)
        .other          _ZN2at6native29vectorized_elementwise_kernelILi2EZZZNS0_17angle_kernel_cudaERNS_18TensorIteratorBaseEENKUlvE0_clEvENKUlvE0_clEvEUlfE_St5arrayIPcLm2EEEEviT0_T1_,@"STO_CUDA_ENTRY STV_DEFAULT"
_ZN2at6native29vectorized_elementwise_kernelILi2EZZZNS0_17angle_kernel_cudaERNS_18TensorIteratorBaseEENKUlvE0_clEvENKUlvE0_clEvEUlfE_St5arrayIPcLm2EEEEviT0_T1_:
.text._ZN2at6native29vectorized_elementwise_kernelILi2EZZZNS0_17angle_kernel_cudaERNS_18TensorIteratorBaseEENKUlvE0_clEvENKUlvE0_clEvEUlfE_St5arrayIPcLm2EEEEviT0_T1_:
        /* <DEDUP_REMOVED lines=11> */
[----:B------:R0:W2:Y:S04]  /*00b0*/  LDG.E.64 R4, [R2.64] ;  /* 0x0000000402047981 */ /* 0x0000a8000c1e1b00 */
[----:B------:R0:W3:Y:S04]  /*00c0*/  LDG.E.64 R6, [R2.64+0x400] ;  /* 0x0004000402067981 */ /* 0x0000e8000c1e1b00 */
[----:B------:R0:W4:Y:S04]  /*00d0*/  LDG.E.64 R8, [R2.64+0x800] ;  /* 0x0008000402087981 */ /* 0x000128000c1e1b00 */
[----:B------:R0:W5:Y:S02]  /*00e0*/  LDG.E.64 R10, [R2.64+0xc00] ;  /* 0x000c0004020a7981 */ /* 0x000164000c1e1b00 */
[----:B0-----:R-:W-:-:S06]  /*00f0*/  IMAD.WIDE.U32 R2, R0, R15, c[0x0][0x168] ;  /* 0x00005a0000027625 */ /* 0x001fcc00078e000f */
[----:B------:R-:W-:Y:S01]  /*0100*/  IMAD.WIDE R2, R13, 0x8, R2 ;  /* 0x000000080d027825 */ /* 0x000fe200078e0202 */
[----:B--2---:R-:W-:Y:S02]  /*0110*/  FSETP.GTU.FTZ.AND P0, PT, |R4|, +INF , PT ;  /* 0x7f8000000400780b */ /* 0x004fe40003f1c200 */
[C---:B------:R-:W-:Y:S02]  /*0120*/  FSETP.GTU.FTZ.AND P1, PT, |R5|.reuse, +INF , PT ;  /* 0x7f8000000500780b */ /* 0x040fe40003f3c200 */
[----:B---3--:R-:W-:Y:S02]  /*0130*/  FSETP.GTU.FTZ.AND P5, PT, |R6|, +INF , PT ;  /* 0x7f8000000600780b */ /* 0x008fe40003fbc200 */
[----:B------:R-:W-:Y:S02]  /*0140*/  FSETP.GEU.FTZ.AND P2, PT, R4, RZ, PT ;  /* 0x000000ff0400720b */ /* 0x000fe40003f5e000 */
[----:B------:R-:W-:Y:S02]  /*0150*/  FSETP.GEU.FTZ.AND P3, PT, R5, RZ, PT ;  /* 0x000000ff0500720b */ /* 0x000fe40003f7e000 */
[----:B------:R-:W-:-:S02]  /*0160*/  FSETP.GTU.FTZ.AND P4, PT, |R7|, +INF , PT ;  /* 0x7f8000000700780b */ /* 0x000fc40003f9c200 */
[----:B------:R-:W-:Y:S02]  /*0170*/  FSETP.GEU.FTZ.AND P6, PT, R6, RZ, PT ;  /* 0x000000ff0600720b */ /* 0x000fe40003fde000 */
[----:B------:R-:W-:Y:S02]  /*0180*/  @!P0 FSEL R4, RZ, 3.1415927410125732422, P2 ;  /* 0x40490fdbff048808 */ /* 0x000fe40001000000 */
[----:B----4-:R-:W-:Y:S02]  /*0190*/  FSETP.GTU.FTZ.AND P2, PT, |R8|, +INF , PT ;  /* 0x7f8000000800780b */ /* 0x010fe40003f5c200 */
[----:B------:R-:W-:Y:S02]  /*01a0*/  @!P1 FSEL R5, RZ, 3.1415927410125732422, P3 ;  /* 0x40490fdbff059808 */ /* 0x000fe40001800000 */
[----:B------:R-:W-:Y:S02]  /*01b0*/  FSETP.GTU.FTZ.AND P0, PT, |R9|, +INF , PT ;  /* 0x7f8000000900780b */ /* 0x000fe40003f1c200 */
[----:B-----5:R-:W-:Y:S01]  /*01c0*/  FSETP.GTU.FTZ.AND P3, PT, |R10|, +INF , PT ;  /* 0x7f8000000a00780b */ /* 0x020fe20003f7c200 */
[----:B------:R-:W-:Y:S01]  /*01d0*/  STG.E.64 [R2.64], R4 ;  /* 0x0000000402007986 */ /* 0x000fe2000c101b04 */
[----:B------:R-:W-:-:S02]  /*01e0*/  FSETP.GTU.FTZ.AND P1, PT, |R11|, +INF , PT ;  /* 0x7f8000000b00780b */ /* 0x000fc40003f3c200 */
[----:B------:R-:W-:Y:S02]  /*01f0*/  @!P5 FSEL R6, RZ, 3.1415927410125732422, P6 ;  /* 0x40490fdbff06d808 */ /* 0x000fe40003000000 */
[----:B------:R-:W-:Y:S02]  /*0200*/  FSETP.GEU.FTZ.AND P6, PT, R7, RZ, PT ;  /* 0x000000ff0700720b */ /* 0x000fe40003fde000 */
[----:B------:R-:W-:Y:S02]  /*0210*/  FSETP.GEU.FTZ.AND P5, PT, R8, RZ, PT ;  /* 0x000000ff0800720b */ /* 0x000fe40003fbe000 */
[----:B------:R-:W-:Y:S02]  /*0220*/  @!P4 FSEL R7, RZ, 3.1415927410125732422, P6 ;  /* 0x40490fdbff07c808 */ /* 0x000fe40003000000 */
[----:B------:R-:W-:Y:S02]  /*0230*/  @!P2 FSEL R8, RZ, 3.1415927410125732422, P5 ;  /* 0x40490fdbff08a808 */ /* 0x000fe40002800000 */
[----:B------:R-:W-:Y:S01]  /*0240*/  FSETP.GEU.FTZ.AND P6, PT, R9, RZ, PT ;  /* 0x000000ff0900720b */ /* 0x000fe20003fde000 */
[----:B------:R-:W-:Y:S01]  /*0250*/  STG.E.64 [R2.64+0x400], R6 ;  /* 0x0004000602007986 */ /* 0x000fe2000c101b04 */
[----:B------:R-:W-:-:S02]  /*0260*/  FSETP.GEU.FTZ.AND P4, PT, R10, RZ, PT ;  /* 0x000000ff0a00720b */ /* 0x000fc40003f9e000 */
[----:B------:R-:W-:Y:S02]  /*0270*/  FSETP.GEU.FTZ.AND P2, PT, R11, RZ, PT ;  /* 0x000000ff0b00720b */ /* 0x000fe40003f5e000 */
[----:B------:R-:W-:Y:S02]  /*0280*/  @!P0 FSEL R9, RZ, 3.1415927410125732422, P6 ;  /* 0x40490fdbff098808 */ /* 0x000fe40003000000 */
[----:B------:R-:W-:Y:S02]  /*0290*/  @!P3 FSEL R10, RZ, 3.1415927410125732422, P4 ;  /* 0x40490fdbff0ab808 */ /* 0x000fe40002000000 */
[----:B------:R-:W-:Y:S01]  /*02a0*/  @!P1 FSEL R11, RZ, 3.1415927410125732422, P2 ;  /* 0x40490fdbff0b9808 */ /* 0x000fe20001000000 */
[----:B------:R-:W-:Y:S04]  /*02b0*/  STG.E.64 [R2.64+0x800], R8 ;  /* 0x0008000802007986 */ /* 0x000fe8000c101b04 */
[----:B------:R-:W-:Y:S01]  /*02c0*/  STG.E.64 [R2.64+0xc00], R10 ;  /* 0x000c000a02007986 */ /* 0x000fe2000c101b04 */
[----:B------:R-:W-:Y:S05]  /*02d0*/  EXIT ;  /* 0x000000000000794d */ /* 0x000fea0003800000 */
.L_x_1610:
[----:B------:R-:W0:Y:S01]  /*02e0*/  S2R R5, SR_TID.X ;  /* 0x0000000000057919 */ /* 0x000e220000002100 */
[----:B------:R-:W-:Y:S01]  /*02f0*/  IMAD.MOV.U32 R3, RZ, RZ, RZ ;  /* 0x000000ffff037224 */ /* 0x000fe200078e00ff */
[----:B0-----:R-:W-:Y:S01]  /*0300*/  ISETP.GE.AND P4, PT, R5, R2, PT ;  /* 0x000000020500720c */ /* 0x001fe20003f86270 */
[----:B------:R-:W-:-:S12]  /*0310*/  IMAD.MOV.U32 R7, RZ, RZ, R5 ;  /* 0x000000ffff077224 */ /* 0x000fd800078e0005 */
[----:B------:R-:W-:Y:S01]  /*0320*/  @!P4 IADD3 R7, R5, 0x80, RZ ;  /* 0x000000800507c810 */ /* 0x000fe20007ffe0ff */
[----:B------:R-:W-:Y:S02]  /*0330*/  @!P4 IMAD.IADD R8, R0, 0x1, R5 ;  /* 0x000000010008c824 */ /* 0x000fe400078e0205 */
[----:B------:R-:W-:Y:S01]  /*0340*/  @!P4 IMAD.MOV.U32 R9, RZ, RZ, 0x4 ;  /* 0x00000004ff09c424 */ /* 0x000fe200078e00ff */
[----:B------:R-:W-:-:S03]  /*0350*/  ISETP.GE.AND P0, PT, R7, R2, PT ;  /* 0x000000020700720c */ /* 0x000fc60003f06270 */
[----:B------:R-:W-:-:S05]  /*0360*/  @!P4 IMAD.WIDE.U32 R8, R8, R9, c[0x0][0x170] ;  /* 0x00005c000808c625 */ /* 0x000fca00078e0009 */
[----:B------:R0:W2:Y:S05]  /*0370*/  @!P4 LDG.E R3, [R8.64] ;  /* 0x000000040803c981 */ /* 0x0000aa000c1e1900 */
[----:B------:R-:W-:Y:S01]  /*0380*/  @!P0 IMAD.IADD R16, R0, 0x1, R7 ;  /* 0x0000000100108824 */ /* 0x000fe200078e0207 */
[----:B------:R-:W-:-:S04]  /*0390*/  @!P0 IADD3 R7, R7, 0x80, RZ ;  /* 0x0000008007078810 */ /* 0x000fc80007ffe0ff */
[----:B------:R-:W-:Y:S01]  /*03a0*/  ISETP.GE.AND P1, PT, R7, R2, PT ;  /* 0x000000020700720c */ /* 0x000fe20003f26270 */
[----:B------:R-:W-:-:S12]  /*03b0*/  IMAD.MOV.U32 R6, RZ, RZ, RZ ;  /* 0x000000ffff067224 */ /* 0x000fd800078e00ff */
[----:B------:R-:W-:Y:S01]  /*03c0*/  @!P1 IMAD.IADD R10, R0, 0x1, R7 ;  /* 0x00000001000a9824 */ /* 0x000fe200078e0207 */
[----:B------:R-:W-:Y:S01]  /*03d0*/  @!P1 IADD3 R7, R7, 0x80, RZ ;  /* 0x0000008007079810 */ /* 0x000fe20007ffe0ff */
[----:B------:R-:W-:-:S03]  /*03e0*/  @!P1 IMAD.MOV.U32 R11, RZ, RZ, 0x4 ;  /* 0x00000004ff0b9424 */ /* 0x000fc600078e00ff */
[----:B------:R-:W-:Y:S01]  /*03f0*/  ISETP.GE.AND P3, PT, R7, R2, PT ;  /* 0x000000020700720c */ /* 0x000fe20003f66270 */
[----:B------:R-:W-:-:S05]  /*0400*/  @!P1 IMAD.WIDE.U32 R10, R10, R11, c[0x0][0x170] ;  /* 0x00005c000a0a9625 */ /* 0x000fca00078e000b */
[----:B------:R1:W3:Y:S01]  /*0410*/  @!P1 LDG.E R6, [R10.64] ;  /* 0x000000040a069981 */ /* 0x0002e2000c1e1900 */
[----:B0-----:R-:W-:-:S06]  /*0420*/  CS2R R8, SRZ ;  /* 0x0000000000087805 */ /* 0x001fcc000001ff00 */
[----:B------:R-:W-:Y:S01]  /*0430*/  @!P3 IMAD.IADD R12, R0, 0x1, R7 ;  /* 0x00000001000cb824 */ /* 0x000fe200078e0207 */
[----:B------:R-:W-:Y:S01]  /*0440*/  @!P3 IADD3 R7, R7, 0x80, RZ ;  /* 0x000000800707b810 */ /* 0x000fe20007ffe0ff */
[----:B------:R-:W-:-:S03]  /*0450*/  @!P3 IMAD.MOV.U32 R13, RZ, RZ, 0x4 ;  /* 0x00000004ff0db424 */ /* 0x000fc600078e00ff */
[----:B------:R-:W-:Y:S01]  /*0460*/  ISETP.GE.AND P2, PT, R7, R2, PT ;  /* 0x000000020700720c */ /* 0x000fe20003f46270 */
[----:B------:R-:W-:-:S05]  /*0470*/  @!P3 IMAD.WIDE.U32 R12, R12, R13, c[0x0][0x170] ;  /* 0x00005c000c0cb625 */ /* 0x000fca00078e000d */
[----:B------:R0:W4:Y:S01]  /*0480*/  @!P3 LDG.E R8, [R12.64] ;  /* 0x000000040c08b981 */ /* 0x000122000c1e1900 */
[----:B------:R-:W-:-:S06]  /*0490*/  IMAD.MOV.U32 R4, RZ, RZ, RZ ;  /* 0x000000ffff047224 */ /* 0x000fcc00078e00ff */
[----:B------:R-:W-:Y:S02]  /*04a0*/  @!P2 IMAD.IADD R14, R0, 0x1, R7 ;  /* 0x00000001000ea824 */ /* 0x000fe400078e0207 */
[----:B------:R-:W-:-:S04]  /*04b0*/  @!P2 IMAD.MOV.U32 R15, RZ, RZ, 0x4 ;  /* 0x00000004ff0fa424 */ /* 0x000fc800078e00ff */
[----:B------:R-:W-:-:S05]  /*04c0*/  @!P2 IMAD.WIDE.U32 R14, R14, R15, c[0x0][0x170] ;  /* 0x00005c000e0ea625 */ /* 0x000fca00078e000f */
[----:B------:R-:W5:Y:S01]  /*04d0*/  @!P2 LDG.E R4, [R14.64] ;  /* 0x000000040e04a981 */ /* 0x000f62000c1e1900 */
[----:B-1----:R-:W-:-:S04]  /*04e0*/  @!P0 IMAD.MOV.U32 R11, RZ, RZ, 0x4 ;  /* 0x00000004ff0b8424 */ /* 0x002fc800078e00ff */
[----:B------:R-:W-:-:S05]  /*04f0*/  @!P0 IMAD.WIDE.U32 R10, R16, R11, c[0x0][0x170] ;  /* 0x00005c00100a8625 */ /* 0x000fca00078e000b */
[----:B------:R1:W5:Y:S01]  /*0500*/  @!P0 LDG.E R9, [R10.64] ;  /* 0x000000040a098981 */ /* 0x000362000c1e1900 */
[----:B0-----:R-:W-:Y:S02]  /*0510*/  IADD3 R13, R5, 0x100, RZ ;  /* 0x00000100050d7810 */ /* 0x001fe40007ffe0ff */
[----:B------:R-:W-:Y:S02]  /*0520*/  PLOP3.LUT P0, PT, PT, PT, PT, 0x80, 0x0 ;  /* 0x000000000000781c */ /* 0x000fe40003f0f070 */
[----:B------:R-:W-:Y:S02]  /*0530*/  ISETP.GE.AND P5, PT, R13, R2, PT ;  /* 0x000000020d00720c */ /* 0x000fe40003fa6270 */
[C---:B------:R-:W-:Y:S02]  /*0540*/  IADD3 R13, R5.reuse, 0x180, RZ ;  /* 0x00000180050d7810 */ /* 0x040fe40007ffe0ff */
[----:B-1----:R-:W-:Y:S02]  /*0550*/  IADD3 R11, R5, 0x200, RZ ;  /* 0x00000200050b7810 */ /* 0x002fe40007ffe0ff */
[----:B------:R-:W-:-:S02]  /*0560*/  P2R R17, PR, RZ, 0x10 ;  /* 0x00000010ff117803 */ /* 0x000fc40000000000 */
[----:B------:R-:W-:Y:S01]  /*0570*/  @!P2 IADD3 R7, R7, 0x80, RZ ;  /* 0x000000800707a810 */ /* 0x000fe20007ffe0ff */
[----:B------:R-:W-:Y:S01]  /*0580*/  IMAD.MOV.U32 R10, RZ, RZ, RZ ;  /* 0x000000ffff0a7224 */ /* 0x000fe200078e00ff */
[C---:B--2---:R-:W-:Y:S02]  /*0590*/  @!P4 FSETP.GTU.FTZ.AND P1, PT, |R3|.reuse, +INF , PT ;  /* 0x7f8000000300c80b */ /* 0x044fe40003f3c200 */
[----:B------:R-:W-:Y:S02]  /*05a0*/  @!P4 FSETP.GEU.FTZ.AND P3, PT, R3, RZ, PT ;  /* 0x000000ff0300c20b */ /* 0x000fe40003f7e000 */
[----:B------:R-:W-:Y:S02]  /*05b0*/  @!P4 PLOP3.LUT P0, PT, P1, PT, PT, 0x80, 0x0 ;  /* 0x000000000000c81c */ /* 0x000fe40000f0f070 */
[----:B------:R-:W-:-:S11]  /*05c0*/  PLOP3.LUT P1, PT, PT, PT, PT, 0x80, 0x0 ;  /* 0x000000000000781c */ /* 0x000fd60003f2f070 */
[----:B------:R-:W-:Y:S02]  /*05d0*/  @!P0 FSEL R3, RZ, 3.1415927410125732422, P3 ;  /* 0x40490fdbff038808 */ /* 0x000fe40001800000 */
[----:B------:R-:W-:Y:S02]  /*05e0*/  ISETP.GE.AND P0, PT, R13, R2, PT ;  /* 0x000000020d00720c */ /* 0x000fe40003f06270 */
[C---:B---3--:R-:W-:Y:S02]  /*05f0*/  @!P5 FSETP.GTU.FTZ.AND P6, PT, |R6|.reuse, +INF , PT ;  /* 0x7f8000000600d80b */ /* 0x048fe40003fdc200 */
[----:B------:R-:W-:Y:S02]  /*0600*/  @!P5 FSETP.GEU.FTZ.AND P3, PT, R6, RZ, PT ;  /* 0x000000ff0600d20b */ /* 0x000fe40003f7e000 */
[----:B------:R-:W-:Y:S02]  /*0610*/  @!P5 PLOP3.LUT P1, PT, P6, PT, PT, 0x80, 0x0 ;  /* 0x000000000000d81c */ /* 0x000fe4000372f070 */
[----:B------:R-:W-:-:S11]  /*0620*/  PLOP3.LUT P6, PT, PT, PT, PT, 0x80, 0x0 ;  /* 0x000000000000781c */ /* 0x000fd60003fcf070 */
[----:B------:R-:W-:Y:S02]  /*0630*/  @!P1 FSEL R6, RZ, 3.1415927410125732422, P3 ;  /* 0x40490fdbff069808 */ /* 0x000fe40001800000 */
[C---:B----4-:R-:W-:Y:S02]  /*0640*/  @!P0 FSETP.GTU.FTZ.AND P3, PT, |R8|.reuse, +INF , PT ;  /* 0x7f8000000800880b */ /* 0x050fe40003f7c200 */
[----:B------:R-:W-:Y:S02]  /*0650*/  @!P0 FSETP.GEU.FTZ.AND P1, PT, R8, RZ, PT ;  /* 0x000000ff0800820b */ /* 0x000fe40003f3e000 */
[----:B------:R-:W-:Y:S02]  /*0660*/  @!P0 PLOP3.LUT P6, PT, P3, PT, PT, 0x80, 0x0 ;  /* 0x000000000000881c */ /* 0x000fe40001fcf070 */
[----:B------:R-:W-:Y:S02]  /*0670*/  ISETP.GE.AND P3, PT, R11, R2, PT ;  /* 0x000000020b00720c */ /* 0x000fe40003f66270 */
[----:B------:R-:W-:-:S04]  /*0680*/  IADD3 R11, R5, 0x80, RZ ;  /* 0x00000080050b7810 */ /* 0x000fc80007ffe0ff */
[----:B------:R-:W-:-:S05]  /*0690*/  ISETP.GE.AND P4, PT, R11, R2, PT ;  /* 0x000000020b00720c */ /* 0x000fca0003f86270 */
[----:B------:R-:W-:Y:S02]  /*06a0*/  @!P6 FSEL R8, RZ, 3.1415927410125732422, P1 ;  /* 0x40490fdbff08e808 */ /* 0x000fe40000800000 */
[C---:B-----5:R-:W-:Y:S02]  /*06b0*/  @!P3 FSETP.GTU.FTZ.AND P6, PT, |R4|.reuse, +INF , PT ;  /* 0x7f8000000400b80b */ /* 0x060fe40003fdc200 */
[----:B------:R-:W-:Y:S02]  /*06c0*/  PLOP3.LUT P1, PT, PT, PT, PT, 0x80, 0x0 ;  /* 0x000000000000781c */ /* 0x000fe40003f2f070 */
[----:B------:R-:W-:Y:S02]  /*06d0*/  @!P3 PLOP3.LUT P1, PT, P6, PT, PT, 0x80, 0x0 ;  /* 0x000000000000b81c */ /* 0x000fe4000372f070 */
[----:B------:R-:W-:Y:S02]  /*06e0*/  @!P3 FSETP.GEU.FTZ.AND P6, PT, R4, RZ, PT ;  /* 0x000000ff0400b20b */ /* 0x000fe40003fde000 */
[----:B------:R-:W-:-:S11]  /*06f0*/  @!P4 FSETP.GTU.FTZ.AND P2, PT, |R9|, +INF , PT ;  /* 0x7f8000000900c80b */ /* 0x000fd60003f5c200 */
[----:B------:R-:W-:Y:S02]  /*0700*/  @!P1 FSEL R4, RZ, 3.1415927410125732422, P6 ;  /* 0x40490fdbff049808 */ /* 0x000fe40003000000 */
[----:B------:R-:W-:Y:S02]  /*0710*/  PLOP3.LUT P1, PT, PT, PT, PT, 0x80, 0x0 ;  /* 0x000000000000781c */ /* 0x000fe40003f2f070 */
[----:B------:R-:W-:Y:S02]  /*0720*/  @!P4 PLOP3.LUT P1, PT, P2, PT, PT, 0x80, 0x0 ;  /* 0x000000000000c81c */ /* 0x000fe4000172f070 */
[----:B------:R-:W-:-:S13]  /*0730*/  @!P4 FSETP.GEU.FTZ.AND P2, PT, R9, RZ, PT ;  /* 0x000000ff0900c20b */ /* 0x000fda0003f5e000 */
[----:B------:R-:W-:Y:S02]  /*0740*/  @!P1 FSEL R9, RZ, 3.1415927410125732422, P2 ;  /* 0x40490fdbff099808 */ /* 0x000fe40001000000 */
[----:B------:R-:W-:-:S13]  /*0750*/  ISETP.GE.AND P1, PT, R7, R2, PT ;  /* 0x000000020700720c */ /* 0x000fda0003f26270 */
[----:B------:R-:W-:Y:S02]  /*0760*/  @!P1 IMAD.IADD R12, R0, 0x1, R7 ;  /* 0x00000001000c9824 */ /* 0x000fe400078e0207 */
[----:B------:R-:W-:-:S04]  /*0770*/  @!P1 IMAD.MOV.U32 R13, RZ, RZ, 0x4 ;  /* 0x00000004ff0d9424 */ /* 0x000fc800078e00ff */
[----:B------:R-:W-:-:S05]  /*0780*/  @!P1 IMAD.WIDE.U32 R12, R12, R13, c[0x0][0x170] ;  /* 0x00005c000c0c9625 */ /* 0x000fca00078e000d */
[----:B------:R0:W2:Y:S01]  /*0790*/  @!P1 LDG.E R10, [R12.64] ;  /* 0x000000040c0a9981 */ /* 0x0000a2000c1e1900 */
[----:B------:R-:W-:-:S04]  /*07a0*/  IADD3 R15, R5, 0x280, RZ ;  /* 0x00000280050f7810 */ /* 0x000fc80007ffe0ff */
[----:B------:R-:W-:Y:S02]  /*07b0*/  ISETP.GE.AND P2, PT, R15, R2, PT ;  /* 0x000000020f00720c */ /* 0x000fe40003f46270 */
[----:B------:R-:W-:Y:S02]  /*07c0*/  PLOP3.LUT P6, PT, PT, PT, PT, 0x80, 0x0 ;  /* 0x000000000000781c */ /* 0x000fe40003fcf070 */
[----:B------:R-:W-:Y:S01]  /*07d0*/  @!P1 IADD3 R7, R7, 0x80, RZ ;  /* 0x0000008007079810 */ /* 0x000fe20007ffe0ff */
[----:B0-----:R-:W-:Y:S01]  /*07e0*/  IMAD.MOV.U32 R12, RZ, RZ, RZ ;  /* 0x000000ffff0c7224 */ /* 0x001fe200078e00ff */
[----:B------:R-:W-:-:S04]  /*07f0*/  IADD3 R13, R5, 0x300, RZ ;  /* 0x00000300050d7810 */ /* 0x000fc80007ffe0ff */
[----:B------:R-:W-:Y:S01]  /*0800*/  ISETP.GE.AND P1, PT, R13, R2, PT ;  /* 0x000000020d00720c */ /* 0x000fe20003f26270 */
[----:B------:R-:W-:Y:S02]  /*0810*/  IMAD.MOV.U32 R13, RZ, RZ, RZ ;  /* 0x000000ffff0d7224 */ /* 0x000fe400078e00ff */
[----:B--2---:R-:W-:-:S04]  /*0820*/  @!P2 FSETP.GTU.FTZ.AND P4, PT, |R10|, +INF , PT ;  /* 0x7f8000000a00a80b */ /* 0x004fc80003f9c200 */
        /* <DEDUP_REMOVED lines=8> */
[----:B------:R-:W-:-:S04]  /*08b0*/  @!P6 IADD3 R7, R7, 0x80, RZ ;  /* 0x000000800707e810 */ /* 0x000fc80007ffe0ff */
[----:B------:R-:W-:-:S13]  /*08c0*/  ISETP.GE.AND P6, PT, R7, R2, PT ;  /* 0x000000020700720c */ /* 0x000fda0003fc6270 */
[----:B------:R-:W-:Y:S02]  /*08d0*/  @!P6 IMAD.IADD R7, R0, 0x1, R7 ;  /* 0x000000010007e824 */ /* 0x000fe400078e0207 */
[----:B0-----:R-:W-:-:S04]  /*08e0*/  @!P6 IMAD.MOV.U32 R14, RZ, RZ, 0x4 ;  /* 0x00000004ff0ee424 */ /* 0x001fc800078e00ff */
[----:B------:R-:W-:-:S05]  /*08f0*/  @!P6 IMAD.WIDE.U32 R14, R7, R14, c[0x0][0x170] ;  /* 0x00005c00070ee625 */ /* 0x000fca00078e000e */
[----:B------:R-:W3:Y:S01]  /*0900*/  @!P6 LDG.E R13, [R14.64] ;  /* 0x000000040e0de981 */ /* 0x000ee2000c1e1900 */
[----:B------:R-:W-:Y:S02]  /*0910*/  P2R R16, PR, RZ, 0x20 ;  /* 0x00000020ff107803 */ /* 0x000fe40000000000 */
[----:B------:R-:W-:Y:S02]  /*0920*/  PLOP3.LUT P5, PT, PT, PT, PT, 0x80, 0x0 ;  /* 0x000000000000781c */ /* 0x000fe40003faf070 */
[----:B------:R-:W-:Y:S02]  /*0930*/  IADD3 R7, R5, 0x380, RZ ;  /* 0x0000038005077810 */ /* 0x000fe40007ffe0ff */
[----:B------:R-:W-:Y:S01]  /*0940*/  PLOP3.LUT P0, PT, PT, PT, PT, 0x80, 0x0 ;  /* 0x000000000000781c */ /* 0x000fe20003f0f070 */
[----:B------:R-:W-:Y:S01]  /*0950*/  BSSY B0, `(.L_x_1611) ;  /* 0x0000040000007945 */ /* 0x000fe20003800000 */
[----:B------:R-:W-:Y:S01]  /*0960*/  BSSY B1, `(.L_x_1612) ;  /* 0x0000038000017945 */ /* 0x000fe20003800000 */
[----:B--2---:R-:W-:-:S04]  /*0970*/  @!P1 FSETP.GTU.FTZ.AND P4, PT, |R12|, +INF , PT ;  /* 0x7f8000000c00980b */ /* 0x004fc80003f9c200 */
[----:B------:R-:W-:Y:S02]  /*0980*/  @!P1 PLOP3.LUT P5, PT, P4, PT, PT, 0x80, 0x0 ;  /* 0x000000000000981c */ /* 0x000fe400027af070 */
[----:B------:R-:W-:-:S13]  /*0990*/  @!P1 FSETP.GEU.FTZ.AND P4, PT, R12, RZ, PT ;  /* 0x000000ff0c00920b */ /* 0x000fda0003f9e000 */
[----:B------:R-:W-:Y:S02]  /*09a0*/  @!P5 FSEL R12, RZ, 3.1415927410125732422, P4 ;  /* 0x40490fdbff0cd808 */ /* 0x000fe40002000000 */
[----:B------:R-:W-:Y:S02]  /*09b0*/  ISETP.NE.AND P5, PT, R16, RZ, PT ;  /* 0x000000ff1000720c */ /* 0x000fe40003fa5270 */
[----:B------:R-:W-:Y:S02]  /*09c0*/  ISETP.NE.AND P4, PT, R17, RZ, PT ;  /* 0x000000ff1100720c */ /* 0x000fe40003f85270 */
[----:B------:R-:W-:-:S11]  /*09d0*/  ISETP.GE.AND P5, PT, R7, R2, PT ;  /* 0x000000020700720c */ /* 0x000fd60003fa6270 */
[----:B------:R-:W-:Y:S02]  /*09e0*/  @!P4 IMAD.IADD R16, R0, 0x1, R5 ;  /* 0x000000010010c824 */ /* 0x000fe400078e0205 */
[----:B------:R-:W-:Y:S01]  /*09f0*/  @!P4 IMAD.MOV.U32 R17, RZ, RZ, 0x4 ;  /* 0x00000004ff11c424 */ /* 0x000fe200078e00ff */
[----:B---3--:R-:W-:Y:S01]  /*0a00*/  @!P5 FSETP.GTU.FTZ.AND P6, PT, |R13|, +INF , PT ;  /* 0x7f8000000d00d80b */ /* 0x008fe20003fdc200 */
[----:B------:R-:W-:Y:S02]  /*0a10*/  @!P4 IMAD.MOV.U32 R7, RZ, RZ, R3 ;  /* 0x000000ffff07c224 */ /* 0x000fe400078e0003 */
[----:B------:R-:W-:Y:S01]  /*0a20*/  @!P4 IMAD.WIDE.U32 R16, R16, R17, c[0x0][0x168] ;  /* 0x00005a001010c625 */ /* 0x000fe200078e0011 */
[----:B------:R-:W-:Y:S02]  /*0a30*/  @!P5 PLOP3.LUT P0, PT, P6, PT, PT, 0x80, 0x0 ;  /* 0x000000000000d81c */ /* 0x000fe4000370f070 */
[-C--:B------:R-:W-:Y:S01]  /*0a40*/  ISETP.GE.AND P6, PT, R11, R2.reuse, PT ;  /* 0x000000020b00720c */ /* 0x080fe20003fc6270 */
[----:B------:R-:W-:Y:S01]  /*0a50*/  @!P4 IMAD.MOV.U32 R5, RZ, RZ, R11 ;  /* 0x000000ffff05c224 */ /* 0x000fe200078e000b */
[----:B------:R-:W-:Y:S01]  /*0a60*/  @!P5 FSETP.GEU.FTZ.AND P6, PT, R13, RZ, PT ;  /* 0x000000ff0d00d20b */ /* 0x000fe20003fde000 */
[----:B------:R0:W-:Y:S03]  /*0a70*/  @!P4 STG.E [R16.64], R7 ;  /* 0x000000071000c986 */ /* 0x0001e6000c101904 */
[----:B------:R-:W-:-:S09]  /*0a80*/  ISETP.GE.AND P4, PT, R5, R2, PT ;  /* 0x000000020500720c */ /* 0x000fd20003f86270 */
[----:B------:R-:W-:-:S05]  /*0a90*/  @!P0 FSEL R13, RZ, 3.1415927410125732422, P6 ;  /* 0x40490fdbff0d8808 */ /* 0x000fca0003000000 */
[----:B------:R-:W-:Y:S01]  /*0aa0*/  @!P5 IMAD.MOV.U32 R3, RZ, RZ, R13 ;  /* 0x000000ffff03d224 */ /* 0x000fe200078e000d */
[----:B------:R-:W-:Y:S05]  /*0ab0*/  @P4 BRA `(.L_x_1613) ;  /* 0x000000c000004947 */ /* 0x000fea0003800000 */
[----:B0-----:R-:W-:Y:S01]  /*0ac0*/  IMAD.IADD R14, R0, 0x1, R5 ;  /* 0x00000001000e7824 */ /* 0x001fe200078e0205 */
[----:B------:R-:W-:Y:S01]  /*0ad0*/  IADD3 R5, R5, 0x80, RZ ;  /* 0x0000008005057810 */ /* 0x000fe20007ffe0ff */
[----:B------:R-:W-:-:S03]  /*0ae0*/  IMAD.MOV.U32 R15, RZ, RZ, 0x4 ;  /* 0x00000004ff0f7424 */ /* 0x000fc600078e00ff */
[----:B------:R-:W-:Y:S01]  /*0af0*/  ISETP.GE.AND P0, PT, R5, R2, PT ;  /* 0x000000020500720c */ /* 0x000fe20003f06270 */
[----:B------:R-:W-:-:S05]  /*0b00*/  IMAD.WIDE.U32 R14, R14, R15, c[0x0][0x168] ;  /* 0x00005a000e0e7625 */ /* 0x000fca00078e000f */
[----:B------:R0:W-:Y:S07]  /*0b10*/  STG.E [R14.64], R9 ;  /* 0x000000090e007986 */ /* 0x0001ee000c101904 */
[----:B------:R-:W-:Y:S05]  /*0b20*/  @P0 BRA `(.L_x_1614) ;  /* 0x000000c000000947 */ /* 0x000fea0003800000 */
[----:B0-----:R-:W-:Y:S01]  /*0b30*/  IMAD.IADD R14, R0, 0x1, R5 ;  /* 0x00000001000e7824 */ /* 0x001fe200078e0205 */
[----:B------:R-:W-:Y:S01]  /*0b40*/  IADD3 R5, R5, 0x80, RZ ;  /* 0x0000008005057810 */ /* 0x000fe20007ffe0ff */
[----:B------:R-:W-:-:S04]  /*0b50*/  IMAD.MOV.U32 R15, RZ, RZ, 0x4 ;  /* 0x00000004ff0f7424 */ /* 0x000fc800078e00ff */
[----:B------:R-:W-:-:S05]  /*0b60*/  IMAD.WIDE.U32 R14, R14, R15, c[0x0][0x168] ;  /* 0x00005a000e0e7625 */ /* 0x000fca00078e000f */
[----:B------:R0:W-:Y:S02]  /*0b70*/  STG.E [R14.64], R6 ;  /* 0x000000060e007986 */ /* 0x0001e4000c101904 */
.L_x_1613:
[----:B0-----:R-:W-:-:S13]  /*0b80*/  ISETP.GE.AND P0, PT, R5, R2, PT ;  /* 0x000000020500720c */ /* 0x001fda0003f06270 */
[----:B------:R-:W-:Y:S05]  /*0b90*/  @P0 BRA `(.L_x_1615) ;  /* 0x000000c000000947 */ /* 0x000fea0003800000 */
[----:B------:R-:W-:Y:S01]  /*0ba0*/  IMAD.IADD R6, R0, 0x1, R5 ;  /* 0x0000000100067824 */ /* 0x000fe200078e0205 */
[----:B------:R-:W-:Y:S01]  /*0bb0*/  IADD3 R5, R5, 0x80, RZ ;  /* 0x0000008005057810 */ /* 0x000fe20007ffe0ff */
[----:B------:R-:W-:-:S04]  /*0bc0*/  IMAD.MOV.U32 R7, RZ, RZ, 0x4 ;  /* 0x00000004ff077424 */ /* 0x000fc800078e00ff */
[----:B------:R-:W-:-:S05]  /*0bd0*/  IMAD.WIDE.U32 R6, R6, R7, c[0x0][0x168] ;  /* 0x00005a0006067625 */ /* 0x000fca00078e0007 */
[----:B------:R0:W-:Y:S02]  /*0be0*/  STG.E [R6.64], R8 ;  /* 0x0000000806007986 */ /* 0x0001e4000c101904 */
.L_x_1614:
[----:B------:R-:W-:-:S13]  /*0bf0*/  ISETP.GE.AND P0, PT, R5, R2, PT ;  /* 0x000000020500720c */ /* 0x000fda0003f06270 */
[----:B------:R-:W-:Y:S05]  /*0c00*/  @P0 BRA `(.L_x_1616) ;  /* 0x000000d000000947 */ /* 0x000fea0003800000 */
[----:B0-----:R-:W-:Y:S01]  /*0c10*/  IMAD.IADD R6, R0, 0x1, R5 ;  /* 0x0000000100067824 */ /* 0x001fe200078e0205 */
[----:B------:R-:W-:Y:S01]  /*0c20*/  IADD3 R5, R5, 0x80, RZ ;  /* 0x0000008005057810 */ /* 0x000fe20007ffe0ff */
[----:B------:R-:W-:-:S04]  /*0c30*/  IMAD.MOV.U32 R7, RZ, RZ, 0x4 ;  /* 0x00000004ff077424 */ /* 0x000fc800078e00ff */
[----:B------:R-:W-:-:S05]  /*0c40*/  IMAD.WIDE.U32 R6, R6, R7, c[0x0][0x168] ;  /* 0x00005a0006067625 */ /* 0x000fca00078e0007 */
[----:B------:R0:W-:Y:S02]  /*0c50*/  STG.E [R6.64], R4 ;  /* 0x0000000406007986 */ /* 0x0001e4000c101904 */
.L_x_1615:
[----:B------:R-:W-:-:S13]  /*0c60*/  ISETP.GE.AND P0, PT, R5, R2, PT ;  /* 0x000000020500720c */ /* 0x000fda0003f06270 */
[----:B------:R-:W-:Y:S01]  /*0c70*/  @P0 BREAK B1 ;  /* 0x0000000000010942 */ /* 0x000fe20003800000 */
[----:B------:R-:W-:Y:S05]  /*0c80*/  @P0 BRA `(.L_x_1617) ;  /* 0x000000c000000947 */ /* 0x000fea0003800000 */
[----:B0-----:R-:W-:Y:S01]  /*0c90*/  IMAD.IADD R6, R0, 0x1, R5 ;  /* 0x0000000100067824 */ /* 0x001fe200078e0205 */
[----:B------:R-:W-:Y:S01]  /*0ca0*/  IADD3 R5, R5, 0x80, RZ ;  /* 0x0000008005057810 */ /* 0x000fe20007ffe0ff */
[----:B------:R-:W-:-:S04]  /*0cb0*/  IMAD.MOV.U32 R7, RZ, RZ, 0x4 ;  /* 0x00000004ff077424 */ /* 0x000fc800078e00ff */
[----:B------:R-:W-:-:S05]  /*0cc0*/  IMAD.WIDE.U32 R6, R6, R7, c[0x0][0x168] ;  /* 0x00005a0006067625 */ /* 0x000fca00078e0007 */
[----:B------:R0:W-:Y:S02]  /*0cd0*/  STG.E [R6.64], R10 ;  /* 0x0000000a06007986 */ /* 0x0001e4000c101904 */
.L_x_1616:
[----:B------:R-:W-:Y:S05]  /*0ce0*/  BSYNC B1 ;  /* 0x0000000000017941 */ /* 0x000fea0003800000 */
.L_x_1612:
[----:B------:R-:W-:-:S13]  /*0cf0*/  ISETP.GE.AND P0, PT, R5, R2, PT ;  /* 0x000000020500720c */ /* 0x000fda0003f06270 */
[----:B0-----:R-:W-:Y:S01]  /*0d00*/  @!P0 IMAD.IADD R6, R0, 0x1, R5 ;  /* 0x0000000100068824 */ /* 0x001fe200078e0205 */
[----:B------:R-:W-:Y:S01]  /*0d10*/  @!P0 IADD3 R5, R5, 0x80, RZ ;  /* 0x0000008005058810 */ /* 0x000fe20007ffe0ff */
[----:B------:R-:W-:-:S04]  /*0d20*/  @!P0 IMAD.MOV.U32 R7, RZ, RZ, 0x4 ;  /* 0x00000004ff078424 */ /* 0x000fc800078e00ff */
[----:B------:R-:W-:-:S05]  /*0d30*/  @!P0 IMAD.WIDE.U32 R6, R6, R7, c[0x0][0x168] ;  /* 0x00005a0006068625 */ /* 0x000fca00078e0007 */
[----:B------:R0:W-:Y:S02]  /*0d40*/  @!P0 STG.E [R6.64], R12 ;  /* 0x0000000c06008986 */ /* 0x0001e4000c101904 */
.L_x_1617:
[----:B------:R-:W-:Y:S05]  /*0d50*/  BSYNC B0 ;  /* 0x0000000000007941 */ /* 0x000fea0003800000 */
.L_x_1611:
[----:B------:R-:W-:Y:S01]  /*0d60*/  WARPSYNC 0xffffffff ;  /* 0xffffffff00007948 */ /* 0x000fe20003800000 */
[----:B------:R-:W-:-:S13]  /*0d70*/  ISETP.GE.AND P0, PT, R5, R2, PT ;  /* 0x000000020500720c */ /* 0x000fda0003f06270 */
[----:B------:R-:W-:Y:S05]  /*0d80*/  @P0 EXIT ;  /* 0x000000000000094d */ /* 0x000fea0003800000 */
[----:B------:R-:W-:Y:S02]  /*0d90*/  IMAD.IADD R5, R0, 0x1, R5 ;  /* 0x0000000100057824 */ /* 0x000fe400078e0205 */
[----:B0-----:R-:W-:-:S04]  /*0da0*/  IMAD.MOV.U32 R4, RZ, RZ, 0x4 ;  /* 0x00000004ff047424 */ /* 0x001fc800078e00ff */
[----:B------:R-:W-:-:S05]  /*0db0*/  IMAD.WIDE.U32 R4, R5, R4, c[0x0][0x168] ;  /* 0x00005a0005047625 */ /* 0x000fca00078e0004 */
[----:B------:R-:W-:Y:S01]  /*0dc0*/  STG.E [R4.64], R3 ;  /* 0x0000000304007986 */ /* 0x000fe2000c101904 */
[----:B------:R-:W-:Y:S05]  /*0dd0*/  EXIT ;  /* 0x000000000000794d */ /* 0x000fea0003800000 */
.L_x_1618:
        /* <DEDUP_REMOVED lines=10> */
.L_x_2212:


//--------------------- .text._ZN2at6native29vectorized_elementwise_kernelILi4EZZZNS0_17angle_kernel_cudaERNS_18TensorIteratorBaseEENKUlvE0_clEvENKUlvE0_clEvEUlfE_St5arrayIPcLm2EEEEviT0_T1_ --------------------------
	.section	.text._ZN2at6native29vectorized_elementwise_kernelILi4EZZZNS0_17angle_kernel_cudaERNS_18TensorIteratorBaseEENKUlvE0_clEvENKUlvE0_clEvEUlfE_St5arrayIPcLm2EEEEviT0_T1_,"ax",@progbits
	.sectioninfo	@"SHI_REGISTERS=20"
	.align	128
        .global         _ZN2at6native29vectorized_elementwise_kernelILi4EZZZNS0_17angle_kernel_cudaERNS_18TensorIteratorBaseEENKUlvE0_clEvENKUlvE0_clEvEUlfE_St5arrayIPcLm2EEEEviT0_T1_
        .type           _ZN2at6native29vectorized_elementwise_kernelILi4EZZZNS0_17angle_kernel_cudaERNS_18TensorIteratorBaseEENKUlvE0_clEvENKUlvE0_clEvEUlfE_St5arrayIPcLm2EEEEviT0_T1_,@function
        .size           _ZN2at6native29vectorized_elementwise_kernelILi4EZZZNS0_17angle_kernel_cudaERNS_18TensorIteratorBaseEENKUlvE0_clEvENKUlvE0_clEvEUlfE_St5arrayIPcLm2EEEEviT0_T1_,(.L_x_2213 - _ZN2at6native29vectorized_elementwise_kernelILi4EZZZNS0_17angle_kernel_cudaERNS_18TensorIteratorBaseEENKUlvE0_clEvENKUlvE0_clEvEUlfE_St5arrayIPcLm2EEEEviT0_T1_)
        .other          _ZN2at6native29vectorized_elementwise_kernelILi4EZZZNS0_17angle_kernel_cudaERNS_18TensorIteratorBaseEENKUlvE0_clEvENKUlvE0_clEvEUlfE_St5arrayIPcLm2EEEEviT0_T1_,@"STO_CUDA_ENTRY STV_DEFAULT"
_ZN2at6native29vectorized_elementwise_kernelILi4EZZZNS0_17angle_kernel_cudaERNS_18TensorIteratorBaseEENKUlvE0_clEvENKUlvE0_clEvEUlfE_St5arrayIPcLm2EEEEviT0_T1_:
.text._ZN2at6native29vectorized_elementwise_kernelILi4EZZZNS0_17angle_kernel_cudaERNS_18TensorIteratorBaseEENKUlvE0_clEvENKUlvE0_clEvEUlfE_St5arrayIPcLm2EEEEviT0_T1_:
        /* <DEDUP_REMOVED lines=11> */
[----:B------:R0:W2:Y:S04]  /*00b0*/  LDG.E.128 R4, [R2.64] ;  /* 0x0000000402047981 */ /* 0x0000a8000c1e1d00 */
[----:B------:R0:W3:Y:S02]  /*00c0*/  LDG.E.128 R8, [R2.64+0x800] ;  /* 0x0008000402087981 */ /* 0x0000e4000c1e1d00 */
[----:B0-----:R-:W-:-:S06]  /*00d0*/  IMAD.WIDE.U32 R2, R0, R15, c[0x0][0x168] ;  /* 0x00005a0000027625 */ /* 0x001fcc00078e000f */
[----:B------:R-:W-:Y:S01]  /*00e0*/  IMAD.WIDE R2, R13, 0x10, R2 ;  /* 0x000000100d027825 */ /* 0x000fe200078e0202 */
[----:B--2---:R-:W-:Y:S02]  /*00f0*/  FSETP.GTU.FTZ.AND P0, PT, |R4|, +INF , PT ;  /* 0x7f8000000400780b */ /* 0x004fe40003f1c200 */
[C---:B------:R-:W-:Y:S02]  /*0100*/  FSETP.GTU.FTZ.AND P1, PT, |R5|.reuse, +INF , PT ;  /* 0x7f8000000500780b */ /* 0x040fe40003f3c200 */
[----:B------:R-:W-:Y:S02]  /*0110*/  FSETP.GTU.FTZ.AND P5, PT, |R6|, +INF , PT ;  /* 0x7f8000000600780b */ /* 0x000fe40003fbc200 */
[----:B------:R-:W-:Y:S02]  /*0120*/  FSETP.GEU.FTZ.AND P2, PT, R4, RZ, PT ;  /* 0x000000ff0400720b */ /* 0x000fe40003f5e000 */
[----:B------:R-:W-:Y:S02]  /*0130*/  FSETP.GEU.FTZ.AND P3, PT, R5, RZ, PT ;  /* 0x000000ff0500720b */ /* 0x000fe40003f7e000 */
[----:B------:R-:W-:-:S02]  /*0140*/  FSETP.GTU.FTZ.AND P4, PT, |R7|, +INF , PT ;  /* 0x7f8000000700780b */ /* 0x000fc40003f9c200 */
[----:B------:R-:W-:Y:S02]  /*0150*/  FSETP.GEU.FTZ.AND P6, PT, R6, RZ, PT ;  /* 0x000000ff0600720b */ /* 0x000fe40003fde000 */
[----:B------:R-:W-:Y:S02]  /*0160*/  @!P0 FSEL R4, RZ, 3.1415927410125732422, P2 ;  /* 0x40490fdbff048808 */ /* 0x000fe40001000000 */
[----:B---3--:R-:W-:Y:S02]  /*0170*/  FSETP.GTU.FTZ.AND P2, PT, |R8|, +INF , PT ;  /* 0x7f8000000800780b */ /* 0x008fe40003f5c200 */
[----:B------:R-:W-:Y:S02]  /*0180*/  @!P1 FSEL R5, RZ, 3.1415927410125732422, P3 ;  /* 0x40490fdbff059808 */ /* 0x000fe40001800000 */
[----:B------:R-:W-:Y:S02]  /*0190*/  FSETP.GTU.FTZ.AND P0, PT, |R9|, +INF , PT ;  /* 0x7f8000000900780b */ /* 0x000fe40003f1c200 */
[----:B------:R-:W-:-:S02]  /*01a0*/  FSETP.GTU.FTZ.AND P3, PT, |R10|, +INF , PT ;  /* 0x7f8000000a00780b */ /* 0x000fc40003f7c200 */
[----:B------:R-:W-:Y:S02]  /*01b0*/  FSETP.GTU.FTZ.AND P1, PT, |R11|, +INF , PT ;  /* 0x7f8000000b00780b */ /* 0x000fe40003f3c200 */
[----:B------:R-:W-:Y:S02]  /*01c0*/  @!P5 FSEL R6, RZ, 3.1415927410125732422, P6 ;  /* 0x40490fdbff06d808 */ /* 0x000fe40003000000 */
[----:B------:R-:W-:Y:S02]  /*01d0*/  FSETP.GEU.FTZ.AND P6, PT, R7, RZ, PT ;  /* 0x000000ff0700720b */ /* 0x000fe40003fde000 */
[----:B------:R-:W-:Y:S02]  /*01e0*/  FSETP.GEU.FTZ.AND P5, PT, R8, RZ, PT ;  /* 0x000000ff0800720b */ /* 0x000fe40003fbe000 */
[----:B------:R-:W-:Y:S02]  /*01f0*/  @!P4 FSEL R7, RZ, 3.1415927410125732422, P6 ;  /* 0x40490fdbff07c808 */ /* 0x000fe40003000000 */
[----:B------:R-:W-:-:S02]  /*0200*/  @!P2 FSEL R8, RZ, 3.1415927410125732422, P5 ;  /* 0x40490fdbff08a808 */ /* 0x000fc40002800000 */
[----:B------:R-:W-:Y:S01]  /*0210*/  FSETP.GEU.FTZ.AND P6, PT, R9, RZ, PT ;  /* 0x000000ff0900720b */ /* 0x000fe20003fde000 */
[----:B------:R-:W-:Y:S01]  /*0220*/  STG.E.128 [R2.64], R4 ;  /* 0x0000000402007986 */ /* 0x000fe2000c101d04 */
[----:B------:R-:W-:Y:S02]  /*0230*/  FSETP.GEU.FTZ.AND P4, PT, R10, RZ, PT ;  /* 0x000000ff0a00720b */ /* 0x000fe40003f9e000 */
[----:B------:R-:W-:Y:S02]  /*0240*/  FSETP.GEU.FTZ.AND P2, PT, R11, RZ, PT ;  /* 0x000000ff0b00720b */ /* 0x000fe40003f5e000 */
[----:B------:R-:W-:Y:S02]  /*0250*/  @!P0 FSEL R9, RZ, 3.1415927410125732422, P6 ;  /* 0x40490fdbff098808 */ /* 0x000fe40003000000 */
[----:B------:R-:W-:Y:S02]  /*0260*/  @!P3 FSEL R10, RZ, 3.1415927410125732422, P4 ;  /* 0x40490fdbff0ab808 */ /* 0x000fe40002000000 */
[----:B------:R-:W-:-:S05]  /*0270*/  @!P1 FSEL R11, RZ, 3.1415927410125732422, P2 ;  /* 0x40490fdbff0b9808 */ /* 0x000fca0001000000 */
[----:B------:R-:W-:Y:S01]  /*0280*/  STG.E.128 [R2.64+0x800], R8 ;  /* 0x0008000802007986 */ /* 0x000fe2000c101d04 */
[----:B------:R-:W-:Y:S05]  /*0290*/  EXIT ;  /* 0x000000000000794d */ /* 0x000fea0003800000 */
.L_x_1619:
        /* <DEDUP_REMOVED lines=138> */
.L_x_1622:
[----:B0-----:R-:W-:-:S13]  /*0b40*/  ISETP.GE.AND P0, PT, R5, R2, PT ;  /* 0x000000020500720c */ /* 0x001fda0003f06270 */
[----:B------:R-:W-:Y:S05]  /*0b50*/  @P0 BRA `(.L_x_1624) ;  /* 0x000000c000000947 */ /* 0x000fea0003800000 */
[----:B------:R-:W-:Y:S01]  /*0b60*/  IMAD.IADD R6, R0, 0x1, R5 ;  /* 0x0000000100067824 */ /* 0x000fe200078e0205 */
[----:B------:R-:W-:Y:S01]  /*0b70*/  IADD3 R5, R5, 0x80, RZ ;  /* 0x0000008005057810 */ /* 0x000fe20007ffe0ff */
[----:B------:R-:W-:-:S04]  /*0b80*/  IMAD.MOV.U32 R7, RZ, RZ, 0x4 ;  /* 0x00000004ff077424 */ /* 0x000fc800078e00ff */
[----:B------:R-:W-:-:S05]  /*0b90*/  IMAD.WIDE.U32 R6, R6, R7, c[0x0][0x168] ;  /* 0x00005a0006067625 */ /* 0x000fca00078e0007 */
[----:B------:R0:W-:Y:S02]  /*0ba0*/  STG.E [R6.64], R8 ;  /* 0x0000000806007986 */ /* 0x0001e4000c101904 */
.L_x_1623:
[----:B------:R-:W-:-:S13]  /*0bb0*/  ISETP.GE.AND P0, PT, R5, R2, PT ;  /* 0x000000020500720c */ /* 0x000fda0003f06270 */
[----:B------:R-:W-:Y:S05]  /*0bc0*/  @P0 BRA `(.L_x_1625) ;  /* 0x000000d000000947 */ /* 0x000fea0003800000 */
[----:B0-----:R-:W-:Y:S01]  /*0bd0*/  IMAD.IADD R6, R0, 0x1, R5 ;  /* 0x0000000100067824 */ /* 0x001fe200078e0205 */
[----:B------:R-:W-:Y:S01]  /*0be0*/  IADD3 R5, R5, 0x80, RZ ;  /* 0x0000008005057810 */ /* 0x000fe20007ffe0ff */
[----:B------:R-:W-:-:S04]  /*0bf0*/  IMAD.MOV.U32 R7, RZ, RZ, 0x4 ;  /* 0x00000004ff077424 */ /* 0x000fc800078e00ff */
[----:B------:R-:W-:-:S05]  /*0c00*/  IMAD.WIDE.U32 R6, R6, R7, c[0x0][0x168] ;  /* 0x00005a0006067625 */ /* 0x000fca00078e0007 */
[----:B------:R0:W-:Y:S02]  /*0c10*/  STG.E [R6.64], R4 ;  /* 0x0000000406007986 */ /* 0x0001e4000c101904 */
.L_x_1624:
        /* <DEDUP_REMOVED lines=8> */
.L_x_1625:
[----:B------:R-:W-:Y:S05]  /*0ca0*/  BSYNC B1 ;  /* 0x0000000000017941 */ /* 0x000fea0003800000 */
.L_x_1621:
[----:B------:R-:W-:-:S13]  /*0cb0*/  ISETP.GE.AND P0, PT, R5, R2, PT ;  /* 0x000000020500720c */ /* 0x000fda0003f06270 */
[----:B0-----:R-:W-:Y:S01]  /*0cc0*/  @!P0 IMAD.IADD R6, R0, 0x1, R5 ;  /* 0x0000000100068824 */ /* 0x001fe200078e0205 */
[----:B------:R-:W-:Y:S01]  /*0cd0*/  @!P0 IADD3 R5, R5, 0x80, RZ ;  /* 0x0000008005058810 */ /* 0x000fe20007ffe0ff */
[----:B------:R-:W-:-:S04]  /*0ce0*/  @!P0 IMAD.MOV.U32 R7, RZ, RZ, 0x4 ;  /* 0x00000004ff078424 */ /* 0x000fc800078e00ff */
[----:B------:R-:W-:-:S05]  /*0cf0*/  @!P0 IMAD.WIDE.U32 R6, R6, R7, c[0x0][0x168] ;  /* 0x00005a0006068625 */ /* 0x000fca00078e0007 */
[----:B------:R0:W-:Y:S02]  /*0d00*/  @!P0 STG.E [R6.64], R12 ;  /* 0x0000000c06008986 */ /* 0x0001e4000c101904 */
.L_x_1626:
[----:B------:R-:W-:Y:S05]  /*0d10*/  BSYNC B0 ;  /* 0x0000000000007941 */ /* 0x000fea0003800000 */
.L_x_1620:
        /* <DEDUP_REMOVED lines=8> */
.L_x_1627:
        /* <DEDUP_REMOVED lines=14> */
.L_x_2213:


//--------------------- .text._ZN2at6native29vectorized_elementwise_kernelILi8EZZZNS0_17angle_kernel_cudaERNS_18TensorIteratorBaseEENKUlvE0_clEvENKUlvE0_clEvEUlfE_St5arrayIPcLm2EEEEviT0_T1_ --------------------------
	.section	.text._ZN2at6native29vectorized_elementwise_kernelILi8EZZZNS0_17angle_kernel_cudaERNS_18TensorIteratorBaseEENKUlvE0_clEvENKUlvE0_clEvEUlfE_St5arrayIPcLm2EEEEviT0_T1_,"ax",@progbits
	.sectioninfo	@"SHI_REGISTERS=4"
	.align	128
        .global         _ZN2at6native29vectorized_elementwise_kernelILi8EZZZNS0_17angle_kernel_cudaERNS_18TensorIteratorBaseEENKUlvE0_clEvENKUlvE0_clEvEUlfE_St5arrayIPcLm2EEEEviT0_T1_
        .type           _ZN2at6native29vectorized_elementwise_kernelILi8EZZZNS0_17angle_kernel_cudaERNS_18TensorIteratorBaseEENKUlvE0_clEvENKUlvE0_clEvEUlfE_St5arrayIPcLm2EEEEviT0_T1_,@function
        .size           _ZN2at6native29vectorized_elementwise_kernelILi8EZZZNS0_17angle_kernel_cudaERNS_18TensorIteratorBaseEENKUlvE0_clEvENKUlvE0_clEvEUlfE_St5arrayIPcLm2EEEEviT0_T1_,(.L_x_2214 - _ZN2at6native29vectorized_elementwise_kernelILi8EZZZNS0_17angle_kernel_cudaERNS_18TensorIteratorBaseEENKUlvE0_clEvENKUlvE0_clEvEUlfE_St5arrayIPcLm2EEEEviT0_T1_)
        .other          _ZN2at6native29vectorized_elementwise_kernelILi8EZZZNS0_17angle_kernel_cudaERNS_18TensorIteratorBaseEENKUlvE0_clEvENKUlvE0_clEvEUlfE_St5arrayIPcLm2EEEEviT0_T1_,@"STO_CUDA_ENTRY STV_DEFAULT"
_ZN2at6native29vectorized_elementwise_kernelILi8EZZZNS0_17angle_kernel_cudaERNS_18TensorIteratorBaseEENKUlvE0_clEvENKUlvE0_clEvEUlfE_St5arrayIPcLm2EEEEviT0_T1_:
.text._ZN2at6native29vectorized_elementwise_kernelILi8EZZZNS0_17angle_kernel_cudaERNS_18TensorIteratorBaseEENKUlvE0_clEvENKUlvE0_clEvEUlfE_St5arrayIPcLm2EEEEviT0_T1_:
[----:B------:R-:W-:Y:S02]  /*0000*/  MOV R1, c[0x0][0x28] ;  /* 0x00000a0000017a02 */ /* 0x000fe40000000f00 */
[----:B------:R-:W-:Y:S05]  /*0010*/  EXIT ;  /* 0x000000000000794d */ /* 0x000fea0003800000 */
.L_x_1628:
        /* <DEDUP_REMOVED lines=14> */
.L_x_2214:


//--------------------- .text._ZN2at6native18elementwise_kernelILi128ELi4EZNS0_15gpu_kernel_implIZZZNS0_17angle_kernel_cudaERNS_18TensorIteratorBaseEENKUlvE0_clEvENKUlvE_clEvEUldE_EEvS4_RKT_EUliE_EEviT1_ --------------------------
	.section	.text._ZN2at6native18elementwise_kernelILi128ELi4EZNS0_15gpu_kernel_implIZZZNS0_17angle_kernel_cudaERNS_18TensorIteratorBaseEENKUlvE0_clEvENKUlvE_clEvEUldE_EEvS4_RKT_EUliE_EEviT1_,"ax",@progbits
	.sectioninfo	@"SHI_REGISTERS=26"
	.align	128
        .global         _ZN2at6native18elementwise_kernelILi128ELi4EZNS0_15gpu_kernel_implIZZZNS0_17angle_kernel_cudaERNS_18TensorIteratorBaseEENKUlvE0_clEvENKUlvE_clEvEUldE_EEvS4_RKT_EUliE_EEviT1_
        .type           _ZN2at6native18elementwise_kernelILi128ELi4EZNS0_15gpu_kernel_implIZZZNS0_17angle_kernel_cudaERNS_18TensorIteratorBaseEENKUlvE0_clEvENKUlvE_clEvEUldE_EEvS4_RKT_EUliE_EEviT1_,@function
        .size           _ZN2at6native18elementwise_kernelILi128ELi4EZNS0_15gpu_kernel_implIZZZNS0_17angle_kernel_cudaERNS_18TensorIteratorBaseEENKUlvE0_clEvENKUlvE_clEvEUldE_EEvS4_RKT_EUliE_EEviT1_,(.L_x_2215 - _ZN2at6native18elementwise_kernelILi128ELi4EZNS0_15gpu_kernel_implIZZZNS0_17angle_kernel_cudaERNS_18TensorIteratorBaseEENKUlvE0_clEvENKUlvE_clEvEUldE_EEvS4_RKT_EUliE_EEviT1_)
        .other          _ZN2at6native18elementwise_kernelILi128ELi4EZNS0_15gpu_kernel_implIZZZNS0_17angle_kernel_cudaERNS_18TensorIteratorBaseEENKUlvE0_clEvENKUlvE_clEvEUldE_EEvS4_RKT_EUliE_EEviT1_,@"STO_CUDA_ENTRY STV_DEFAULT"
_ZN2at6native18elementwise_kernelILi128ELi4EZNS0_15gpu_kernel_implIZZZNS0_17angle_kernel_cudaERNS_18TensorIteratorBaseEENKUlvE0_clEvENKUlvE_clEvEUldE_EEvS4_RKT_EUliE_EEviT1_:
.text._ZN2at6native18elementwise_kernelILi128ELi4EZNS0_15gpu_kernel_implIZZZNS0_17angle_kernel_cudaERNS_18TensorIteratorBaseEENKUlvE0_clEvENKUlvE_clEvEUldE_EEvS4_RKT_EUliE_EEviT1_:
        /* <DEDUP_REMOVED lines=236> */
.L_x_1631:
        /* <DEDUP_REMOVED lines=17> */
[----:B--2---:R-:W0:Y:S01]  /*0fd0*/  I2F.F64.S16 R2, R2 ;  /* 0x0000000200027312 */ /* 0x004e220000101c00 */
[----:B------:R-:W-:Y:S05]  /*0fe0*/  BRA `(.L_x_1637) ;  /* 0x00000e2000007947 */ /* 0x000fea0003800000 */
.L_x_1635:
[----:B------:R-:W2:Y:S02]  /*0ff0*/  LDG.E.U8 R2, [R4.64] ;  /* 0x0000002404027981 */ /* 0x000ea4000c1e1100 */
[----:B--2---:R-:W0:Y:S01]  /*1000*/  I2F.F64.U16 R2, R2 ;  /* 0x0000000200027312 */ /* 0x004e220000101800 */
[----:B------:R-:W-:Y:S05]  /*1010*/  BRA `(.L_x_1637) ;  /* 0x00000df000007947 */ /* 0x000fea0003800000 */
.L_x_1634:
[----:B------:R-:W-:-:S13]  /*1020*/  ISETP.NE.AND P0, PT, R2, 0x2, PT ;  /* 0x000000020200780c */ /* 0x000fda0003f05270 */
[----:B------:R-:W-:Y:S05]  /*1030*/  @!P0 BRA `(.L_x_1638) ;  /* 0x000000a000008947 */ /* 0x000fea0003800000 */
[----:B------:R-:W-:-:S13]  /*1040*/  ISETP.NE.AND P0, PT, R2, 0x3, PT ;  /* 0x000000030200780c */ /* 0x000fda0003f05270 */
[----:B------:R-:W-:Y:S05]  /*1050*/  @!P0 BRA `(.L_x_1639) ;  /* 0x0000005000008947 */ /* 0x000fea0003800000 */
[----:B------:R-:W-:-:S13]  /*1060*/  ISETP.NE.AND P0, PT, R2, 0x4, PT ;  /* 0x000000040200780c */ /* 0x000fda0003f05270 */
[----:B------:R-:W-:Y:S05]  /*1070*/  @P0 BRA `(.L_x_1636) ;  /* 0x00000bf000000947 */ /* 0x000fea0003800000 */
[----:B------:R-:W2:Y:S02]  /*1080*/  LDG.E.64 R2, [R4.64] ;  /* 0x0000002404027981 */ /* 0x000ea4000c1e1b00 */
[----:B--2---:R-:W0:Y:S01]  /*1090*/  I2F.F64.S64 R2, R2 ;  /* 0x0000000200027312 */ /* 0x004e220000301c00 */
[----:B------:R-:W-:Y:S05]  /*10a0*/  BRA `(.L_x_1637) ;  /* 0x00000d6000007947 */ /* 0x000fea0003800000 */
.L_x_1639:
[----:B------:R-:W2:Y:S02]  /*10b0*/  LDG.E R2, [R4.64] ;  /* 0x0000002404027981 */ /* 0x000ea4000c1e1900 */
[----:B--2---:R-:W0:Y:S01]  /*10c0*/  I2F.F64 R2, R2 ;  /* 0x0000000200027312 */ /* 0x004e220000201c00 */
[----:B------:R-:W-:Y:S05]  /*10d0*/  BRA `(.L_x_1637) ;  /* 0x00000d3000007947 */ /* 0x000fea0003800000 */
.L_x_1638:
[----:B------:R-:W2:Y:S02]  /*10e0*/  LDG.E.U16 R2, [R4.64] ;  /* 0x0000002404027981 */ /* 0x000ea4000c1e1500 */
[----:B--2---:R-:W0:Y:S01]  /*10f0*/  I2F.F64.S16 R2, R2 ;  /* 0x0000000200027312 */ /* 0x004e220000101c00 */
[----:B------:R-:W-:Y:S05]  /*1100*/  BRA `(.L_x_1637) ;  /* 0x00000d0000007947 */ /* 0x000fea0003800000 */
.L_x_1633:
[----:B------:R-:W-:-:S13]  /*1110*/  ISETP.GT.AND P0, PT, R2, 0x6, PT ;  /* 0x000000060200780c */ /* 0x000fda0003f04270 */
[----:B------:R-:W-:Y:S05]  /*1120*/  @P0 BRA `(.L_x_1640) ;  /* 0x000000d000000947 */ /* 0x000fea0003800000 */
[----:B------:R-:W-:-:S13]  /*1130*/  ISETP.NE.AND P0, PT, R2, 0x5, PT ;  /* 0x000000050200780c */ /* 0x000fda0003f05270 */
[----:B------:R-:W-:Y:S05]  /*1140*/  @!P0 BRA `(.L_x_1641) ;  /* 0x0000006000008947 */ /* 0x000fea0003800000 */
[----:B------:R-:W-:-:S13]  /*1150*/  ISETP.NE.AND P0, PT, R2, 0x6, PT ;  /* 0x000000060200780c */ /* 0x000fda0003f05270 */
[----:B------:R-:W-:Y:S05]  /*1160*/  @P0 BRA `(.L_x_1636) ;  /* 0x00000b0000000947 */ /* 0x000fea0003800000 */
[----:B------:R-:W2:Y:S02]  /*1170*/  LDG.E R2, [R4.64] ;  /* 0x0000002404027981 */ /* 0x000ea4000c1e1900 */
[----:B--2---:R-:W-:-:S06]  /*1180*/  FMUL.FTZ R2, R2, 1 ;  /* 0x3f80000002027820 */ /* 0x004fcc0000410000 */
[----:B------:R-:W0:Y:S01]  /*1190*/  F2F.F64.F32 R2, R2 ;  /* 0x0000000200027310 */ /* 0x000e220000201800 */
[----:B------:R-:W-:Y:S05]  /*11a0*/  BRA `(.L_x_1637) ;  /* 0x00000c6000007947 */ /* 0x000fea0003800000 */
.L_x_1641:
[----:B------:R-:W2:Y:S02]  /*11b0*/  LDG.E.U16 R0, [R4.64] ;  /* 0x0000002404007981 */ /* 0x000ea4000c1e1500 */
[----:B--2---:R-:W-:-:S05]  /*11c0*/  HADD2.F32 R0, -RZ, R0.H0_H0 ;  /* 0x20000000ff007230 */ /* 0x004fca0000004100 */
[----:B------:R-:W-:-:S04]  /*11d0*/  FMUL.FTZ R0, R0, 1 ;  /* 0x3f80000000007820 */ /* 0x000fc80000410000 */
[----:B------:R0:W1:Y:S01]  /*11e0*/  F2F.F64.F32 R2, R0 ;  /* 0x0000000000027310 */ /* 0x0000620000201800 */
[----:B------:R-:W-:Y:S05]  /*11f0*/  BRA `(.L_x_1637) ;  /* 0x00000c1000007947 */ /* 0x000fea0003800000 */
.L_x_1640:
[----:B------:R-:W-:-:S13]  /*1200*/  ISETP.NE.AND P0, PT, R2, 0x7, PT ;  /* 0x000000070200780c */ /* 0x000fda0003f05270 */
[----:B------:R-:W-:Y:S05]  /*1210*/  @!P0 BRA `(.L_x_1642) ;  /* 0x000000d000008947 */ /* 0x000fea0003800000 */
        /* <DEDUP_REMOVED lines=8> */
.L_x_1643:
[----:B------:R-:W2:Y:S02]  /*12a0*/  LDG.E.U16 R4, [R4.64] ;  /* 0x0000002404047981 */ /* 0x000ea4000c1e1500 */
[----:B--2---:R-:W-:-:S05]  /*12b0*/  HADD2.F32 R0, -RZ, R4.H0_H0 ;  /* 0x20000004ff007230 */ /* 0x004fca0000004100 */
[----:B------:R-:W-:-:S04]  /*12c0*/  FMUL.FTZ R0, R0, 1 ;  /* 0x3f80000000007820 */ /* 0x000fc80000410000 */
[----:B------:R0:W1:Y:S01]  /*12d0*/  F2F.F64.F32 R2, R0 ;  /* 0x0000000000027310 */ /* 0x0000620000201800 */
[----:B------:R-:W-:Y:S05]  /*12e0*/  BRA `(.L_x_1637) ;  /* 0x00000b2000007947 */ /* 0x000fea0003800000 */
.L_x_1642:
[----:B------:R0:W5:Y:S01]  /*12f0*/  LDG.E.64 R2, [R4.64] ;  /* 0x0000002404027981 */ /* 0x000162000c1e1b00 */
[----:B------:R-:W-:Y:S05]  /*1300*/  BRA `(.L_x_1637) ;  /* 0x00000b0000007947 */ /* 0x000fea0003800000 */
.L_x_1632:
        /* <DEDUP_REMOVED lines=11> */
[----:B------:R-:W-:Y:S01]  /*13c0*/  FSEL R3, RZ, 1.875, !P0 ;  /* 0x3ff00000ff037808 */ /* 0x000fe20004000000 */
[----:B------:R-:W-:Y:S05]  /*13d0*/  BRA `(.L_x_1637) ;  /* 0x00000a3000007947 */ /* 0x000fea0003800000 */
.L_x_1646:
[----:B------:R0:W5:Y:S01]  /*13e0*/  LDG.E.64 R2, [R4.64] ;  /* 0x0000002404027981 */ /* 0x000162000c1e1b00 */
[----:B------:R-:W-:Y:S05]  /*13f0*/  BRA `(.L_x_1637) ;  /* 0x00000a1000007947 */ /* 0x000fea0003800000 */
.L_x_1645:
        /* <DEDUP_REMOVED lines=24> */
[----:B------:R-:W-:-:S05]  /*1580*/  LOP3.LUT R3, R3, 0x80000000, R0, 0xf8, !PT ;  /* 0x8000000003037812 */ /* 0x000fca00078ef800 */
[----:B------:R-:W-:-:S06]  /*1590*/  FMUL.FTZ R3, R3, 1 ;  /* 0x3f80000003037820 */ /* 0x000fcc0000410000 */
[----:B------:R-:W0:Y:S01]  /*15a0*/  F2F.F64.F32 R2, R3 ;  /* 0x0000000300027310 */ /* 0x000e220000201800 */
[----:B------:R-:W-:Y:S05]  /*15b0*/  BRA `(.L_x_1637) ;  /* 0x0000085000007947 */ /* 0x000fea0003800000 */
.L_x_1648:
[----:B------:R-:W2:Y:S02]  /*15c0*/  LDG.E.U8 R3, [R4.64] ;  /* 0x0000002404037981 */ /* 0x000ea4000c1e1100 */
[----:B--2---:R-:W-:-:S05]  /*15d0*/  IMAD.SHL.U32 R0, R3, 0x2000000, RZ ;  /* 0x0200000003007824 */ /* 0x004fca00078e00ff */
[----:B------:R-:W-:-:S13]  /*15e0*/  ISETP.GE.U32.AND P0, PT, R0, 0x8000000, PT ;  /* 0x080000000000780c */ /* 0x000fda0003f06070 */
[C---:B------:R-:W-:Y:S02]  /*15f0*/  @!P0 IMAD.SHL.U32 R0, R3.reuse, 0x100, RZ ;  /* 0x0000010003008824 */ /* 0x040fe400078e00ff */
[C---:B------:R-:W-:Y:S02]  /*1600*/  @P0 IMAD.SHL.U32 R2, R3.reuse, 0x200000, RZ ;  /* 0x0020000003020824 */ /* 0x040fe400078e00ff */
[----:B------:R-:W-:Y:S01]  /*1610*/  IMAD.SHL.U32 R3, R3, 0x1000000, RZ ;  /* 0x0100000003037824 */ /* 0x000fe200078e00ff */
        /* <DEDUP_REMOVED lines=9> */
.L_x_1647:
[----:B------:R-:W2:Y:S02]  /*16b0*/  LDG.E.U16 R0, [R4.64] ;  /* 0x0000002404007981 */ /* 0x000ea4000c1e1500 */
[----:B--2---:R-:W-:-:S05]  /*16c0*/  PRMT R0, RZ, 0x5410, R0 ;  /* 0x00005410ff007816 */ /* 0x004fca0000000000 */
[----:B------:R-:W-:-:S04]  /*16d0*/  FMUL.FTZ R0, R0, 1 ;  /* 0x3f80000000007820 */ /* 0x000fc80000410000 */
[----:B------:R0:W1:Y:S01]  /*16e0*/  F2F.F64.F32 R2, R0 ;  /* 0x0000000000027310 */ /* 0x0000620000201800 */
[----:B------:R-:W-:Y:S05]  /*16f0*/  BRA `(.L_x_1637) ;  /* 0x0000071000007947 */ /* 0x000fea0003800000 */
.L_x_1644:
        /* <DEDUP_REMOVED lines=9> */
[----:B--2---:R-:W0:Y:S01]  /*1790*/  I2F.F64.U16 R2, R2 ;  /* 0x0000000200027312 */ /* 0x004e220000101800 */
[----:B------:R-:W-:Y:S05]  /*17a0*/  BRA `(.L_x_1637) ;  /* 0x0000066000007947 */ /* 0x000fea0003800000 */
.L_x_1651:
        /* <DEDUP_REMOVED lines=21> */
.L_x_1655:
[----:B------:R-:W-:Y:S05]  /*1900*/  BSYNC B1 ;  /* 0x0000000000017941 */ /* 0x000fea0003800000 */
.L_x_1654:
[----:B------:R-:W-:Y:S01]  /*1910*/  LEA R3, R0, 0x3b800000, 0x17 ;  /* 0x3b80000000037811 */ /* 0x000fe200078eb8ff */
[----:B------:R-:W-:-:S05]  /*1920*/  IMAD.SHL.U32 R0, R2, 0x100000, RZ ;  /* 0x0010000002007824 */ /* 0x000fca00078e00ff */
[----:B------:R-:W-:Y:S02]  /*1930*/  LOP3.LUT R0, R3, R0, R4, 0xfe, !PT ;  /* 0x0000000003007212 */ /* 0x000fe400078efe04 */
.L_x_1653:
[----:B------:R-:W-:Y:S05]  /*1940*/  BSYNC B0 ;  /* 0x0000000000007941 */ /* 0x000fea0003800000 */
.L_x_1652:
[----:B------:R-:W-:-:S04]  /*1950*/  FMUL.FTZ R0, R0, 1 ;  /* 0x3f80000000007820 */ /* 0x000fc80000410000 */
[----:B------:R0:W1:Y:S01]  /*1960*/  F2F.F64.F32 R2, R0 ;  /* 0x0000000000027310 */ /* 0x0000620000201800 */
[----:B------:R-:W-:Y:S05]  /*1970*/  BRA `(.L_x_1637) ;  /* 0x0000049000007947 */ /* 0x000fea0003800000 */
.L_x_1650:
        /* <DEDUP_REMOVED lines=21> */
.L_x_1659:
[----:B------:R-:W-:Y:S05]  /*1ad0*/  BSYNC B1 ;  /* 0x0000000000017941 */ /* 0x000fea0003800000 */
.L_x_1658:
[----:B------:R-:W-:Y:S01]  /*1ae0*/  LEA R3, R0, 0x37800000, 0x17 ;  /* 0x3780000000037811 */ /* 0x000fe200078eb8ff */
[----:B------:R-:W-:-:S05]  /*1af0*/  IMAD.SHL.U32 R0, R2, 0x200000, RZ ;  /* 0x0020000002007824 */ /* 0x000fca00078e00ff */
[----:B------:R-:W-:Y:S02]  /*1b00*/  LOP3.LUT R0, R3, R0, R4, 0xfe, !PT ;  /* 0x0000000003007212 */ /* 0x000fe400078efe04 */
.L_x_1657:
[----:B------:R-:W-:Y:S05]  /*1b10*/  BSYNC B0 ;  /* 0x0000000000007941 */ /* 0x000fea0003800000 */
.L_x_1656:
[----:B------:R-:W-:-:S04]  /*1b20*/  FMUL.FTZ R0, R0, 1 ;  /* 0x3f80000000007820 */ /* 0x000fc80000410000 */
[----:B------:R0:W1:Y:S01]  /*1b30*/  F2F.F64.F32 R2, R0 ;  /* 0x0000000000027310 */ /* 0x0000620000201800 */
[----:B------:R-:W-:Y:S05]  /*1b40*/  BRA `(.L_x_1637) ;  /* 0x000002c000007947 */ /* 0x000fea0003800000 */
.L_x_1649:
        /* <DEDUP_REMOVED lines=14> */
.L_x_1663:
[----:B------:R-:W-:Y:S05]  /*1c30*/  BSYNC B0 ;  /* 0x0000000000007941 */ /* 0x000fea0003800000 */
.L_x_1662:
[----:B------:R-:W-:-:S04]  /*1c40*/  FMUL.FTZ R0, R0, 1 ;  /* 0x3f80000000007820 */ /* 0x000fc80000410000 */
[----:B------:R0:W1:Y:S01]  /*1c50*/  F2F.F64.F32 R2, R0 ;  /* 0x0000000000027310 */ /* 0x0000620000201800 */
[----:B------:R-:W-:Y:S05]  /*1c60*/  BRA `(.L_x_1637) ;  /* 0x000001a000007947 */ /* 0x000fea0003800000 */
.L_x_1636:
        /* <DEDUP_REMOVED lines=20> */
[----:B------:R-:W-:Y:S05]  /*1db0*/  BRA `(.L_x_1637) ;  /* 0x0000005000007947 */ /* 0x000fea0003800000 */
.L_x_1661:
[----:B------:R-:W2:Y:S02]  /*1dc0*/  LDG.E.64 R2, [R4.64] ;  /* 0x0000002404027981 */ /* 0x000ea4000c1e1b00 */
[----:B--2---:R-:W0:Y:S01]  /*1dd0*/  I2F.F64.U64 R2, R2 ;  /* 0x0000000200027312 */ /* 0x004e220000301800 */
[----:B------:R-:W-:Y:S05]  /*1de0*/  BRA `(.L_x_1637) ;  /* 0x0000002000007947 */ /* 0x000fea0003800000 */
.L_x_1660:
[----:B------:R-:W2:Y:S02]  /*1df0*/  LDG.E R2, [R4.64] ;  /* 0x0000002404027981 */ /* 0x000ea4000c1e1900 */
[----:B--2---:R-:W0:Y:S02]  /*1e00*/  I2F.F64.U32 R2, R2 ;  /* 0x0000000200027312 */ /* 0x004e240000201800 */
.L_x_1637:
[----:B------:R-:W2:Y:S01]  /*1e10*/  LDC.U8 R6, c[0x0][0x371] ;  /* 0x0000dc40ff067b82 */ /* 0x000ea20000000000 */
[----:B01---5:R-:W0:-:S04]  /*1e20*/  DSETP.GEU.AND P1, PT, R2, RZ, PT ;  /* 0x000000ff0200722a */ /* 0x023e080003f2e000 */
[----:B------:R-:W1:Y:S02]  /*1e30*/  DSETP.GTU.AND P0, PT, |R2|, +INF , PT ;  /* 0x7ff000000200742a */ /* 0x000e640003f0c200 */
[----:B0-----:R-:W-:Y:S02]  /*1e40*/  FSEL R5, RZ, 3.37028055040000000000e+12, P1 ;  /* 0x54442d18ff057808 */ /* 0x001fe40000800000 */
[----:B------:R-:W-:Y:S02]  /*1e50*/  FSEL R7, RZ, 2.1426990032196044922, P1 ;  /* 0x400921fbff077808 */ /* 0x000fe40000800000 */
[----:B-1----:R-:W-:Y:S02]  /*1e60*/  FSEL R4, R5, R2, !P0 ;  /* 0x0000000205047208 */ /* 0x002fe40004000000 */
[----:B------:R-:W-:Y:S02]  /*1e70*/  FSEL R5, R7, R3, !P0 ;  /* 0x0000000307057208 */ /* 0x000fe40004000000 */
[----:B--2---:R-:W-:-:S04]  /*1e80*/  PRMT R0, R6, 0x9910, RZ ;  /* 0x0000991006007816 */ /* 0x004fc800000000ff */
        /* <DEDUP_REMOVED lines=13> */
.L_x_1667:
[----:B------:R-:W0:Y:S02]  /*1f60*/  F2I.S64.F64.TRUNC R4, R4 ;  /* 0x0000000400047311 */ /* 0x000e24000030d900 */
[----:B0-----:R-:W-:-:S05]  /*1f70*/  IMAD.MOV.U32 R3, RZ, RZ, R4 ;  /* 0x000000ffff037224 */ /* 0x001fca00078e0004 */
[----:B------:R0:W-:Y:S01]  /*1f80*/  STG.E.U8 [R16.64], R3 ;  /* 0x0000000310007986 */ /* 0x0001e2000c101124 */
[----:B------:R-:W-:Y:S05]  /*1f90*/  BRA `(.L_x_1669) ;  /* 0x00000ed000007947 */ /* 0x000fea0003800000 */
.L_x_1666:
        /* <DEDUP_REMOVED lines=9> */
.L_x_1671:
[----:B------:R-:W0:Y:S02]  /*2030*/  F2I.F64.TRUNC R5, R4 ;  /* 0x0000000400057311 */ /* 0x000e24000030d100 */
[----:B0-----:R0:W-:Y:S01]  /*2040*/  STG.E [R16.64], R5 ;  /* 0x0000000510007986 */ /* 0x0011e2000c101924 */
[----:B------:R-:W-:Y:S05]  /*2050*/  BRA `(.L_x_1669) ;  /* 0x00000e1000007947 */ /* 0x000fea0003800000 */
.L_x_1670:
[----:B------:R-:W0:Y:S02]  /*2060*/  F2I.F64.TRUNC R5, R4 ;  /* 0x0000000400057311 */ /* 0x000e24000030d100 */
[----:B0-----:R0:W-:Y:S01]  /*2070*/  STG.E.U16 [R16.64], R5 ;  /* 0x0000000510007986 */ /* 0x0011e2000c101524 */
[----:B------:R-:W-:Y:S05]  /*2080*/  BRA `(.L_x_1669) ;  /* 0x00000de000007947 */ /* 0x000fea0003800000 */
.L_x_1665:
        /* <DEDUP_REMOVED lines=11> */
.L_x_1673:
[----:B------:R-:W0:Y:S01]  /*2140*/  F2F.F32.F64 R0, R4 ;  /* 0x0000000400007310 */ /* 0x000e220000301000 */
[----:B------:R-:W0:-:S14]  /*2150*/  DSETP.GEU.AND P0, PT, |R4|, c[0x2][0x0], PT ;  /* 0x008000000400762a */ /* 0x000e1c0003f0e200 */
[----:B0-----:R-:W-:-:S05]  /*2160*/  @!P0 FMUL R0, R0, 1.175494350822287508e-38 ;  /* 0x0080000000008820 */ /* 0x001fca0000400000 */
[----:B------:R-:W-:-:S05]  /*2170*/  F2FP.PACK_AB R0, RZ, R0 ;  /* 0x00000000ff00723e */ /* 0x000fca00000000ff */
[----:B------:R0:W-:Y:S01]  /*2180*/  STG.E.U16 [R16.64], R0 ;  /* 0x0000000010007986 */ /* 0x0001e2000c101524 */
[----:B------:R-:W-:Y:S05]  /*2190*/  BRA `(.L_x_1669) ;  /* 0x00000cd000007947 */ /* 0x000fea0003800000 */
.L_x_1672:
        /* <DEDUP_REMOVED lines=8> */
[----:B------:R-:W-:-:S13]  /*2220*/  IMAD.MOV.U32 R3, RZ, RZ, RZ ;  /* 0x000000ffff037224 */ /* 0x000fda00078e00ff */
[----:B0-----:R-:W-:-:S05]  /*2230*/  @!P0 FMUL R2, R2, 1.175494350822287508e-38 ;  /* 0x0080000002028820 */ /* 0x001fca0000400000 */
[----:B------:R0:W-:Y:S01]  /*2240*/  STG.E.64 [R16.64], R2 ;  /* 0x0000000210007986 */ /* 0x0001e2000c101b24 */
[----:B------:R-:W-:Y:S05]  /*2250*/  BRA `(.L_x_1669) ;  /* 0x00000c1000007947 */ /* 0x000fea0003800000 */
.L_x_1675:
[----:B------:R-:W0:Y:S01]  /*2260*/  F2F.F32.F64 R0, R4 ;  /* 0x0000000400007310 */ /* 0x000e220000301000 */
[----:B------:R-:W0:-:S14]  /*2270*/  DSETP.GEU.AND P0, PT, |R4|, c[0x2][0x0], PT ;  /* 0x008000000400762a */ /* 0x000e1c0003f0e200 */
[----:B0-----:R-:W-:-:S05]  /*2280*/  @!P0 FMUL R0, R0, 1.175494350822287508e-38 ;  /* 0x0080000000008820 */ /* 0x001fca0000400000 */
[----:B------:R-:W-:-:S04]  /*2290*/  F2FP.PACK_AB R3, RZ, R0 ;  /* 0x00000000ff03723e */ /* 0x000fc800000000ff */
[----:B------:R-:W-:-:S05]  /*22a0*/  PRMT R3, R3, 0x5410, RZ ;  /* 0x0000541003037816 */ /* 0x000fca00000000ff */
[----:B------:R0:W-:Y:S01]  /*22b0*/  STG.E [R16.64], R3 ;  /* 0x0000000310007986 */ /* 0x0001e2000c101924 */
[----:B------:R-:W-:Y:S05]  /*22c0*/  BRA `(.L_x_1669) ;  /* 0x00000ba000007947 */ /* 0x000fea0003800000 */
.L_x_1674:
[----:B------:R0:W-:Y:S01]  /*22d0*/  STG.E.64 [R16.64], R4 ;  /* 0x0000000410007986 */ /* 0x0001e2000c101b24 */
[----:B------:R-:W-:Y:S05]  /*22e0*/  BRA `(.L_x_1669) ;  /* 0x00000b8000007947 */ /* 0x000fea0003800000 */
.L_x_1664:
        /* <DEDUP_REMOVED lines=9> */
[----:B0-----:R-:W-:-:S05]  /*2380*/  SEL R3, RZ, 0x1, !P0 ;  /* 0x00000001ff037807 */ /* 0x001fca0004000000 */
[----:B------:R0:W-:Y:S01]  /*2390*/  STG.E.U8 [R16.64], R3 ;  /* 0x0000000310007986 */ /* 0x0001e2000c101124 */
[----:B------:R-:W-:Y:S05]  /*23a0*/  BRA `(.L_x_1669) ;  /* 0x00000ac000007947 */ /* 0x000fea0003800000 */
.L_x_1678:
[----:B------:R-:W-:-:S05]  /*23b0*/  CS2R R6, SRZ ;  /* 0x0000000000067805 */ /* 0x000fca000001ff00 */
[----:B------:R0:W-:Y:S01]  /*23c0*/  STG.E.128 [R16.64], R4 ;  /* 0x0000000410007986 */ /* 0x0001e2000c101d24 */
[----:B------:R-:W-:Y:S05]  /*23d0*/  BRA `(.L_x_1669) ;  /* 0x00000a9000007947 */ /* 0x000fea0003800000 */
.L_x_1677:
        /* <DEDUP_REMOVED lines=23> */
.L_x_1682:
[----:B------:R-:W-:Y:S05]  /*2550*/  BSYNC B0 ;  /* 0x0000000000007941 */ /* 0x000fea0003800000 */
.L_x_1681:
[----:B------:R-:W-:-:S05]  /*2560*/  LOP3.LUT R3, R0, R3, RZ, 0xfc, !PT ;  /* 0x0000000300037212 */ /* 0x000fca00078efcff */
[----:B------:R0:W-:Y:S01]  /*2570*/  STG.E.U8 [R16.64], R3 ;  /* 0x0000000310007986 */ /* 0x0001e2000c101124 */
[----:B------:R-:W-:Y:S05]  /*2580*/  BRA `(.L_x_1669) ;  /* 0x000008e000007947 */ /* 0x000fea0003800000 */
.L_x_1680:
        /* <DEDUP_REMOVED lines=15> */
.L_x_1684:
[----:B------:R-:W-:Y:S01]  /*2680*/  IMAD.MOV.U32 R0, RZ, RZ, 0x7f ;  /* 0x0000007fff007424 */ /* 0x000fe200078e00ff */
[----:B------:R-:W-:-:S04]  /*2690*/  ISETP.GT.U32.AND P0, PT, R2, 0x7f800000, PT ;  /* 0x7f8000000200780c */ /* 0x000fc80003f04070 */
[----:B------:R-:W-:-:S04]  /*26a0*/  SEL R0, R0, 0x7c, P0 ;  /* 0x0000007c00007807 */ /* 0x000fc80000000000 */
.L_x_1685:
[----:B------:R-:W-:Y:S05]  /*26b0*/  BSYNC B0 ;  /* 0x0000000000007941 */ /* 0x000fea0003800000 */
.L_x_1683:
[----:B------:R-:W-:-:S04]  /*26c0*/  LOP3.LUT R2, R3, 0x80000000, RZ, 0xc0, !PT ;  /* 0x8000000003027812 */ /* 0x000fc800078ec0ff */
[----:B------:R-:W-:-:S04]  /*26d0*/  SHF.R.U32.HI R3, RZ, 0x18, R2 ;  /* 0x00000018ff037819 */ /* 0x000fc80000011602 */
[----:B------:R-:W-:-:S05]  /*26e0*/  LOP3.LUT R3, R0, R3, RZ, 0xfc, !PT ;  /* 0x0000000300037212 */ /* 0x000fca00078efcff */
[----:B------:R0:W-:Y:S01]  /*26f0*/  STG.E.U8 [R16.64], R3 ;  /* 0x0000000310007986 */ /* 0x0001e2000c101124 */
[----:B------:R-:W-:Y:S05]  /*2700*/  BRA `(.L_x_1669) ;  /* 0x0000076000007947 */ /* 0x000fea0003800000 */
.L_x_1679:
[----:B------:R-:W0:Y:S01]  /*2710*/  F2F.F32.F64 R0, R4 ;  /* 0x0000000400007310 */ /* 0x000e220000301000 */
[----:B------:R-:W0:-:S14]  /*2720*/  DSETP.GEU.AND P0, PT, |R4|, c[0x2][0x0], PT ;  /* 0x008000000400762a */ /* 0x000e1c0003f0e200 */
[----:B0-----:R-:W-:-:S05]  /*2730*/  @!P0 FMUL R0, R0, 1.175494350822287508e-38 ;  /* 0x0080000000008820 */ /* 0x001fca0000400000 */
[----:B------:R-:W-:-:S05]  /*2740*/  F2FP.BF16.PACK_AB R0, RZ, R0 ;  /* 0x00000000ff00723e */ /* 0x000fca00000010ff */
[----:B------:R0:W-:Y:S01]  /*2750*/  STG.E.U16 [R16.64], R0 ;  /* 0x0000000010007986 */ /* 0x0001e2000c101524 */
[----:B------:R-:W-:Y:S05]  /*2760*/  BRA `(.L_x_1669) ;  /* 0x0000070000007947 */ /* 0x000fea0003800000 */
.L_x_1676:
        /* <DEDUP_REMOVED lines=11> */
.L_x_1688:
        /* <DEDUP_REMOVED lines=19> */
.L_x_1691:
[----:B------:R-:W-:-:S04]  /*2950*/  LOP3.LUT R2, R3, 0x80000000, RZ, 0xc0, !PT ;  /* 0x8000000003027812 */ /* 0x000fc800078ec0ff */
[----:B------:R-:W-:-:S04]  /*2960*/  SHF.R.U32.HI R3, RZ, 0x18, R2 ;  /* 0x00000018ff037819 */ /* 0x000fc80000011602 */
[----:B------:R-:W-:-:S04]  /*2970*/  LOP3.LUT R0, R0, R3, RZ, 0xfc, !PT ;  /* 0x0000000300007212 */ /* 0x000fc800078efcff */
[----:B------:R-:W-:Y:S02]  /*2980*/  PRMT R8, R0, 0x7610, R8 ;  /* 0x0000761000087816 */ /* 0x000fe40000000008 */
.L_x_1690:
[----:B------:R-:W-:Y:S05]  /*2990*/  BSYNC B0 ;  /* 0x0000000000007941 */ /* 0x000fea0003800000 */
.L_x_1689:
[----:B------:R0:W-:Y:S01]  /*29a0*/  STG.E.U8 [R16.64], R8 ;  /* 0x0000000810007986 */ /* 0x0001e2000c101124 */
[----:B------:R-:W-:Y:S05]  /*29b0*/  BRA `(.L_x_1669) ;  /* 0x000004b000007947 */ /* 0x000fea0003800000 */
.L_x_1687:
        /* <DEDUP_REMOVED lines=19> */
.L_x_1694:
[----:B------:R-:W-:-:S04]  /*2af0*/  LOP3.LUT R2, R3, 0x80000000, RZ, 0xc0, !PT ;  /* 0x8000000003027812 */ /* 0x000fc800078ec0ff */
[----:B------:R-:W-:-:S04]  /*2b00*/  SHF.R.U32.HI R3, RZ, 0x18, R2 ;  /* 0x00000018ff037819 */ /* 0x000fc80000011602 */
[----:B------:R-:W-:-:S04]  /*2b10*/  LOP3.LUT R0, R0, R3, RZ, 0xfc, !PT ;  /* 0x0000000300007212 */ /* 0x000fc800078efcff */
[----:B------:R-:W-:Y:S02]  /*2b20*/  PRMT R8, R0, 0x7610, R8 ;  /* 0x0000761000087816 */ /* 0x000fe40000000008 */
.L_x_1693:
[----:B------:R-:W-:Y:S05]  /*2b30*/  BSYNC B0 ;  /* 0x0000000000007941 */ /* 0x000fea0003800000 */
.L_x_1692:
[----:B------:R0:W-:Y:S01]  /*2b40*/  STG.E.U8 [R16.64], R8 ;  /* 0x0000000810007986 */ /* 0x0001e2000c101124 */
[----:B------:R-:W-:Y:S05]  /*2b50*/  BRA `(.L_x_1669) ;  /* 0x0000031000007947 */ /* 0x000fea0003800000 */
.L_x_1686:
        /* <DEDUP_REMOVED lines=24> */
.L_x_1668:
        /* <DEDUP_REMOVED lines=20> */
.L_x_1696:
[----:B------:R-:W0:Y:S02]  /*2e20*/  F2I.U64.F64.TRUNC R4, R4 ;  /* 0x0000000400047311 */ /* 0x000e24000030d800 */
[----:B0-----:R0:W-:Y:S01]  /*2e30*/  STG.E.64 [R16.64], R4 ;  /* 0x0000000410007986 */ /* 0x0011e2000c101b24 */
[----:B------:R-:W-:Y:S05]  /*2e40*/  BRA `(.L_x_1669) ;  /* 0x0000002000007947 */ /* 0x000fea0003800000 */
.L_x_1695:
[----:B------:R-:W0:Y:S02]  /*2e50*/  F2I.U32.F64.TRUNC R5, R4 ;  /* 0x0000000400057311 */ /* 0x000e24000030d000 */
[----:B0-----:R0:W-:Y:S02]  /*2e60*/  STG.E [R16.64], R5 ;  /* 0x0000000510007986 */ /* 0x0011e4000c101924 */
.L_x_1669:
[----:B------:R-:W-:-:S05]  /*2e70*/  IMAD R18, R18, 0x200, R23 ;  /* 0x0000020012127824 */ /* 0x000fca00078e0217 */
[----:B------:R-:W-:Y:S02]  /*2e80*/  IADD3 R19, R18, 0x80, RZ ;  /* 0x0000008012137810 */ /* 0x000fe40007ffe0ff */
.L_x_1630:
[----:B------:R-:W-:Y:S05]  /*2e90*/  BSYNC B6 ;  /* 0x0000000000067941 */ /* 0x000fea0003800000 */
.L_x_1629:
        /* <DEDUP_REMOVED lines=231> */
.L_x_1699:
        /* <DEDUP_REMOVED lines=19> */
.L_x_1703:
[----:B------:R-:W2:Y:S02]  /*3e40*/  LDG.E.U8 R2, [R4.64] ;  /* 0x0000002404027981 */ /* 0x000ea4000c1e1100 */
[----:B--2---:R-:W0:Y:S01]  /*3e50*/  I2F.F64.U16 R2, R2 ;  /* 0x0000000200027312 */ /* 0x004e220000101800 */
[----:B------:R-:W-:Y:S05]  /*3e60*/  BRA `(.L_x_1705) ;  /* 0x00000df000007947 */ /* 0x000fea0003800000 */
.L_x_1702:
        /* <DEDUP_REMOVED lines=9> */
.L_x_1707:
[----:B------:R-:W2:Y:S02]  /*3f00*/  LDG.E R2, [R4.64] ;  /* 0x0000002404027981 */ /* 0x000ea4000c1e1900 */
[----:B--2---:R-:W0:Y:S01]  /*3f10*/  I2F.F64 R2, R2 ;  /* 0x0000000200027312 */ /* 0x004e220000201c00 */
[----:B------:R-:W-:Y:S05]  /*3f20*/  BRA `(.L_x_1705) ;  /* 0x00000d3000007947 */ /* 0x000fea0003800000 */
.L_x_1706:
[----:B------:R-:W2:Y:S02]  /*3f30*/  LDG.E.U16 R2, [R4.64] ;  /* 0x0000002404027981 */ /* 0x000ea4000c1e1500 */
[----:B--2---:R-:W0:Y:S01]  /*3f40*/  I2F.F64.S16 R2, R2 ;  /* 0x0000000200027312 */ /* 0x004e220000101c00 */
[----:B------:R-:W-:Y:S05]  /*3f50*/  BRA `(.L_x_1705) ;  /* 0x00000d0000007947 */ /* 0x000fea0003800000 */
.L_x_1701:
        /* <DEDUP_REMOVED lines=10> */
.L_x_1709:
[----:B------:R-:W2:Y:S02]  /*4000*/  LDG.E.U16 R0, [R4.64] ;  /* 0x0000002404007981 */ /* 0x000ea4000c1e1500 */
[----:B--2---:R-:W-:-:S05]  /*4010*/  HADD2.F32 R0, -RZ, R0.H0_H0 ;  /* 0x20000000ff007230 */ /* 0x004fca0000004100 */
[----:B------:R-:W-:-:S04]  /*4020*/  FMUL.FTZ R0, R0, 1 ;  /* 0x3f80000000007820 */ /* 0x000fc80000410000 */
[----:B------:R0:W1:Y:S01]  /*4030*/  F2F.F64.F32 R2, R0 ;  /* 0x0000000000027310 */ /* 0x0000620000201800 */
[----:B------:R-:W-:Y:S05]  /*4040*/  BRA `(.L_x_1705) ;  /* 0x00000c1000007947 */ /* 0x000fea0003800000 */
.L_x_1708:
        /* <DEDUP_REMOVED lines=10> */
.L_x_1711:
[----:B------:R-:W2:Y:S02]  /*40f0*/  LDG.E.U16 R4, [R4.64] ;  /* 0x0000002404047981 */ /* 0x000ea4000c1e1500 */
[----:B--2---:R-:W-:-:S05]  /*4100*/  HADD2.F32 R0, -RZ, R4.H0_H0 ;  /* 0x20000004ff007230 */ /* 0x004fca0000004100 */
[----:B------:R-:W-:-:S04]  /*4110*/  FMUL.FTZ R0, R0, 1 ;  /* 0x3f80000000007820 */ /* 0x000fc80000410000 */
[----:B------:R0:W1:Y:S01]  /*4120*/  F2F.F64.F32 R2, R0 ;  /* 0x0000000000027310 */ /* 0x0000620000201800 */
[----:B------:R-:W-:Y:S05]  /*4130*/  BRA `(.L_x_1705) ;  /* 0x00000b2000007947 */ /* 0x000fea0003800000 */
.L_x_1710:
[----:B------:R0:W5:Y:S01]  /*4140*/  LDG.E.64 R2, [R4.64] ;  /* 0x0000002404027981 */ /* 0x000162000c1e1b00 */
[----:B------:R-:W-:Y:S05]  /*4150*/  BRA `(.L_x_1705) ;  /* 0x00000b0000007947 */ /* 0x000fea0003800000 */
.L_x_1700:
        /* <DEDUP_REMOVED lines=13> */
.L_x_1714:
[----:B------:R0:W5:Y:S01]  /*4230*/  LDG.E.64 R2, [R4.64] ;  /* 0x0000002404027981 */ /* 0x000162000c1e1b00 */
[----:B------:R-:W-:Y:S05]  /*4240*/  BRA `(.L_x_1705) ;  /* 0x00000a1000007947 */ /* 0x000fea0003800000 */
.L_x_1713:
        /* <DEDUP_REMOVED lines=28> */
.L_x_1716:
        /* <DEDUP_REMOVED lines=15> */
.L_x_1715:
[----:B------:R-:W2:Y:S02]  /*4500*/  LDG.E.U16 R0, [R4.64] ;  /* 0x0000002404007981 */ /* 0x000ea4000c1e1500 */
[----:B--2---:R-:W-:-:S05]  /*4510*/  PRMT R0, RZ, 0x5410, R0 ;  /* 0x00005410ff007816 */ /* 0x004fca0000000000 */
[----:B------:R-:W-:-:S04]  /*4520*/  FMUL.FTZ R0, R0, 1 ;  /* 0x3f80000000007820 */ /* 0x000fc80000410000 */
[----:B------:R0:W1:Y:S01]  /*4530*/  F2F.F64.F32 R2, R0 ;  /* 0x0000000000027310 */ /* 0x0000620000201800 */
[----:B------:R-:W-:Y:S05]  /*4540*/  BRA `(.L_x_1705) ;  /* 0x0000071000007947 */ /* 0x000fea0003800000 */
.L_x_1712:
        /* <DEDUP_REMOVED lines=11> */
.L_x_1719:
        /* <DEDUP_REMOVED lines=21> */
.L_x_1723:
[----:B------:R-:W-:Y:S05]  /*4750*/  BSYNC B1 ;  /* 0x0000000000017941 */ /* 0x000fea0003800000 */
.L_x_1722:
[----:B------:R-:W-:Y:S01]  /*4760*/  LEA R3, R0, 0x3b800000, 0x17 ;  /* 0x3b80000000037811 */ /* 0x000fe200078eb8ff */
[----:B------:R-:W-:-:S05]  /*4770*/  IMAD.SHL.U32 R0, R2, 0x100000, RZ ;  /* 0x0010000002007824 */ /* 0x000fca00078e00ff */
[----:B------:R-:W-:Y:S02]  /*4780*/  LOP3.LUT R0, R3, R0, R4, 0xfe, !PT ;  /* 0x0000000003007212 */ /* 0x000fe400078efe04 */
.L_x_1721:
[----:B------:R-:W-:Y:S05]  /*4790*/  BSYNC B0 ;  /* 0x0000000000007941 */ /* 0x000fea0003800000 */
.L_x_1720:
[----:B------:R-:W-:-:S04]  /*47a0*/  FMUL.FTZ R0, R0, 1 ;  /* 0x3f80000000007820 */ /* 0x000fc80000410000 */
[----:B------:R0:W1:Y:S01]  /*47b0*/  F2F.F64.F32 R2, R0 ;  /* 0x0000000000027310 */ /* 0x0000620000201800 */
[----:B------:R-:W-:Y:S05]  /*47c0*/  BRA `(.L_x_1705) ;  /* 0x0000049000007947 */ /* 0x000fea0003800000 */
.L_x_1718:
        /* <DEDUP_REMOVED lines=21> */
.L_x_1727:
[----:B------:R-:W-:Y:S05]  /*4920*/  BSYNC B1 ;  /* 0x0000000000017941 */ /* 0x000fea0003800000 */
.L_x_1726:
[----:B------:R-:W-:Y:S01]  /*4930*/  LEA R3, R0, 0x37800000, 0x17 ;  /* 0x3780000000037811 */ /* 0x000fe200078eb8ff */
[----:B------:R-:W-:-:S05]  /*4940*/  IMAD.SHL.U32 R0, R2, 0x200000, RZ ;  /* 0x0020000002007824 */ /* 0x000fca00078e00ff */
[----:B------:R-:W-:Y:S02]  /*4950*/  LOP3.LUT R0, R3, R0, R4, 0xfe, !PT ;  /* 0x0000000003007212 */ /* 0x000fe400078efe04 */
.L_x_1725:
[----:B------:R-:W-:Y:S05]  /*4960*/  BSYNC B0 ;  /* 0x0000000000007941 */ /* 0x000fea0003800000 */
.L_x_1724:
[----:B------:R-:W-:-:S04]  /*4970*/  FMUL.FTZ R0, R0, 1 ;  /* 0x3f80000000007820 */ /* 0x000fc80000410000 */
[----:B------:R0:W1:Y:S01]  /*4980*/  F2F.F64.F32 R2, R0 ;  /* 0x0000000000027310 */ /* 0x0000620000201800 */
[----:B------:R-:W-:Y:S05]  /*4990*/  BRA `(.L_x_1705) ;  /* 0x000002c000007947 */ /* 0x000fea0003800000 */
.L_x_1717:
        /* <DEDUP_REMOVED lines=14> */
.L_x_1731:
[----:B------:R-:W-:Y:S05]  /*4a80*/  BSYNC B0 ;  /* 0x0000000000007941 */ /* 0x000fea0003800000 */
.L_x_1730:
[----:B------:R-:W-:-:S04]  /*4a90*/  FMUL.FTZ R0, R0, 1 ;  /* 0x3f80000000007820 */ /* 0x000fc80000410000 */
[----:B------:R0:W1:Y:S01]  /*4aa0*/  F2F.F64.F32 R2, R0 ;  /* 0x0000000000027310 */ /* 0x0000620000201800 */
[----:B------:R-:W-:Y:S05]  /*4ab0*/  BRA `(.L_x_1705) ;  /* 0x000001a000007947 */ /* 0x000fea0003800000 */
.L_x_1704:
        /* <DEDUP_REMOVED lines=21> */
.L_x_1729:
[----:B------:R-:W2:Y:S02]  /*4c10*/  LDG.E.64 R2, [R4.64] ;  /* 0x0000002404027981 */ /* 0x000ea4000c1e1b00 */
[----:B--2---:R-:W0:Y:S01]  /*4c20*/  I2F.F64.U64 R2, R2 ;  /* 0x0000000200027312 */ /* 0x004e220000301800 */
[----:B------:R-:W-:Y:S05]  /*4c30*/  BRA `(.L_x_1705) ;  /* 0x0000002000007947 */ /* 0x000fea0003800000 */
.L_x_1728:
[----:B------:R-:W2:Y:S02]  /*4c40*/  LDG.E R2, [R4.64] ;  /* 0x0000002404027981 */ /* 0x000ea4000c1e1900 */
[----:B--2---:R-:W0:Y:S02]  /*4c50*/  I2F.F64.U32 R2, R2 ;  /* 0x0000000200027312 */ /* 0x004e240000201800 */
.L_x_1705:
        /* <DEDUP_REMOVED lines=21> */
.L_x_1735:
[----:B------:R-:W0:Y:S02]  /*4db0*/  F2I.S64.F64.TRUNC R4, R4 ;  /* 0x0000000400047311 */ /* 0x000e24000030d900 */
[----:B0-----:R-:W-:-:S05]  /*4dc0*/  IMAD.MOV.U32 R3, RZ, RZ, R4 ;  /* 0x000000ffff037224 */ /* 0x001fca00078e0004 */
[----:B------:R0:W-:Y:S01]  /*4dd0*/  STG.E.U8 [R16.64], R3 ;  /* 0x0000000310007986 */ /* 0x0001e2000c101124 */
[----:B------:R-:W-:Y:S05]  /*4de0*/  BRA `(.L_x_1737) ;  /* 0x00000ed000007947 */ /* 0x000fea0003800000 */
.L_x_1734:
        /* <DEDUP_REMOVED lines=9> */
.L_x_1739:
[----:B------:R-:W0:Y:S02]  /*4e80*/  F2I.F64.TRUNC R5, R4 ;  /* 0x0000000400057311 */ /* 0x000e24000030d100 */
[----:B0-----:R0:W-:Y:S01]  /*4e90*/  STG.E [R16.64], R5 ;  /* 0x0000000510007986 */ /* 0x0011e2000c101924 */
[----:B------:R-:W-:Y:S05]  /*4ea0*/  BRA `(.L_x_1737) ;  /* 0x00000e1000007947 */ /* 0x000fea0003800000 */
.L_x_1738:
[----:B------:R-:W0:Y:S02]  /*4eb0*/  F2I.F64.TRUNC R5, R4 ;  /* 0x0000000400057311 */ /* 0x000e24000030d100 */
[----:B0-----:R0:W-:Y:S01]  /*4ec0*/  STG.E.U16 [R16.64], R5 ;  /* 0x0000000510007986 */ /* 0x0011e2000c101524 */
[----:B------:R-:W-:Y:S05]  /*4ed0*/  BRA `(.L_x_1737) ;  /* 0x00000de000007947 */ /* 0x000fea0003800000 */
.L_x_1733:
        /* <DEDUP_REMOVED lines=11> */
.L_x_1741:
[----:B------:R-:W0:Y:S01]  /*4f90*/  F2F.F32.F64 R0, R4 ;  /* 0x0000000400007310 */ /* 0x000e220000301000 */
[----:B------:R-:W0:-:S14]  /*4fa0*/  DSETP.GEU.AND P0, PT, |R4|, c[0x2][0x0], PT ;  /* 0x008000000400762a */ /* 0x000e1c0003f0e200 */
[----:B0-----:R-:W-:-:S05]  /*4fb0*/  @!P0 FMUL R0, R0, 1.175494350822287508e-38 ;  /* 0x0080000000008820 */ /* 0x001fca0000400000 */
[----:B------:R-:W-:-:S05]  /*4fc0*/  F2FP.PACK_AB R0, RZ, R0 ;  /* 0x00000000ff00723e */ /* 0x000fca00000000ff */
[----:B------:R0:W-:Y:S01]  /*4fd0*/  STG.E.U16 [R16.64], R0 ;  /* 0x0000000010007986 */ /* 0x0001e2000c101524 */
[----:B------:R-:W-:Y:S05]  /*4fe0*/  BRA `(.L_x_1737) ;  /* 0x00000cd000007947 */ /* 0x000fea0003800000 */
.L_x_1740:
        /* <DEDUP_REMOVED lines=12> */
.L_x_1743:
[----:B------:R-:W0:Y:S01]  /*50b0*/  F2F.F32.F64 R0, R4 ;  /* 0x0000000400007310 */ /* 0x000e220000301000 */
[----:B------:R-:W0:-:S14]  /*50c0*/  DSETP.GEU.AND P0, PT, |R4|, c[0x2][0x0], PT ;  /* 0x008000000400762a */ /* 0x000e1c0003f0e200 */
[----:B0-----:R-:W-:-:S05]  /*50d0*/  @!P0 FMUL R0, R0, 1.175494350822287508e-38 ;  /* 0x0080000000008820 */ /* 0x001fca0000400000 */
[----:B------:R-:W-:-:S04]  /*50e0*/  F2FP.PACK_AB R3, RZ, R0 ;  /* 0x00000000ff03723e */ /* 0x000fc800000000ff */
[----:B------:R-:W-:-:S05]  /*50f0*/  PRMT R3, R3, 0x5410, RZ ;  /* 0x0000541003037816 */ /* 0x000fca00000000ff */
[----:B------:R0:W-:Y:S01]  /*5100*/  STG.E [R16.64], R3 ;  /* 0x0000000310007986 */ /* 0x0001e2000c101924 */
[----:B------:R-:W-:Y:S05]  /*5110*/  BRA `(.L_x_1737) ;  /* 0x00000ba000007947 */ /* 0x000fea0003800000 */
.L_x_1742:
[----:B------:R0:W-:Y:S01]  /*5120*/  STG.E.64 [R16.64], R4 ;  /* 0x0000000410007986 */ /* 0x0001e2000c101b24 */
[----:B------:R-:W-:Y:S05]  /*5130*/  BRA `(.L_x_1737) ;  /* 0x00000b8000007947 */ /* 0x000fea0003800000 */
.L_x_1732:
        /* <DEDUP_REMOVED lines=12> */
.L_x_1746:
[----:B------:R-:W-:-:S05]  /*5200*/  CS2R R6, SRZ ;  /* 0x0000000000067805 */ /* 0x000fca000001ff00 */
[----:B------:R0:W-:Y:S01]  /*5210*/  STG.E.128 [R16.64], R4 ;  /* 0x0000000410007986 */ /* 0x0001e2000c101d24 */
[----:B------:R-:W-:Y:S05]  /*5220*/  BRA `(.L_x_1737) ;  /* 0x00000a9000007947 */ /* 0x000fea0003800000 */
.L_x_1745:
        /* <DEDUP_REMOVED lines=23> */
.L_x_1750:
[----:B------:R-:W-:Y:S05]  /*53a0*/  BSYNC B0 ;  /* 0x0000000000007941 */ /* 0x000fea0003800000 */
.L_x_1749:
[----:B------:R-:W-:-:S05]  /*53b0*/  LOP3.LUT R3, R0, R3, RZ, 0xfc, !PT ;  /* 0x0000000300037212 */ /* 0x000fca00078efcff */
[----:B------:R0:W-:Y:S01]  /*53c0*/  STG.E.U8 [R16.64], R3 ;  /* 0x0000000310007986 */ /* 0x0001e2000c101124 */
[----:B------:R-:W-:Y:S05]  /*53d0*/  BRA `(.L_x_1737) ;  /* 0x000008e000007947 */ /* 0x000fea0003800000 */
.L_x_1748:
        /* <DEDUP_REMOVED lines=15> */
.L_x_1752:
[----:B------:R-:W-:Y:S01]  /*54d0*/  IMAD.MOV.U32 R0, RZ, RZ, 0x7f ;  /* 0x0000007fff007424 */ /* 0x000fe200078e00ff */
[----:B------:R-:W-:-:S04]  /*54e0*/  ISETP.GT.U32.AND P0, PT, R2, 0x7f800000, PT ;  /* 0x7f8000000200780c */ /* 0x000fc80003f04070 */
[----:B------:R-:W-:-:S04]  /*54f0*/  SEL R0, R0, 0x7c, P0 ;  /* 0x0000007c00007807 */ /* 0x000fc80000000000 */
.L_x_1753:
[----:B------:R-:W-:Y:S05]  /*5500*/  BSYNC B0 ;  /* 0x0000000000007941 */ /* 0x000fea0003800000 */
.L_x_1751:
[----:B------:R-:W-:-:S04]  /*5510*/  LOP3.LUT R2, R3, 0x80000000, RZ, 0xc0, !PT ;  /* 0x8000000003027812 */ /* 0x000fc800078ec0ff */
[----:B------:R-:W-:-:S04]  /*5520*/  SHF.R.U32.HI R3, RZ, 0x18, R2 ;  /* 0x00000018ff037819 */ /* 0x000fc80000011602 */
[----:B------:R-:W-:-:S05]  /*5530*/  LOP3.LUT R3, R0, R3, RZ, 0xfc, !PT ;  /* 0x0000000300037212 */ /* 0x000fca00078efcff */
[----:B------:R0:W-:Y:S01]  /*5540*/  STG.E.U8 [R16.64], R3 ;  /* 0x0000000310007986 */ /* 0x0001e2000c101124 */
[----:B------:R-:W-:Y:S05]  /*5550*/  BRA `(.L_x_1737) ;  /* 0x0000076000007947 */ /* 0x000fea0003800000 */
.L_x_1747:
[----:B------:R-:W0:Y:S01]  /*5560*/  F2F.F32.F64 R0, R4 ;  /* 0x0000000400007310 */ /* 0x000e220000301000 */
[----:B------:R-:W0:-:S14]  /*5570*/  DSETP.GEU.AND P0, PT, |R4|, c[0x2][0x0], PT ;  /* 0x008000000400762a */ /* 0x000e1c0003f0e200 */
[----:B0-----:R-:W-:-:S05]  /*5580*/  @!P0 FMUL R0, R0, 1.175494350822287508e-38 ;  /* 0x0080000000008820 */ /* 0x001fca0000400000 */
[----:B------:R-:W-:-:S05]  /*5590*/  F2FP.BF16.PACK_AB R0, RZ, R0 ;  /* 0x00000000ff00723e */ /* 0x000fca00000010ff */
[----:B------:R0:W-:Y:S01]  /*55a0*/  STG.E.U16 [R16.64], R0 ;  /* 0x0000000010007986 */ /* 0x0001e2000c101524 */
[----:B------:R-:W-:Y:S05]  /*55b0*/  BRA `(.L_x_1737) ;  /* 0x0000070000007947 */ /* 0x000fea0003800000 */
.L_x_1744:
        /* <DEDUP_REMOVED lines=11> */
.L_x_1756:
        /* <DEDUP_REMOVED lines=19> */
.L_x_1759:
[----:B------:R-:W-:-:S04]  /*57a0*/  LOP3.LUT R2, R3, 0x80000000, RZ, 0xc0, !PT ;  /* 0x8000000003027812 */ /* 0x000fc800078ec0ff */
[----:B------:R-:W-:-:S04]  /*57b0*/  SHF.R.U32.HI R3, RZ, 0x18, R2 ;  /* 0x00000018ff037819 */ /* 0x000fc80000011602 */
[----:B------:R-:W-:-:S04]  /*57c0*/  LOP3.LUT R0, R0, R3, RZ, 0xfc, !PT ;  /* 0x0000000300007212 */ /* 0x000fc800078efcff */
[----:B------:R-:W-:Y:S02]  /*57d0*/  PRMT R8, R0, 0x7610, R8 ;  /* 0x0000761000087816 */ /* 0x000fe40000000008 */
.L_x_1758:
[----:B------:R-:W-:Y:S05]  /*57e0*/  BSYNC B0 ;  /* 0x0000000000007941 */ /* 0x000fea0003800000 */
.L_x_1757:
[----:B------:R0:W-:Y:S01]  /*57f0*/  STG.E.U8 [R16.64], R8 ;  /* 0x0000000810007986 */ /* 0x0001e2000c101124 */
[----:B------:R-:W-:Y:S05]  /*5800*/  BRA `(.L_x_1737) ;  /* 0x000004b000007947 */ /* 0x000fea0003800000 */
.L_x_1755:
        /* <DEDUP_REMOVED lines=19> */
.L_x_1762:
[----:B------:R-:W-:-:S04]  /*5940*/  LOP3.LUT R2, R3, 0x80000000, RZ, 0xc0, !PT ;  /* 0x8000000003027812 */ /* 0x000fc800078ec0ff */
[----:B------:R-:W-:-:S04]  /*5950*/  SHF.R.U32.HI R3, RZ, 0x18, R2 ;  /* 0x00000018ff037819 */ /* 0x000fc80000011602 */
[----:B------:R-:W-:-:S04]  /*5960*/  LOP3.LUT R0, R0, R3, RZ, 0xfc, !PT ;  /* 0x0000000300007212 */ /* 0x000fc800078efcff */
[----:B------:R-:W-:Y:S02]  /*5970*/  PRMT R8, R0, 0x7610, R8 ;  /* 0x0000761000087816 */ /* 0x000fe40000000008 */
.L_x_1761:
[----:B------:R-:W-:Y:S05]  /*5980*/  BSYNC B0 ;  /* 0x0000000000007941 */ /* 0x000fea0003800000 */
.L_x_1760:
[----:B------:R0:W-:Y:S01]  /*5990*/  STG.E.U8 [R16.64], R8 ;  /* 0x0000000810007986 */ /* 0x0001e2000c101124 */
[----:B------:R-:W-:Y:S05]  /*59a0*/  BRA `(.L_x_1737) ;  /* 0x0000031000007947 */ /* 0x000fea0003800000 */
.L_x_1754:
        /* <DEDUP_REMOVED lines=24> */
.L_x_1736:
        /* <DEDUP_REMOVED lines=20> */
.L_x_1764:
[----:B------:R-:W0:Y:S02]  /*5c70*/  F2I.U64.F64.TRUNC R4, R4 ;  /* 0x0000000400047311 */ /* 0x000e24000030d800 */
[----:B0-----:R0:W-:Y:S01]  /*5c80*/  STG.E.64 [R16.64], R4 ;  /* 0x0000000410007986 */ /* 0x0011e2000c101b24 */
[----:B------:R-:W-:Y:S05]  /*5c90*/  BRA `(.L_x_1737) ;  /* 0x0000002000007947 */ /* 0x000fea0003800000 */
.L_x_1763:
[----:B------:R-:W0:Y:S02]  /*5ca0*/  F2I.U32.F64.TRUNC R5, R4 ;  /* 0x0000000400057311 */ /* 0x000e24000030d000 */
[----:B0-----:R0:W-:Y:S02]  /*5cb0*/  STG.E [R16.64], R5 ;  /* 0x0000000510007986 */ /* 0x0011e4000c101924 */
.L_x_1737:
        /* <DEDUP_REMOVED lines=231> */
.L_x_1765:
        /* <DEDUP_REMOVED lines=19> */
.L_x_1769:
[----:B------:R-:W2:Y:S02]  /*6c60*/  LDG.E.U8 R2, [R4.64] ;  /* 0x0000002404027981 */ /* 0x000ea4000c1e1100 */
[----:B--2---:R-:W0:Y:S01]  /*6c70*/  I2F.F64.U16 R2, R2 ;  /* 0x0000000200027312 */ /* 0x004e220000101800 */
[----:B------:R-:W-:Y:S05]  /*6c80*/  BRA `(.L_x_1771) ;  /* 0x00000df000007947 */ /* 0x000fea0003800000 */
.L_x_1768:
        /* <DEDUP_REMOVED lines=9> */
.L_x_1773:
[----:B------:R-:W2:Y:S02]  /*6d20*/  LDG.E R2, [R4.64] ;  /* 0x0000002404027981 */ /* 0x000ea4000c1e1900 */
[----:B--2---:R-:W0:Y:S01]  /*6d30*/  I2F.F64 R2, R2 ;  /* 0x0000000200027312 */ /* 0x004e220000201c00 */
[----:B------:R-:W-:Y:S05]  /*6d40*/  BRA `(.L_x_1771) ;  /* 0x00000d3000007947 */ /* 0x000fea0003800000 */
.L_x_1772:
[----:B------:R-:W2:Y:S02]  /*6d50*/  LDG.E.U16 R2, [R4.64] ;  /* 0x0000002404027981 */ /* 0x000ea4000c1e1500 */
[----:B--2---:R-:W0:Y:S01]  /*6d60*/  I2F.F64.S16 R2, R2 ;  /* 0x0000000200027312 */ /* 0x004e220000101c00 */
[----:B------:R-:W-:Y:S05]  /*6d70*/  BRA `(.L_x_1771) ;  /* 0x00000d0000007947 */ /* 0x000fea0003800000 */
.L_x_1767:
        /* <DEDUP_REMOVED lines=10> */
.L_x_1775:
[----:B------:R-:W2:Y:S02]  /*6e20*/  LDG.E.U16 R0, [R4.64] ;  /* 0x0000002404007981 */ /* 0x000ea4000c1e1500 */
[----:B--2---:R-:W-:-:S05]  /*6e30*/  HADD2.F32 R0, -RZ, R0.H0_H0 ;  /* 0x20000000ff007230 */ /* 0x004fca0000004100 */
[----:B------:R-:W-:-:S04]  /*6e40*/  FMUL.FTZ R0, R0, 1 ;  /* 0x3f80000000007820 */ /* 0x000fc80000410000 */
[----:B------:R0:W1:Y:S01]  /*6e50*/  F2F.F64.F32 R2, R0 ;  /* 0x0000000000027310 */ /* 0x0000620000201800 */
[----:B------:R-:W-:Y:S05]  /*6e60*/  BRA `(.L_x_1771) ;  /* 0x00000c1000007947 */ /* 0x000fea0003800000 */
.L_x_1774:
        /* <DEDUP_REMOVED lines=10> */
.L_x_1777:
[----:B------:R-:W2:Y:S02]  /*6f10*/  LDG.E.U16 R4, [R4.64] ;  /* 0x0000002404047981 */ /* 0x000ea4000c1e1500 */
[----:B--2---:R-:W-:-:S05]  /*6f20*/  HADD2.F32 R0, -RZ, R4.H0_H0 ;  /* 0x20000004ff007230 */ /* 0x004fca0000004100 */
[----:B------:R-:W-:-:S04]  /*6f30*/  FMUL.FTZ R0, R0, 1 ;  /* 0x3f80000000007820 */ /* 0x000fc80000410000 */
[----:B------:R0:W1:Y:S01]  /*6f40*/  F2F.F64.F32 R2, R0 ;  /* 0x0000000000027310 */ /* 0x0000620000201800 */
[----:B------:R-:W-:Y:S05]  /*6f50*/  BRA `(.L_x_1771) ;  /* 0x00000b2000007947 */ /* 0x000fea0003800000 */
.L_x_1776:
[----:B------:R0:W5:Y:S01]  /*6f60*/  LDG.E.64 R2, [R4.64] ;  /* 0x0000002404027981 */ /* 0x000162000c1e1b00 */
[----:B------:R-:W-:Y:S05]  /*6f70*/  BRA `(.L_x_1771) ;  /* 0x00000b0000007947 */ /* 0x000fea0003800000 */
.L_x_1766:
        /* <DEDUP_REMOVED lines=13> */
.L_x_1780:
[----:B------:R0:W5:Y:S01]  /*7050*/  LDG.E.64 R2, [R4.64] ;  /* 0x0000002404027981 */ /* 0x000162000c1e1b00 */
[----:B------:R-:W-:Y:S05]  /*7060*/  BRA `(.L_x_1771) ;  /* 0x00000a1000007947 */ /* 0x000fea0003800000 */
.L_x_1779:
        /* <DEDUP_REMOVED lines=28> */
.L_x_1782:
        /* <DEDUP_REMOVED lines=15> */
.L_x_1781:
[----:B------:R-:W2:Y:S02]  /*7320*/  LDG.E.U16 R0, [R4.64] ;  /* 0x0000002404007981 */ /* 0x000ea4000c1e1500 */
[----:B--2---:R-:W-:-:S05]  /*7330*/  PRMT R0, RZ, 0x5410, R0 ;  /* 0x00005410ff007816 */ /* 0x004fca0000000000 */
[----:B------:R-:W-:-:S04]  /*7340*/  FMUL.FTZ R0, R0, 1 ;  /* 0x3f80000000007820 */ /* 0x000fc80000410000 */
[----:B------:R0:W1:Y:S01]  /*7350*/  F2F.F64.F32 R2, R0 ;  /* 0x0000000000027310 */ /* 0x0000620000201800 */
[----:B------:R-:W-:Y:S05]  /*7360*/  BRA `(.L_x_1771) ;  /* 0x0000071000007947 */ /* 0x000fea0003800000 */
.L_x_1778:
        /* <DEDUP_REMOVED lines=11> */
.L_x_1785:
        /* <DEDUP_REMOVED lines=21> */
.L_x_1789:
[----:B------:R-:W-:Y:S05]  /*7570*/  BSYNC B1 ;  /* 0x0000000000017941 */ /* 0x000fea0003800000 */
.L_x_1788:
[----:B------:R-:W-:Y:S01]  /*7580*/  LEA R3, R0, 0x3b800000, 0x17 ;  /* 0x3b80000000037811 */ /* 0x000fe200078eb8ff */
[----:B------:R-:W-:-:S05]  /*7590*/  IMAD.SHL.U32 R0, R2, 0x100000, RZ ;  /* 0x0010000002007824 */ /* 0x000fca00078e00ff */
[----:B------:R-:W-:Y:S02]  /*75a0*/  LOP3.LUT R0, R3, R0, R4, 0xfe, !PT ;  /* 0x0000000003007212 */ /* 0x000fe400078efe04 */
.L_x_1787:
[----:B------:R-:W-:Y:S05]  /*75b0*/  BSYNC B0 ;  /* 0x0000000000007941 */ /* 0x000fea0003800000 */
.L_x_1786:
[----:B------:R-:W-:-:S04]  /*75c0*/  FMUL.FTZ R0, R0, 1 ;  /* 0x3f80000000007820 */ /* 0x000fc80000410000 */
[----:B------:R0:W1:Y:S01]  /*75d0*/  F2F.F64.F32 R2, R0 ;  /* 0x0000000000027310 */ /* 0x0000620000201800 */
[----:B------:R-:W-:Y:S05]  /*75e0*/  BRA `(.L_x_1771) ;  /* 0x0000049000007947 */ /* 0x000fea0003800000 */
.L_x_1784:
        /* <DEDUP_REMOVED lines=21> */
.L_x_1793:
[----:B------:R-:W-:Y:S05]  /*7740*/  BSYNC B1 ;  /* 0x0000000000017941 */ /* 0x000fea0003800000 */
.L_x_1792:
[----:B------:R-:W-:Y:S01]  /*7750*/  LEA R3, R0, 0x37800000, 0x17 ;  /* 0x3780000000037811 */ /* 0x000fe200078eb8ff */
[----:B------:R-:W-:-:S05]  /*7760*/  IMAD.SHL.U32 R0, R2, 0x200000, RZ ;  /* 0x0020000002007824 */ /* 0x000fca00078e00ff */
[----:B------:R-:W-:Y:S02]  /*7770*/  LOP3.LUT R0, R3, R0, R4, 0xfe, !PT ;  /* 0x0000000003007212 */ /* 0x000fe400078efe04 */
.L_x_1791:
[----:B------:R-:W-:Y:S05]  /*7780*/  BSYNC B0 ;  /* 0x0000000000007941 */ /* 0x000fea0003800000 */
.L_x_1790:
[----:B------:R-:W-:-:S04]  /*7790*/  FMUL.FTZ R0, R0, 1 ;  /* 0x3f80000000007820 */ /* 0x000fc80000410000 */
[----:B------:R0:W1:Y:S01]  /*77a0*/  F2F.F64.F32 R2, R0 ;  /* 0x0000000000027310 */ /* 0x0000620000201800 */
[----:B------:R-:W-:Y:S05]  /*77b0*/  BRA `(.L_x_1771) ;  /* 0x000002c000007947 */ /* 0x000fea0003800000 */
.L_x_1783:
        /* <DEDUP_REMOVED lines=14> */
.L_x_1797:
[----:B------:R-:W-:Y:S05]  /*78a0*/  BSYNC B0 ;  /* 0x0000000000007941 */ /* 0x000fea0003800000 */
.L_x_1796:
[----:B------:R-:W-:-:S04]  /*78b0*/  FMUL.FTZ R0, R0, 1 ;  /* 0x3f80000000007820 */ /* 0x000fc80000410000 */
[----:B------:R0:W1:Y:S01]  /*78c0*/  F2F.F64.F32 R2, R0 ;  /* 0x0000000000027310 */ /* 0x0000620000201800 */
[----:B------:R-:W-:Y:S05]  /*78d0*/  BRA `(.L_x_1771) ;  /* 0x000001a000007947 */ /* 0x000fea0003800000 */
.L_x_1770:
        /* <DEDUP_REMOVED lines=21> */
.L_x_1795:
[----:B------:R-:W2:Y:S02]  /*7a30*/  LDG.E.64 R2, [R4.64] ;  /* 0x0000002404027981 */ /* 0x000ea4000c1e1b00 */
[----:B--2---:R-:W0:Y:S01]  /*7a40*/  I2F.F64.U64 R2, R2 ;  /* 0x0000000200027312 */ /* 0x004e220000301800 */
[----:B------:R-:W-:Y:S05]  /*7a50*/  BRA `(.L_x_1771) ;  /* 0x0000002000007947 */ /* 0x000fea0003800000 */
.L_x_1794:
[----:B------:R-:W2:Y:S02]  /*7a60*/  LDG.E R2, [R4.64] ;  /* 0x0000002404027981 */ /* 0x000ea4000c1e1900 */
[----:B--2---:R-:W0:Y:S02]  /*7a70*/  I2F.F64.U32 R2, R2 ;  /* 0x0000000200027312 */ /* 0x004e240000201800 */
.L_x_1771:
        /* <DEDUP_REMOVED lines=21> */
.L_x_1801:
[----:B------:R-:W0:Y:S02]  /*7bd0*/  F2I.S64.F64.TRUNC R4, R4 ;  /* 0x0000000400047311 */ /* 0x000e24000030d900 */
[----:B0-----:R-:W-:-:S05]  /*7be0*/  IMAD.MOV.U32 R3, RZ, RZ, R4 ;  /* 0x000000ffff037224 */ /* 0x001fca00078e0004 */
[----:B------:R0:W-:Y:S01]  /*7bf0*/  STG.E.U8 [R16.64], R3 ;  /* 0x0000000310007986 */ /* 0x0001e2000c101124 */
[----:B------:R-:W-:Y:S05]  /*7c00*/  BRA `(.L_x_1803) ;  /* 0x00000ed000007947 */ /* 0x000fea0003800000 */
.L_x_1800:
        /* <DEDUP_REMOVED lines=9> */
.L_x_1805:
[----:B------:R-:W0:Y:S02]  /*7ca0*/  F2I.F64.TRUNC R5, R4 ;  /* 0x0000000400057311 */ /* 0x000e24000030d100 */
[----:B0-----:R0:W-:Y:S01]  /*7cb0*/  STG.E [R16.64], R5 ;  /* 0x0000000510007986 */ /* 0x0011e2000c101924 */
[----:B------:R-:W-:Y:S05]  /*7cc0*/  BRA `(.L_x_1803) ;  /* 0x00000e1000007947 */ /* 0x000fea0003800000 */
.L_x_1804:
[----:B------:R-:W0:Y:S02]  /*7cd0*/  F2I.F64.TRUNC R5, R4 ;  /* 0x0000000400057311 */ /* 0x000e24000030d100 */
[----:B0-----:R0:W-:Y:S01]  /*7ce0*/  STG.E.U16 [R16.64], R5 ;  /* 0x0000000510007986 */ /* 0x0011e2000c101524 */
[----:B------:R-:W-:Y:S05]  /*7cf0*/  BRA `(.L_x_1803) ;  /* 0x00000de000007947 */ /* 0x000fea0003800000 */
.L_x_1799:
        /* <DEDUP_REMOVED lines=11> */
.L_x_1807:
[----:B------:R-:W0:Y:S01]  /*7db0*/  F2F.F32.F64 R0, R4 ;  /* 0x0000000400007310 */ /* 0x000e220000301000 */
[----:B------:R-:W0:-:S14]  /*7dc0*/  DSETP.GEU.AND P0, PT, |R4|, c[0x2][0x0], PT ;  /* 0x008000000400762a */ /* 0x000e1c0003f0e200 */
[----:B0-----:R-:W-:-:S05]  /*7dd0*/  @!P0 FMUL R0, R0, 1.175494350822287508e-38 ;  /* 0x0080000000008820 */ /* 0x001fca0000400000 */
[----:B------:R-:W-:-:S05]  /*7de0*/  F2FP.PACK_AB R0, RZ, R0 ;  /* 0x00000000ff00723e */ /* 0x000fca00000000ff */
[----:B------:R0:W-:Y:S01]  /*7df0*/  STG.E.U16 [R16.64], R0 ;  /* 0x0000000010007986 */ /* 0x0001e2000c101524 */
[----:B------:R-:W-:Y:S05]  /*7e00*/  BRA `(.L_x_1803) ;  /* 0x00000cd000007947 */ /* 0x000fea0003800000 */
.L_x_1806:
        /* <DEDUP_REMOVED lines=12> */
.L_x_1809:
[----:B------:R-:W0:Y:S01]  /*7ed0*/  F2F.F32.F64 R0, R4 ;  /* 0x0000000400007310 */ /* 0x000e220000301000 */
[----:B------:R-:W0:-:S14]  /*7ee0*/  DSETP.GEU.AND P0, PT, |R4|, c[0x2][0x0], PT ;  /* 0x008000000400762a */ /* 0x000e1c0003f0e200 */
[----:B0-----:R-:W-:-:S05]  /*7ef0*/  @!P0 FMUL R0, R0, 1.175494350822287508e-38 ;  /* 0x0080000000008820 */ /* 0x001fca0000400000 */
[----:B------:R-:W-:-:S04]  /*7f00*/  F2FP.PACK_AB R3, RZ, R0 ;  /* 0x00000000ff03723e */ /* 0x000fc800000000ff */
[----:B------:R-:W-:-:S05]  /*7f10*/  PRMT R3, R3, 0x5410, RZ ;  /* 0x0000541003037816 */ /* 0x000fca00000000ff */
[----:B------:R0:W-:Y:S01]  /*7f20*/  STG.E [R16.64], R3 ;  /* 0x0000000310007986 */ /* 0x0001e2000c101924 */
[----:B------:R-:W-:Y:S05]  /*7f30*/  BRA `(.L_x_1803) ;  /* 0x00000ba000007947 */ /* 0x000fea0003800000 */
.L_x_1808:
[----:B------:R0:W-:Y:S01]  /*7f40*/  STG.E.64 [R16.64], R4 ;  /* 0x0000000410007986 */ /* 0x0001e2000c101b24 */
[----:B------:R-:W-:Y:S05]  /*7f50*/  BRA `(.L_x_1803) ;  /* 0x00000b8000007947 */ /* 0x000fea0003800000 */
.L_x_1798:
        /* <DEDUP_REMOVED lines=12> */
.L_x_1812:
[----:B------:R-:W-:-:S05]  /*8020*/  CS2R R6, SRZ ;  /* 0x0000000000067805 */ /* 0x000fca000001ff00 */
[----:B------:R0:W-:Y:S01]  /*8030*/  STG.E.128 [R16.64], R4 ;  /* 0x0000000410007986 */ /* 0x0001e2000c101d24 */
[----:B------:R-:W-:Y:S05]  /*8040*/  BRA `(.L_x_1803) ;  /* 0x00000a9000007947 */ /* 0x000fea0003800000 */
.L_x_1811:
        /* <DEDUP_REMOVED lines=23> */
.L_x_1816:
[----:B------:R-:W-:Y:S05]  /*81c0*/  BSYNC B0 ;  /* 0x0000000000007941 */ /* 0x000fea0003800000 */
.L_x_1815:
[----:B------:R-:W-:-:S05]  /*81d0*/  LOP3.LUT R3, R0, R3, RZ, 0xfc, !PT ;  /* 0x0000000300037212 */ /* 0x000fca00078efcff */
[----:B------:R0:W-:Y:S01]  /*81e0*/  STG.E.U8 [R16.64], R3 ;  /* 0x0000000310007986 */ /* 0x0001e2000c101124 */
[----:B------:R-:W-:Y:S05]  /*81f0*/  BRA `(.L_x_1803) ;  /* 0x000008e000007947 */ /* 0x000fea0003800000 */
.L_x_1814:
        /* <DEDUP_REMOVED lines=15> */
.L_x_1818:
[----:B------:R-:W-:Y:S01]  /*82f0*/  IMAD.MOV.U32 R0, RZ, RZ, 0x7f ;  /* 0x0000007fff007424 */ /* 0x000fe200078e00ff */
[----:B------:R-:W-:-:S04]  /*8300*/  ISETP.GT.U32.AND P0, PT, R2, 0x7f800000, PT ;  /* 0x7f8000000200780c */ /* 0x000fc80003f04070 */
[----:B------:R-:W-:-:S04]  /*8310*/  SEL R0, R0, 0x7c, P0 ;  /* 0x0000007c00007807 */ /* 0x000fc80000000000 */
.L_x_1819:
[----:B------:R-:W-:Y:S05]  /*8320*/  BSYNC B0 ;  /* 0x0000000000007941 */ /* 0x000fea0003800000 */
.L_x_1817:
[----:B------:R-:W-:-:S04]  /*8330*/  LOP3.LUT R2, R3, 0x80000000, RZ, 0xc0, !PT ;  /* 0x8000000003027812 */ /* 0x000fc800078ec0ff */
[----:B------:R-:W-:-:S04]  /*8340*/  SHF.R.U32.HI R3, RZ, 0x18, R2 ;  /* 0x00000018ff037819 */ /* 0x000fc80000011602 */
[----:B------:R-:W-:-:S05]  /*8350*/  LOP3.LUT R3, R0, R3, RZ, 0xfc, !PT ;  /* 0x0000000300037212 */ /* 0x000fca00078efcff */
[----:B------:R0:W-:Y:S01]  /*8360*/  STG.E.U8 [R16.64], R3 ;  /* 0x0000000310007986 */ /* 0x0001e2000c101124 */
[----:B------:R-:W-:Y:S05]  /*8370*/  BRA `(.L_x_1803) ;  /* 0x0000076000007947 */ /* 0x000fea0003800000 */
.L_x_1813:
[----:B------:R-:W0:Y:S01]  /*8380*/  F2F.F32.F64 R0, R4 ;  /* 0x0000000400007310 */ /* 0x000e220000301000 */
[----:B------:R-:W0:-:S14]  /*8390*/  DSETP.GEU.AND P0, PT, |R4|, c[0x2][0x0], PT ;  /* 0x008000000400762a */ /* 0x000e1c0003f0e200 */
[----:B0-----:R-:W-:-:S05]  /*83a0*/  @!P0 FMUL R0, R0, 1.175494350822287508e-38 ;  /* 0x0080000000008820 */ /* 0x001fca0000400000 */
[----:B------:R-:W-:-:S05]  /*83b0*/  F2FP.BF16.PACK_AB R0, RZ, R0 ;  /* 0x00000000ff00723e */ /* 0x000fca00000010ff */
[----:B------:R0:W-:Y:S01]  /*83c0*/  STG.E.U16 [R16.64], R0 ;  /* 0x0000000010007986 */ /* 0x0001e2000c101524 */
[----:B------:R-:W-:Y:S05]  /*83d0*/  BRA `(.L_x_1803) ;  /* 0x0000070000007947 */ /* 0x000fea0003800000 */
.L_x_1810:
        /* <DEDUP_REMOVED lines=11> */
.L_x_1822:
        /* <DEDUP_REMOVED lines=19> */
.L_x_1825:
[----:B------:R-:W-:-:S04]  /*85c0*/  LOP3.LUT R2, R3, 0x80000000, RZ, 0xc0, !PT ;  /* 0x8000000003027812 */ /* 0x000fc800078ec0ff */
[----:B------:R-:W-:-:S04]  /*85d0*/  SHF.R.U32.HI R3, RZ, 0x18, R2 ;  /* 0x00000018ff037819 */ /* 0x000fc80000011602 */
[----:B------:R-:W-:-:S04]  /*85e0*/  LOP3.LUT R0, R0, R3, RZ, 0xfc, !PT ;  /* 0x0000000300007212 */ /* 0x000fc800078efcff */
[----:B------:R-:W-:Y:S02]  /*85f0*/  PRMT R8, R0, 0x7610, R8 ;  /* 0x0000761000087816 */ /* 0x000fe40000000008 */
.L_x_1824:
[----:B------:R-:W-:Y:S05]  /*8600*/  BSYNC B0 ;  /* 0x0000000000007941 */ /* 0x000fea0003800000 */
.L_x_1823:
[----:B------:R0:W-:Y:S01]  /*8610*/  STG.E.U8 [R16.64], R8 ;  /* 0x0000000810007986 */ /* 0x0001e2000c101124 */
[----:B------:R-:W-:Y:S05]  /*8620*/  BRA `(.L_x_1803) ;  /* 0x000004b000007947 */ /* 0x000fea0003800000 */
.L_x_1821:
        /* <DEDUP_REMOVED lines=19> */
.L_x_1828:
[----:B------:R-:W-:-:S04]  /*8760*/  LOP3.LUT R2, R3, 0x80000000, RZ, 0xc0, !PT ;  /* 0x8000000003027812 */ /* 0x000fc800078ec0ff */
[----:B------:R-:W-:-:S04]  /*8770*/  SHF.R.U32.HI R3, RZ, 0x18, R2 ;  /* 0x00000018ff037819 */ /* 0x000fc80000011602 */
[----:B------:R-:W-:-:S04]  /*8780*/  LOP3.LUT R0, R0, R3, RZ, 0xfc, !PT ;  /* 0x0000000300007212 */ /* 0x000fc800078efcff */
[----:B------:R-:W-:Y:S02]  /*8790*/  PRMT R8, R0, 0x7610, R8 ;  /* 0x0000761000087816 */ /* 0x000fe40000000008 */
.L_x_1827:
[----:B------:R-:W-:Y:S05]  /*87a0*/  BSYNC B0 ;  /* 0x0000000000007941 */ /* 0x000fea0003800000 */
.L_x_1826:
[----:B------:R0:W-:Y:S01]  /*87b0*/  STG.E.U8 [R16.64], R8 ;  /* 0x0000000810007986 */ /* 0x0001e2000c101124 */
[----:B------:R-:W-:Y:S05]  /*87c0*/  BRA `(.L_x_1803) ;  /* 0x0000031000007947 */ /* 0x000fea0003800000 */
.L_x_1820:
        /* <DEDUP_REMOVED lines=24> */
.L_x_1802:
        /* <DEDUP_REMOVED lines=20> */
.L_x_1830:
[----:B------:R-:W0:Y:S02]  /*8a90*/  F2I.U64.F64.TRUNC R4, R4 ;  /* 0x0000000400047311 */ /* 0x000e24000030d800 */
[----:B0-----:R0:W-:Y:S01]  /*8aa0*/  STG.E.64 [R16.64], R4 ;  /* 0x0000000410007986 */ /* 0x0011e2000c101b24 */
[----:B------:R-:W-:Y:S05]  /*8ab0*/  BRA `(.L_x_1803) ;  /* 0x0000002000007947 */ /* 0x000fea0003800000 */
.L_x_1829:
[----:B------:R-:W0:Y:S02]  /*8ac0*/  F2I.U32.F64.TRUNC R5, R4 ;  /* 0x0000000400057311 */ /* 0x000e24000030d000 */
[----:B0-----:R0:W-:Y:S02]  /*8ad0*/  STG.E [R16.64], R5 ;  /* 0x0000000510007986 */ /* 0x0011e4000c101924 */
.L_x_1803:
[----:B------:R-:W-:Y:S02]  /*8ae0*/  IADD3 R19, R19, 0x80, RZ ;  /* 0x0000008013137810 */ /* 0x000fe40007ffe0ff */
.L_x_1698:
[----:B------:R-:W-:Y:S05]  /*8af0*/  BSYNC B6 ;  /* 0x0000000000067941 */ /* 0x000fea0003800000 */
.L_x_1697:
        /* <DEDUP_REMOVED lines=230> */
.L_x_1831:
        /* <DEDUP_REMOVED lines=19> */
.L_x_1835:
[----:B------:R-:W2:Y:S02]  /*9a90*/  LDG.E.U8 R2, [R4.64] ;  /* 0x0000002404027981 */ /* 0x000ea4000c1e1100 */
[----:B--2---:R-:W0:Y:S01]  /*9aa0*/  I2F.F64.U16 R2, R2 ;  /* 0x0000000200027312 */ /* 0x004e220000101800 */
[----:B------:R-:W-:Y:S05]  /*9ab0*/  BRA `(.L_x_1837) ;  /* 0x00000df000007947 */ /* 0x000fea0003800000 */
.L_x_1834:
        /* <DEDUP_REMOVED lines=9> */
.L_x_1839:
[----:B------:R-:W2:Y:S02]  /*9b50*/  LDG.E R2, [R4.64] ;  /* 0x0000002404027981 */ /* 0x000ea4000c1e1900 */
[----:B--2---:R-:W0:Y:S01]  /*9b60*/  I2F.F64 R2, R2 ;  /* 0x0000000200027312 */ /* 0x004e220000201c00 */
[----:B------:R-:W-:Y:S05]  /*9b70*/  BRA `(.L_x_1837) ;  /* 0x00000d3000007947 */ /* 0x000fea0003800000 */
.L_x_1838:
[----:B------:R-:W2:Y:S02]  /*9b80*/  LDG.E.U16 R2, [R4.64] ;  /* 0x0000002404027981 */ /* 0x000ea4000c1e1500 */
[----:B--2---:R-:W0:Y:S01]  /*9b90*/  I2F.F64.S16 R2, R2 ;  /* 0x0000000200027312 */ /* 0x004e220000101c00 */
[----:B------:R-:W-:Y:S05]  /*9ba0*/  BRA `(.L_x_1837) ;  /* 0x00000d0000007947 */ /* 0x000fea0003800000 */
.L_x_1833:
        /* <DEDUP_REMOVED lines=10> */
.L_x_1841:
[----:B------:R-:W2:Y:S02]  /*9c50*/  LDG.E.U16 R0, [R4.64] ;  /* 0x0000002404007981 */ /* 0x000ea4000c1e1500 */
[----:B--2---:R-:W-:-:S05]  /*9c60*/  HADD2.F32 R0, -RZ, R0.H0_H0 ;  /* 0x20000000ff007230 */ /* 0x004fca0000004100 */
[----:B------:R-:W-:-:S04]  /*9c70*/  FMUL.FTZ R0, R0, 1 ;  /* 0x3f80000000007820 */ /* 0x000fc80000410000 */
[----:B------:R0:W1:Y:S01]  /*9c80*/  F2F.F64.F32 R2, R0 ;  /* 0x0000000000027310 */ /* 0x0000620000201800 */
[----:B------:R-:W-:Y:S05]  /*9c90*/  BRA `(.L_x_1837) ;  /* 0x00000c1000007947 */ /* 0x000fea0003800000 */
.L_x_1840:
        /* <DEDUP_REMOVED lines=10> */
.L_x_1843:
[----:B------:R-:W2:Y:S02]  /*9d40*/  LDG.E.U16 R4, [R4.64] ;  /* 0x0000002404047981 */ /* 0x000ea4000c1e1500 */
[----:B--2---:R-:W-:-:S05]  /*9d50*/  HADD2.F32 R0, -RZ, R4.H0_H0 ;  /* 0x20000004ff007230 */ /* 0x004fca0000004100 */
[----:B------:R-:W-:-:S04]  /*9d60*/  FMUL.FTZ R0, R0, 1 ;  /* 0x3f80000000007820 */ /* 0x000fc80000410000 */
[----:B------:R0:W1:Y:S01]  /*9d70*/  F2F.F64.F32 R2, R0 ;  /* 0x0000000000027310 */ /* 0x0000620000201800 */
[----:B------:R-:W-:Y:S05]  /*9d80*/  BRA `(.L_x_1837) ;  /* 0x00000b2000007947 */ /* 0x000fea0003800000 */
.L_x_1842:
[----:B------:R0:W5:Y:S01]  /*9d90*/  LDG.E.64 R2, [R4.64] ;  /* 0x0000002404027981 */ /* 0x000162000c1e1b00 */
[----:B------:R-:W-:Y:S05]  /*9da0*/  BRA `(.L_x_1837) ;  /* 0x00000b0000007947 */ /* 0x000fea0003800000 */
.L_x_1832:
        /* <DEDUP_REMOVED lines=13> */
.L_x_1846:
[----:B------:R0:W5:Y:S01]  /*9e80*/  LDG.E.64 R2, [R4.64] ;  /* 0x0000002404027981 */ /* 0x000162000c1e1b00 */
[----:B------:R-:W-:Y:S05]  /*9e90*/  BRA `(.L_x_1837) ;  /* 0x00000a1000007947 */ /* 0x000fea0003800000 */
.L_x_1845:
        /* <DEDUP_REMOVED lines=28> */
.L_x_1848:
        /* <DEDUP_REMOVED lines=15> */
.L_x_1847:
[----:B------:R-:W2:Y:S02]  /*a150*/  LDG.E.U16 R0, [R4.64] ;  /* 0x0000002404007981 */ /* 0x000ea4000c1e1500 */
[----:B--2---:R-:W-:-:S05]  /*a160*/  PRMT R0, RZ, 0x5410, R0 ;  /* 0x00005410ff007816 */ /* 0x004fca0000000000 */
[----:B------:R-:W-:-:S04]  /*a170*/  FMUL.FTZ R0, R0, 1 ;  /* 0x3f80000000007820 */ /* 0x000fc80000410000 */
[----:B------:R0:W1:Y:S01]  /*a180*/  F2F.F64.F32 R2, R0 ;  /* 0x0000000000027310 */ /* 0x0000620000201800 */
[----:B------:R-:W-:Y:S05]  /*a190*/  BRA `(.L_x_1837) ;  /* 0x0000071000007947 */ /* 0x000fea0003800000 */
.L_x_1844:
        /* <DEDUP_REMOVED lines=11> */
.L_x_1851:
        /* <DEDUP_REMOVED lines=21> */
.L_x_1855:
[----:B------:R-:W-:Y:S05]  /*a3a0*/  BSYNC B1 ;  /* 0x0000000000017941 */ /* 0x000fea0003800000 */
.L_x_1854:
[----:B------:R-:W-:Y:S01]  /*a3b0*/  LEA R3, R0, 0x3b800000, 0x17 ;  /* 0x3b80000000037811 */ /* 0x000fe200078eb8ff */
[----:B------:R-:W-:-:S05]  /*a3c0*/  IMAD.SHL.U32 R0, R2, 0x100000, RZ ;  /* 0x0010000002007824 */ /* 0x000fca00078e00ff */
[----:B------:R-:W-:Y:S02]  /*a3d0*/  LOP3.LUT R0, R3, R0, R4, 0xfe, !PT ;  /* 0x0000000003007212 */ /* 0x000fe400078efe04 */
.L_x_1853:
[----:B------:R-:W-:Y:S05]  /*a3e0*/  BSYNC B0 ;  /* 0x0000000000007941 */ /* 0x000fea0003800000 */
.L_x_1852:
[----:B------:R-:W-:-:S04]  /*a3f0*/  FMUL.FTZ R0, R0, 1 ;  /* 0x3f80000000007820 */ /* 0x000fc80000410000 */
[----:B------:R0:W1:Y:S01]  /*a400*/  F2F.F64.F32 R2, R0 ;  /* 0x0000000000027310 */ /* 0x0000620000201800 */
[----:B------:R-:W-:Y:S05]  /*a410*/  BRA `(.L_x_1837) ;  /* 0x0000049000007947 */ /* 0x000fea0003800000 */
.L_x_1850:
        /* <DEDUP_REMOVED lines=21> */
.L_x_1859:
[----:B------:R-:W-:Y:S05]  /*a570*/  BSYNC B1 ;  /* 0x0000000000017941 */ /* 0x000fea0003800000 */
.L_x_1858:
[----:B------:R-:W-:Y:S01]  /*a580*/  LEA R3, R0, 0x37800000, 0x17 ;  /* 0x3780000000037811 */ /* 0x000fe200078eb8ff */
[----:B------:R-:W-:-:S05]  /*a590*/  IMAD.SHL.U32 R0, R2, 0x200000, RZ ;  /* 0x0020000002007824 */ /* 0x000fca00078e00ff */
[----:B------:R-:W-:Y:S02]  /*a5a0*/  LOP3.LUT R0, R3, R0, R4, 0xfe, !PT ;  /* 0x0000000003007212 */ /* 0x000fe400078efe04 */
.L_x_1857:
[----:B------:R-:W-:Y:S05]  /*a5b0*/  BSYNC B0 ;  /* 0x0000000000007941 */ /* 0x000fea0003800000 */
.L_x_1856:
[----:B------:R-:W-:-:S04]  /*a5c0*/  FMUL.FTZ R0, R0, 1 ;  /* 0x3f80000000007820 */ /* 0x000fc80000410000 */
[----:B------:R0:W1:Y:S01]  /*a5d0*/  F2F.F64.F32 R2, R0 ;  /* 0x0000000000027310 */ /* 0x0000620000201800 */
[----:B------:R-:W-:Y:S05]  /*a5e0*/  BRA `(.L_x_1837) ;  /* 0x000002c000007947 */ /* 0x000fea0003800000 */
.L_x_1849:
        /* <DEDUP_REMOVED lines=14> */
.L_x_1863:
[----:B------:R-:W-:Y:S05]  /*a6d0*/  BSYNC B0 ;  /* 0x0000000000007941 */ /* 0x000fea0003800000 */
.L_x_1862:
[----:B------:R-:W-:-:S04]  /*a6e0*/  FMUL.FTZ R0, R0, 1 ;  /* 0x3f80000000007820 */ /* 0x000fc80000410000 */
[----:B------:R0:W1:Y:S01]  /*a6f0*/  F2F.F64.F32 R2, R0 ;  /* 0x0000000000027310 */ /* 0x0000620000201800 */
[----:B------:R-:W-:Y:S05]  /*a700*/  BRA `(.L_x_1837) ;  /* 0x000001a000007947 */ /* 0x000fea0003800000 */
.L_x_1836:
        /* <DEDUP_REMOVED lines=21> */
.L_x_1861:
[----:B------:R-:W2:Y:S02]  /*a860*/  LDG.E.64 R2, [R4.64] ;  /* 0x0000002404027981 */ /* 0x000ea4000c1e1b00 */
[----:B--2---:R-:W0:Y:S01]  /*a870*/  I2F.F64.U64 R2, R2 ;  /* 0x0000000200027312 */ /* 0x004e220000301800 */
[----:B------:R-:W-:Y:S05]  /*a880*/  BRA `(.L_x_1837) ;  /* 0x0000002000007947 */ /* 0x000fea0003800000 */
.L_x_1860:
[----:B------:R-:W2:Y:S02]  /*a890*/  LDG.E R2, [R4.64] ;  /* 0x0000002404027981 */ /* 0x000ea4000c1e1900 */
[----:B--2---:R-:W0:Y:S02]  /*a8a0*/  I2F.F64.U32 R2, R2 ;  /* 0x0000000200027312 */ /* 0x004e240000201800 */
.L_x_1837:
        /* <DEDUP_REMOVED lines=21> */
.L_x_1867:
[----:B------:R-:W0:Y:S02]  /*aa00*/  F2I.S64.F64.TRUNC R4, R4 ;  /* 0x0000000400047311 */ /* 0x000e24000030d900 */
[----:B0-----:R-:W-:-:S05]  /*aa10*/  IMAD.MOV.U32 R3, RZ, RZ, R4 ;  /* 0x000000ffff037224 */ /* 0x001fca00078e0004 */
[----:B------:R-:W-:Y:S01]  /*aa20*/  STG.E.U8 [R16.64], R3 ;  /* 0x0000000310007986 */ /* 0x000fe2000c101124 */
[----:B------:R-:W-:Y:S05]  /*aa30*/  EXIT ;  /* 0x000000000000794d */ /* 0x000fea0003800000 */
.L_x_1866:
        /* <DEDUP_REMOVED lines=9> */
.L_x_1870:
[----:B------:R-:W0:Y:S02]  /*aad0*/  F2I.F64.TRUNC R5, R4 ;  /* 0x0000000400057311 */ /* 0x000e24000030d100 */
[----:B0-----:R-:W-:Y:S01]  /*aae0*/  STG.E [R16.64], R5 ;  /* 0x0000000510007986 */ /* 0x001fe2000c101924 */
[----:B------:R-:W-:Y:S05]  /*aaf0*/  EXIT ;  /* 0x000000000000794d */ /* 0x000fea0003800000 */
.L_x_1869:
[----:B------:R-:W0:Y:S02]  /*ab00*/  F2I.F64.TRUNC R5, R4 ;  /* 0x0000000400057311 */ /* 0x000e24000030d100 */
[----:B0-----:R-:W-:Y:S01]  /*ab10*/  STG.E.U16 [R16.64], R5 ;  /* 0x0000000510007986 */ /* 0x001fe2000c101524 */
[----:B------:R-:W-:Y:S05]  /*ab20*/  EXIT ;  /* 0x000000000000794d */ /* 0x000fea0003800000 */
.L_x_1865:
        /* <DEDUP_REMOVED lines=11> */
.L_x_1872:
[----:B------:R-:W0:Y:S01]  /*abe0*/  F2F.F32.F64 R0, R4 ;  /* 0x0000000400007310 */ /* 0x000e220000301000 */
[----:B------:R-:W0:-:S14]  /*abf0*/  DSETP.GEU.AND P0, PT, |R4|, c[0x2][0x0], PT ;  /* 0x008000000400762a */ /* 0x000e1c0003f0e200 */
[----:B0-----:R-:W-:-:S05]  /*ac00*/  @!P0 FMUL R0, R0, 1.175494350822287508e-38 ;  /* 0x0080000000008820 */ /* 0x001fca0000400000 */
[----:B------:R-:W-:-:S05]  /*ac10*/  F2FP.PACK_AB R0, RZ, R0 ;  /* 0x00000000ff00723e */ /* 0x000fca00000000ff */
[----:B------:R-:W-:Y:S01]  /*ac20*/  STG.E.U16 [R16.64], R0 ;  /* 0x0000000010007986 */ /* 0x000fe2000c101524 */
[----:B------:R-:W-:Y:S05]  /*ac30*/  EXIT ;  /* 0x000000000000794d */ /* 0x000fea0003800000 */
.L_x_1871:
        /* <DEDUP_REMOVED lines=10> */
[----:B------:R-:W-:Y:S01]  /*ace0*/  STG.E.64 [R16.64], R2 ;  /* 0x0000000210007986 */ /* 0x000fe2000c101b24 */
[----:B------:R-:W-:Y:S05]  /*acf0*/  EXIT ;  /* 0x000000000000794d */ /* 0x000fea0003800000 */
.L_x_1874:
[----:B------:R-:W0:Y:S01]  /*ad00*/  F2F.F32.F64 R0, R4 ;  /* 0x0000000400007310 */ /* 0x000e220000301000 */
[----:B------:R-:W0:-:S14]  /*ad10*/  DSETP.GEU.AND P0, PT, |R4|, c[0x2][0x0], PT ;  /* 0x008000000400762a */ /* 0x000e1c0003f0e200 */
[----:B0-----:R-:W-:-:S05]  /*ad20*/  @!P0 FMUL R0, R0, 1.175494350822287508e-38 ;  /* 0x0080000000008820 */ /* 0x001fca0000400000 */
[----:B------:R-:W-:-:S04]  /*ad30*/  F2FP.PACK_AB R3, RZ, R0 ;  /* 0x00000000ff03723e */ /* 0x000fc800000000ff */
[----:B------:R-:W-:-:S05]  /*ad40*/  PRMT R3, R3, 0x5410, RZ ;  /* 0x0000541003037816 */ /* 0x000fca00000000ff */
[----:B------:R-:W-:Y:S01]  /*ad50*/  STG.E [R16.64], R3 ;  /* 0x0000000310007986 */ /* 0x000fe2000c101924 */
[----:B------:R-:W-:Y:S05]  /*ad60*/  EXIT ;  /* 0x000000000000794d */ /* 0x000fea0003800000 */
.L_x_1873:
[----:B------:R-:W-:Y:S01]  /*ad70*/  STG.E.64 [R16.64], R4 ;  /* 0x0000000410007986 */ /* 0x000fe2000c101b24 */
[----:B------:R-:W-:Y:S05]  /*ad80*/  EXIT ;  /* 0x000000000000794d */ /* 0x000fea0003800000 */
.L_x_1864:
        /* <DEDUP_REMOVED lines=10> */
[----:B------:R-:W-:Y:S01]  /*ae30*/  STG.E.U8 [R16.64], R3 ;  /* 0x0000000310007986 */ /* 0x000fe2000c101124 */
[----:B------:R-:W-:Y:S05]  /*ae40*/  EXIT ;  /* 0x000000000000794d */ /* 0x000fea0003800000 */
.L_x_1877:
[----:B------:R-:W-:-:S05]  /*ae50*/  CS2R R6, SRZ ;  /* 0x0000000000067805 */ /* 0x000fca000001ff00 */
[----:B------:R-:W-:Y:S01]  /*ae60*/  STG.E.128 [R16.64], R4 ;  /* 0x0000000410007986 */ /* 0x000fe2000c101d24 */
[----:B------:R-:W-:Y:S05]  /*ae70*/  EXIT ;  /* 0x000000000000794d */ /* 0x000fea0003800000 */
.L_x_1876:
        /* <DEDUP_REMOVED lines=23> */
.L_x_1881:
[----:B------:R-:W-:Y:S05]  /*aff0*/  BSYNC B0 ;  /* 0x0000000000007941 */ /* 0x000fea0003800000 */
.L_x_1880:
[----:B------:R-:W-:-:S05]  /*b000*/  LOP3.LUT R3, R0, R3, RZ, 0xfc, !PT ;  /* 0x0000000300037212 */ /* 0x000fca00078efcff */
[----:B------:R-:W-:Y:S01]  /*b010*/  STG.E.U8 [R16.64], R3 ;  /* 0x0000000310007986 */ /* 0x000fe2000c101124 */
[----:B------:R-:W-:Y:S05]  /*b020*/  EXIT ;  /* 0x000000000000794d */ /* 0x000fea0003800000 */
.L_x_1879:
        /* <DEDUP_REMOVED lines=15> */
.L_x_1883:
[----:B------:R-:W-:Y:S01]  /*b120*/  IMAD.MOV.U32 R0, RZ, RZ, 0x7f ;  /* 0x0000007fff007424 */ /* 0x000fe200078e00ff */
[----:B------:R-:W-:-:S04]  /*b130*/  ISETP.GT.U32.AND P0, PT, R2, 0x7f800000, PT ;  /* 0x7f8000000200780c */ /* 0x000fc80003f04070 */
[----:B------:R-:W-:-:S04]  /*b140*/  SEL R0, R0, 0x7c, P0 ;  /* 0x0000007c00007807 */ /* 0x000fc80000000000 */
.L_x_1884:
[----:B------:R-:W-:Y:S05]  /*b150*/  BSYNC B0 ;  /* 0x0000000000007941 */ /* 0x000fea0003800000 */
.L_x_1882:
[----:B------:R-:W-:-:S04]  /*b160*/  LOP3.LUT R2, R3, 0x80000000, RZ, 0xc0, !PT ;  /* 0x8000000003027812 */ /* 0x000fc800078ec0ff */
[----:B------:R-:W-:-:S04]  /*b170*/  SHF.R.U32.HI R3, RZ, 0x18, R2 ;  /* 0x00000018ff037819 */ /* 0x000fc80000011602 */
[----:B------:R-:W-:-:S05]  /*b180*/  LOP3.LUT R3, R0, R3, RZ, 0xfc, !PT ;  /* 0x0000000300037212 */ /* 0x000fca00078efcff */
[----:B------:R-:W-:Y:S01]  /*b190*/  STG.E.U8 [R16.64], R3 ;  /* 0x0000000310007986 */ /* 0x000fe2000c101124 */
[----:B------:R-:W-:Y:S05]  /*b1a0*/  EXIT ;  /* 0x000000000000794d */ /* 0x000fea0003800000 */
.L_x_1878:
[----:B------:R-:W0:Y:S01]  /*b1b0*/  F2F.F32.F64 R0, R4 ;  /* 0x0000000400007310 */ /* 0x000e220000301000 */
[----:B------:R-:W0:-:S14]  /*b1c0*/  DSETP.GEU.AND P0, PT, |R4|, c[0x2][0x0], PT ;  /* 0x008000000400762a */ /* 0x000e1c0003f0e200 */
[----:B0-----:R-:W-:-:S05]  /*b1d0*/  @!P0 FMUL R0, R0, 1.175494350822287508e-38 ;  /* 0x0080000000008820 */ /* 0x001fca0000400000 */
[----:B------:R-:W-:-:S05]  /*b1e0*/  F2FP.BF16.PACK_AB R0, RZ, R0 ;  /* 0x00000000ff00723e */ /* 0x000fca00000010ff */
[----:B------:R-:W-:Y:S01]  /*b1f0*/  STG.E.U16 [R16.64], R0 ;  /* 0x0000000010007986 */ /* 0x000fe2000c101524 */
[----:B------:R-:W-:Y:S05]  /*b200*/  EXIT ;  /* 0x000000000000794d */ /* 0x000fea0003800000 */
.L_x_1875:
        /* <DEDUP_REMOVED lines=11> */
.L_x_1887:
        /* <DEDUP_REMOVED lines=19> */
.L_x_1890:
[----:B------:R-:W-:-:S04]  /*b3f0*/  LOP3.LUT R2, R3, 0x80000000, RZ, 0xc0, !PT ;  /* 0x8000000003027812 */ /* 0x000fc800078ec0ff */
[----:B------:R-:W-:-:S04]  /*b400*/  SHF.R.U32.HI R3, RZ, 0x18, R2 ;  /* 0x00000018ff037819 */ /* 0x000fc80000011602 */
[----:B------:R-:W-:-:S04]  /*b410*/  LOP3.LUT R0, R0, R3, RZ, 0xfc, !PT ;  /* 0x0000000300007212 */ /* 0x000fc800078efcff */
[----:B------:R-:W-:Y:S02]  /*b420*/  PRMT R8, R0, 0x7610, R8 ;  /* 0x0000761000087816 */ /* 0x000fe40000000008 */
.L_x_1889:
[----:B------:R-:W-:Y:S05]  /*b430*/  BSYNC B0 ;  /* 0x0000000000007941 */ /* 0x000fea0003800000 */
.L_x_1888:
[----:B------:R-:W-:Y:S01]  /*b440*/  STG.E.U8 [R16.64], R8 ;  /* 0x0000000810007986 */ /* 0x000fe2000c101124 */
[----:B------:R-:W-:Y:S05]  /*b450*/  EXIT ;  /* 0x000000000000794d */ /* 0x000fea0003800000 */
.L_x_1886:
        /* <DEDUP_REMOVED lines=19> */
.L_x_1893:
[----:B------:R-:W-:-:S04]  /*b590*/  LOP3.LUT R2, R3, 0x80000000, RZ, 0xc0, !PT ;  /* 0x8000000003027812 */ /* 0x000fc800078ec0ff */
[----:B------:R-:W-:-:S04]  /*b5a0*/  SHF.R.U32.HI R3, RZ, 0x18, R2 ;  /* 0x00000018ff037819 */ /* 0x000fc80000011602 */
[----:B------:R-:W-:-:S04]  /*b5b0*/  LOP3.LUT R0, R0, R3, RZ, 0xfc, !PT ;  /* 0x0000000300007212 */ /* 0x000fc800078efcff */
[----:B------:R-:W-:Y:S02]  /*b5c0*/  PRMT R8, R0, 0x7610, R8 ;  /* 0x0000761000087816 */ /* 0x000fe40000000008 */
.L_x_1892:
[----:B------:R-:W-:Y:S05]  /*b5d0*/  BSYNC B0 ;  /* 0x0000000000007941 */ /* 0x000fea0003800000 */
.L_x_1891:
[----:B------:R-:W-:Y:S01]  /*b5e0*/  STG.E.U8 [R16.64], R8 ;  /* 0x0000000810007986 */ /* 0x000fe2000c101124 */
[----:B------:R-:W-:Y:S05]  /*b5f0*/  EXIT ;  /* 0x000000000000794d */ /* 0x000fea0003800000 */
.L_x_1885:
        /* <DEDUP_REMOVED lines=24> */
.L_x_1868:
        /* <DEDUP_REMOVED lines=20> */
.L_x_1895:
[----:B------:R-:W0:Y:S02]  /*b8c0*/  F2I.U64.F64.TRUNC R4, R4 ;  /* 0x0000000400047311 */ /* 0x000e24000030d800 */
[----:B0-----:R-:W-:Y:S01]  /*b8d0*/  STG.E.64 [R16.64], R4 ;  /* 0x0000000410007986 */ /* 0x001fe2000c101b24 */
[----:B------:R-:W-:Y:S05]  /*b8e0*/  EXIT ;  /* 0x000000000000794d */ /* 0x000fea0003800000 */
.L_x_1894:
[----:B------:R-:W0:Y:S02]  /*b8f0*/  F2I.U32.F64.TRUNC R5, R4 ;  /* 0x0000000400057311 */ /* 0x000e24000030d000 */
[----:B0-----:R-:W-:Y:S01]  /*b900*/  STG.E [R16.64], R5 ;  /* 0x0000000510007986 */ /* 0x001fe2000c101924 */
[----:B------:R-:W-:Y:S05]  /*b910*/  EXIT ;  /* 0x000000000000794d */ /* 0x000fea0003800000 */
.L_x_1896:
        /* <DEDUP_REMOVED lines=14> */
.L_x_2215:


//--------------------- .text._ZN2at6native27unrolled_elementwise_kernelIZZZNS0_17angle_kernel_cudaERNS_18TensorIteratorBaseEENKUlvE0_clEvENKUlvE_clEvEUldE_St5arrayIPcLm2EELi4E23TrivialOffsetCalculatorILi1EjESB_NS0_6memory12LoadWithCastILi1EEENSC_13StoreWithCastILi1EEEEEviT_T0_T2_T3_T4_T5_ --------------------------
	.section	.text._ZN2at6native27unrolled_elementwise_kernelIZZZNS0_17angle_kernel_cudaERNS_18TensorIteratorBaseEENKUlvE0_clEvENKUlvE_clEvEUldE_St5arrayIPcLm2EELi4E23TrivialOffsetCalculatorILi1EjESB_NS0_6memory12LoadWithCastILi1EEENSC_13StoreWithCastILi1EEEEEviT_T0_T2_T3_T4_T5_,"ax",@progbits
	.sectioninfo	@"SHI_REGISTERS=34"
	.align	128
        .global         _ZN2at6native27unrolled_elementwise_kernelIZZZNS0_17angle_kernel_cudaERNS_18TensorIteratorBaseEENKUlvE0_clEvENKUlvE_clEvEUldE_St5arrayIPcLm2EELi4E23TrivialOffsetCalculatorILi1EjESB_NS0_6memory12LoadWithCastILi1EEENSC_13StoreWithCastILi1EEEEEviT_T0_T2_T3_T4_T5_
        .type           _ZN2at6native27unrolled_elementwise_kernelIZZZNS0_17angle_kernel_cudaERNS_18TensorIteratorBaseEENKUlvE0_clEvENKUlvE_clEvEUldE_St5arrayIPcLm2EELi4E23TrivialOffsetCalculatorILi1EjESB_NS0_6memory12LoadWithCastILi1EEENSC_13StoreWithCastILi1EEEEEviT_T0_T2_T3_T4_T5_,@function
        .size           _ZN2at6native27unrolled_elementwise_kernelIZZZNS0_17angle_kernel_cudaERNS_18TensorIteratorBaseEENKUlvE0_clEvENKUlvE_clEvEUldE_St5arrayIPcLm2EELi4E23TrivialOffsetCalculatorILi1EjESB_NS0_6memory12LoadWithCastILi1EEENSC_13StoreWithCastILi1EEEEEviT_T0_T2_T3_T4_T5_,(.L_x_2216 - _ZN2at6native27unrolled_elementwise_kernelIZZZNS0_17angle_kernel_cudaERNS_18TensorIteratorBaseEENKUlvE0_clEvENKUlvE_clEvEUldE_St5arrayIPcLm2EELi4E23TrivialOffsetCalculatorILi1EjESB_NS0_6memory12LoadWithCastILi1EEENSC_13StoreWithCastILi1EEEEEviT_T0_T2_T3_T4_T5_)
        .other          _ZN2at6native27unrolled_elementwise_kernelIZZZNS0_17angle_kernel_cudaERNS_18TensorIteratorBaseEENKUlvE0_clEvENKUlvE_clEvEUldE_St5arrayIPcLm2EELi4E23TrivialOffsetCalculatorILi1EjESB_NS0_6memory12LoadWithCastILi1EEENSC_13StoreWithCastILi1EEEEEviT_T0_T2_T3_T4_T5_,@"STO_CUDA_ENTRY STV_DEFAULT"
_ZN2at6native27unrolled_elementwise_kernelIZZZNS0_17angle_kernel_cudaERNS_18TensorIteratorBaseEENKUlvE0_clEvENKUlvE_clEvEUldE_St5arrayIPcLm2EELi4E23TrivialOffsetCalculatorILi1EjESB_NS0_6memory12LoadWithCastILi1EEENSC_13StoreWithCastILi1EEEEEviT_T0_T2_T3_T4_T5_:
.text._ZN2at6native27unrolled_elementwise_kernelIZZZNS0_17angle_kernel_cudaERNS_18TensorIteratorBaseEENKUlvE0_clEvENKUlvE_clEvEUldE_St5arrayIPcLm2EELi4E23TrivialOffsetCalculatorILi1EjESB_NS0_6memory12LoadWithCastILi1EEENSC_13StoreWithCastILi1EEEEEviT_T0_T2_T3_T4_T5_:
        /* <DEDUP_REMOVED lines=9> */
[----:B0-----:R-:W-:-:S05]  /*0090*/  IMAD R19, R2, R19, c[0x0][0x160] ;  /* 0x0000580002137624 */ /* 0x001fca00078e0213 */
[----:B--2---:R-:W-:-:S13]  /*00a0*/  ISETP.GE.AND P0, PT, R22, R19, PT ;  /* 0x000000131600720c */ /* 0x004fda0003f06270 */
[----:B------:R-:W-:Y:S05]  /*00b0*/  @P0 BRA `(.L_x_1898) ;  /* 0x00000f7000000947 */ /* 0x000fea0003800000 */
[----:B-1----:R-:W-:Y:S01]  /*00c0*/  PRMT R0, R18, 0x9910, RZ ;  /* 0x0000991012007816 */ /* 0x002fe200000000ff */
        /* <DEDUP_REMOVED lines=15> */
[----:B--2---:R0:W1:Y:S01]  /*01c0*/  I2F.F64.S16 R28, R4 ;  /* 0x00000004001c7312 */ /* 0x0040620000101c00 */
[----:B------:R-:W-:Y:S05]  /*01d0*/  BRA `(.L_x_1904) ;  /* 0x00000e3000007947 */ /* 0x000fea0003800000 */
.L_x_1902:
[----:B------:R-:W2:Y:S02]  /*01e0*/  LDG.E.U8 R4, [R4.64] ;  /* 0x0000002404047981 */ /* 0x000ea4000c1e1100 */
[----:B--2---:R0:W1:Y:S01]  /*01f0*/  I2F.F64.U16 R28, R4 ;  /* 0x00000004001c7312 */ /* 0x0040620000101800 */
[----:B------:R-:W-:Y:S05]  /*0200*/  BRA `(.L_x_1904) ;  /* 0x00000e0000007947 */ /* 0x000fea0003800000 */
.L_x_1901:
        /* <DEDUP_REMOVED lines=9> */
.L_x_1906:
[----:B------:R-:W2:Y:S02]  /*02a0*/  LDG.E R4, [R4.64] ;  /* 0x0000002404047981 */ /* 0x000ea4000c1e1900 */
[----:B--2---:R0:W1:Y:S01]  /*02b0*/  I2F.F64 R28, R4 ;  /* 0x00000004001c7312 */ /* 0x0040620000201c00 */
[----:B------:R-:W-:Y:S05]  /*02c0*/  BRA `(.L_x_1904) ;  /* 0x00000d4000007947 */ /* 0x000fea0003800000 */
.L_x_1905:
[----:B------:R-:W2:Y:S02]  /*02d0*/  LDG.E.U16 R4, [R4.64] ;  /* 0x0000002404047981 */ /* 0x000ea4000c1e1500 */
[----:B--2---:R0:W1:Y:S01]  /*02e0*/  I2F.F64.S16 R28, R4 ;  /* 0x00000004001c7312 */ /* 0x0040620000101c00 */
[----:B------:R-:W-:Y:S05]  /*02f0*/  BRA `(.L_x_1904) ;  /* 0x00000d1000007947 */ /* 0x000fea0003800000 */
.L_x_1900:
        /* <DEDUP_REMOVED lines=10> */
.L_x_1908:
[----:B------:R-:W2:Y:S02]  /*03a0*/  LDG.E.U16 R0, [R4.64] ;  /* 0x0000002404007981 */ /* 0x000ea4000c1e1500 */
[----:B--2---:R-:W-:-:S05]  /*03b0*/  HADD2.F32 R0, -RZ, R0.H0_H0 ;  /* 0x20000000ff007230 */ /* 0x004fca0000004100 */
[----:B------:R-:W-:-:S04]  /*03c0*/  FMUL.FTZ R0, R0, 1 ;  /* 0x3f80000000007820 */ /* 0x000fc80000410000 */
[----:B------:R0:W1:Y:S01]  /*03d0*/  F2F.F64.F32 R28, R0 ;  /* 0x00000000001c7310 */ /* 0x0000620000201800 */
[----:B------:R-:W-:Y:S05]  /*03e0*/  BRA `(.L_x_1904) ;  /* 0x00000c2000007947 */ /* 0x000fea0003800000 */
.L_x_1907:
        /* <DEDUP_REMOVED lines=10> */
.L_x_1910:
[----:B------:R-:W2:Y:S02]  /*0490*/  LDG.E.U16 R4, [R4.64] ;  /* 0x0000002404047981 */ /* 0x000ea4000c1e1500 */
[----:B--2---:R-:W-:-:S05]  /*04a0*/  HADD2.F32 R0, -RZ, R4.H0_H0 ;  /* 0x20000004ff007230 */ /* 0x004fca0000004100 */
[----:B------:R-:W-:-:S04]  /*04b0*/  FMUL.FTZ R0, R0, 1 ;  /* 0x3f80000000007820 */ /* 0x000fc80000410000 */
[----:B------:R0:W1:Y:S01]  /*04c0*/  F2F.F64.F32 R28, R0 ;  /* 0x00000000001c7310 */ /* 0x0000620000201800 */
[----:B------:R-:W-:Y:S05]  /*04d0*/  BRA `(.L_x_1904) ;  /* 0x00000b3000007947 */ /* 0x000fea0003800000 */
.L_x_1909:
[----:B------:R0:W5:Y:S01]  /*04e0*/  LDG.E.64 R28, [R4.64] ;  /* 0x00000024041c7981 */ /* 0x000162000c1e1b00 */
[----:B------:R-:W-:Y:S05]  /*04f0*/  BRA `(.L_x_1904) ;  /* 0x00000b1000007947 */ /* 0x000fea0003800000 */
.L_x_1899:
        /* <DEDUP_REMOVED lines=13> */
.L_x_1913:
[----:B------:R0:W5:Y:S01]  /*05d0*/  LDG.E.64 R28, [R4.64] ;  /* 0x00000024041c7981 */ /* 0x000162000c1e1b00 */
[----:B------:R-:W-:Y:S05]  /*05e0*/  BRA `(.L_x_1904) ;  /* 0x00000a2000007947 */ /* 0x000fea0003800000 */
.L_x_1912:
        /* <DEDUP_REMOVED lines=28> */
.L_x_1915:
        /* <DEDUP_REMOVED lines=16> */
.L_x_1914:
[----:B------:R-:W2:Y:S02]  /*08b0*/  LDG.E.U16 R0, [R4.64] ;  /* 0x0000002404007981 */ /* 0x000ea4000c1e1500 */
[----:B--2---:R-:W-:-:S05]  /*08c0*/  PRMT R0, RZ, 0x5410, R0 ;  /* 0x00005410ff007816 */ /* 0x004fca0000000000 */
[----:B------:R-:W-:-:S04]  /*08d0*/  FMUL.FTZ R0, R0, 1 ;  /* 0x3f80000000007820 */ /* 0x000fc80000410000 */
[----:B------:R0:W1:Y:S01]  /*08e0*/  F2F.F64.F32 R28, R0 ;  /* 0x00000000001c7310 */ /* 0x0000620000201800 */
[----:B------:R-:W-:Y:S05]  /*08f0*/  BRA `(.L_x_1904) ;  /* 0x0000071000007947 */ /* 0x000fea0003800000 */
.L_x_1911:
        /* <DEDUP_REMOVED lines=9> */
[----:B--2---:R0:W1:Y:S01]  /*0990*/  I2F.F64.U16 R28, R4 ;  /* 0x00000004001c7312 */ /* 0x0040620000101800 */
[----:B------:R-:W-:Y:S05]  /*09a0*/  BRA `(.L_x_1904) ;  /* 0x0000066000007947 */ /* 0x000fea0003800000 */
.L_x_1918:
        /* <DEDUP_REMOVED lines=21> */
.L_x_1922:
[----:B------:R-:W-:Y:S05]  /*0b00*/  BSYNC B1 ;  /* 0x0000000000017941 */ /* 0x000fea0003800000 */
.L_x_1921:
[----:B------:R-:W-:Y:S01]  /*0b10*/  LEA R5, R0, 0x3b800000, 0x17 ;  /* 0x3b80000000057811 */ /* 0x000fe200078eb8ff */
[----:B------:R-:W-:-:S05]  /*0b20*/  IMAD.SHL.U32 R0, R3, 0x100000, RZ ;  /* 0x0010000003007824 */ /* 0x000fca00078e00ff */
[----:B------:R-:W-:Y:S02]  /*0b30*/  LOP3.LUT R0, R5, R0, R6, 0xfe, !PT ;  /* 0x0000000005007212 */ /* 0x000fe400078efe06 */
.L_x_1920:
[----:B------:R-:W-:Y:S05]  /*0b40*/  BSYNC B0 ;  /* 0x0000000000007941 */ /* 0x000fea0003800000 */
.L_x_1919:
[----:B------:R-:W-:-:S04]  /*0b50*/  FMUL.FTZ R0, R0, 1 ;  /* 0x3f80000000007820 */ /* 0x000fc80000410000 */
[----:B------:R0:W1:Y:S01]  /*0b60*/  F2F.F64.F32 R28, R0 ;  /* 0x00000000001c7310 */ /* 0x0000620000201800 */
[----:B------:R-:W-:Y:S05]  /*0b70*/  BRA `(.L_x_1904) ;  /* 0x0000049000007947 */ /* 0x000fea0003800000 */
.L_x_1917:
        /* <DEDUP_REMOVED lines=21> */
.L_x_1926:
[----:B------:R-:W-:Y:S05]  /*0cd0*/  BSYNC B1 ;  /* 0x0000000000017941 */ /* 0x000fea0003800000 */
.L_x_1925:
[----:B------:R-:W-:Y:S01]  /*0ce0*/  LEA R5, R0, 0x37800000, 0x17 ;  /* 0x3780000000057811 */ /* 0x000fe200078eb8ff */
[----:B------:R-:W-:-:S05]  /*0cf0*/  IMAD.SHL.U32 R0, R3, 0x200000, RZ ;  /* 0x0020000003007824 */ /* 0x000fca00078e00ff */
[----:B------:R-:W-:Y:S02]  /*0d00*/  LOP3.LUT R0, R5, R0, R6, 0xfe, !PT ;  /* 0x0000000005007212 */ /* 0x000fe400078efe06 */
.L_x_1924:
[----:B------:R-:W-:Y:S05]  /*0d10*/  BSYNC B0 ;  /* 0x0000000000007941 */ /* 0x000fea0003800000 */
.L_x_1923:
[----:B------:R-:W-:-:S04]  /*0d20*/  FMUL.FTZ R0, R0, 1 ;  /* 0x3f80000000007820 */ /* 0x000fc80000410000 */
[----:B------:R0:W1:Y:S01]  /*0d30*/  F2F.F64.F32 R28, R0 ;  /* 0x00000000001c7310 */ /* 0x0000620000201800 */
[----:B------:R-:W-:Y:S05]  /*0d40*/  BRA `(.L_x_1904) ;  /* 0x000002c000007947 */ /* 0x000fea0003800000 */
.L_x_1916:
        /* <DEDUP_REMOVED lines=14> */
.L_x_1930:
[----:B------:R-:W-:Y:S05]  /*0e30*/  BSYNC B0 ;  /* 0x0000000000007941 */ /* 0x000fea0003800000 */
.L_x_1929:
[----:B------:R-:W-:-:S04]  /*0e40*/  FMUL.FTZ R0, R0, 1 ;  /* 0x3f80000000007820 */ /* 0x000fc80000410000 */
[----:B------:R0:W1:Y:S01]  /*0e50*/  F2F.F64.F32 R28, R0 ;  /* 0x00000000001c7310 */ /* 0x0000620000201800 */
[----:B------:R-:W-:Y:S05]  /*0e60*/  BRA `(.L_x_1904) ;  /* 0x000001a000007947 */ /* 0x000fea0003800000 */
.L_x_1903:
        /* <DEDUP_REMOVED lines=21> */
.L_x_1928:
[----:B------:R-:W2:Y:S02]  /*0fc0*/  LDG.E.64 R28, [R4.64] ;  /* 0x00000024041c7981 */ /* 0x000ea4000c1e1b00 */
[----:B--2---:R-:W0:Y:S01]  /*0fd0*/  I2F.F64.U64 R28, R28 ;  /* 0x0000001c001c7312 */ /* 0x004e220000301800 */
[----:B------:R-:W-:Y:S05]  /*0fe0*/  BRA `(.L_x_1904) ;  /* 0x0000002000007947 */ /* 0x000fea0003800000 */
.L_x_1927:
[----:B------:R-:W2:Y:S02]  /*0ff0*/  LDG.E R4, [R4.64] ;  /* 0x0000002404047981 */ /* 0x000ea4000c1e1900 */
[----:B--2---:R0:W1:Y:S02]  /*1000*/  I2F.F64.U32 R28, R4 ;  /* 0x00000004001c7312 */ /* 0x0040640000201800 */
.L_x_1904:
[----:B------:R-:W2:Y:S02]  /*1010*/  S2R R22, SR_TID.X ;  /* 0x0000000000167919 */ /* 0x000ea40000002100 */
[----:B--2---:R-:W-:Y:S02]  /*1020*/  IADD3 R22, R22, 0x80, RZ ;  /* 0x0000008016167810 */ /* 0x004fe40007ffe0ff */
.L_x_1898:
[----:B-1----:R-:W-:Y:S05]  /*1030*/  BSYNC B6 ;  /* 0x0000000000067941 */ /* 0x002fea0003800000 */
.L_x_1897:
        /* <DEDUP_REMOVED lines=22> */
.L_x_1936:
[----:B------:R-:W2:Y:S02]  /*11a0*/  LDG.E.U8 R4, [R4.64] ;  /* 0x0000002404047981 */ /* 0x000ea4000c1e1100 */
[----:B--2---:R0:W1:Y:S01]  /*11b0*/  I2F.F64.U16 R30, R4 ;  /* 0x00000004001e7312 */ /* 0x0040620000101800 */
[----:B------:R-:W-:Y:S05]  /*11c0*/  BRA `(.L_x_1938) ;  /* 0x00000df000007947 */ /* 0x000fea0003800000 */
.L_x_1935:
        /* <DEDUP_REMOVED lines=9> */
.L_x_1940:
[----:B------:R-:W2:Y:S02]  /*1260*/  LDG.E R4, [R4.64] ;  /* 0x0000002404047981 */ /* 0x000ea4000c1e1900 */
[----:B--2---:R0:W1:Y:S01]  /*1270*/  I2F.F64 R30, R4 ;  /* 0x00000004001e7312 */ /* 0x0040620000201c00 */
[----:B------:R-:W-:Y:S05]  /*1280*/  BRA `(.L_x_1938) ;  /* 0x00000d3000007947 */ /* 0x000fea0003800000 */
.L_x_1939:
[----:B------:R-:W2:Y:S02]  /*1290*/  LDG.E.U16 R4, [R4.64] ;  /* 0x0000002404047981 */ /* 0x000ea4000c1e1500 */
[----:B--2---:R0:W1:Y:S01]  /*12a0*/  I2F.F64.S16 R30, R4 ;  /* 0x00000004001e7312 */ /* 0x0040620000101c00 */
[----:B------:R-:W-:Y:S05]  /*12b0*/  BRA `(.L_x_1938) ;  /* 0x00000d0000007947 */ /* 0x000fea0003800000 */
.L_x_1934:
        /* <DEDUP_REMOVED lines=10> */
.L_x_1942:
[----:B------:R-:W2:Y:S02]  /*1360*/  LDG.E.U16 R0, [R4.64] ;  /* 0x0000002404007981 */ /* 0x000ea4000c1e1500 */
[----:B--2---:R-:W-:-:S05]  /*1370*/  HADD2.F32 R0, -RZ, R0.H0_H0 ;  /* 0x20000000ff007230 */ /* 0x004fca0000004100 */
[----:B------:R-:W-:-:S04]  /*1380*/  FMUL.FTZ R0, R0, 1 ;  /* 0x3f80000000007820 */ /* 0x000fc80000410000 */
[----:B------:R0:W1:Y:S01]  /*1390*/  F2F.F64.F32 R30, R0 ;  /* 0x00000000001e7310 */ /* 0x0000620000201800 */
[----:B------:R-:W-:Y:S05]  /*13a0*/  BRA `(.L_x_1938) ;  /* 0x00000c1000007947 */ /* 0x000fea0003800000 */
.L_x_1941:
        /* <DEDUP_REMOVED lines=10> */
.L_x_1944:
[----:B------:R-:W2:Y:S02]  /*1450*/  LDG.E.U16 R4, [R4.64] ;  /* 0x0000002404047981 */ /* 0x000ea4000c1e1500 */
[----:B--2---:R-:W-:-:S05]  /*1460*/  HADD2.F32 R0, -RZ, R4.H0_H0 ;  /* 0x20000004ff007230 */ /* 0x004fca0000004100 */
[----:B------:R-:W-:-:S04]  /*1470*/  FMUL.FTZ R0, R0, 1 ;  /* 0x3f80000000007820 */ /* 0x000fc80000410000 */
[----:B------:R0:W1:Y:S01]  /*1480*/  F2F.F64.F32 R30, R0 ;  /* 0x00000000001e7310 */ /* 0x0000620000201800 */
[----:B------:R-:W-:Y:S05]  /*1490*/  BRA `(.L_x_1938) ;  /* 0x00000b2000007947 */ /* 0x000fea0003800000 */
.L_x_1943:
[----:B------:R0:W5:Y:S01]  /*14a0*/  LDG.E.64 R30, [R4.64] ;  /* 0x00000024041e7981 */ /* 0x000162000c1e1b00 */
[----:B------:R-:W-:Y:S05]  /*14b0*/  BRA `(.L_x_1938) ;  /* 0x00000b0000007947 */ /* 0x000fea0003800000 */
.L_x_1933:
        /* <DEDUP_REMOVED lines=13> */
.L_x_1947:
[----:B------:R0:W5:Y:S01]  /*1590*/  LDG.E.64 R30, [R4.64] ;  /* 0x00000024041e7981 */ /* 0x000162000c1e1b00 */
[----:B------:R-:W-:Y:S05]  /*15a0*/  BRA `(.L_x_1938) ;  /* 0x00000a1000007947 */ /* 0x000fea0003800000 */
.L_x_1946:
        /* <DEDUP_REMOVED lines=28> */
.L_x_1949:
        /* <DEDUP_REMOVED lines=15> */
.L_x_1948:
[----:B------:R-:W2:Y:S02]  /*1860*/  LDG.E.U16 R0, [R4.64] ;  /* 0x0000002404007981 */ /* 0x000ea4000c1e1500 */
[----:B--2---:R-:W-:-:S05]  /*1870*/  PRMT R0, RZ, 0x5410, R0 ;  /* 0x00005410ff007816 */ /* 0x004fca0000000000 */
[----:B------:R-:W-:-:S04]  /*1880*/  FMUL.FTZ R0, R0, 1 ;  /* 0x3f80000000007820 */ /* 0x000fc80000410000 */
[----:B------:R0:W1:Y:S01]  /*1890*/  F2F.F64.F32 R30, R0 ;  /* 0x00000000001e7310 */ /* 0x0000620000201800 */
[----:B------:R-:W-:Y:S05]  /*18a0*/  BRA `(.L_x_1938) ;  /* 0x0000071000007947 */ /* 0x000fea0003800000 */
.L_x_1945:
        /* <DEDUP_REMOVED lines=11> */
.L_x_1952:
        /* <DEDUP_REMOVED lines=21> */
.L_x_1956:
[----:B------:R-:W-:Y:S05]  /*1ab0*/  BSYNC B1 ;  /* 0x0000000000017941 */ /* 0x000fea0003800000 */
.L_x_1955:
[----:B------:R-:W-:Y:S01]  /*1ac0*/  LEA R5, R0, 0x3b800000, 0x17 ;  /* 0x3b80000000057811 */ /* 0x000fe200078eb8ff */
[----:B------:R-:W-:-:S05]  /*1ad0*/  IMAD.SHL.U32 R0, R3, 0x100000, RZ ;  /* 0x0010000003007824 */ /* 0x000fca00078e00ff */
[----:B------:R-:W-:Y:S02]  /*1ae0*/  LOP3.LUT R0, R5, R0, R6, 0xfe, !PT ;  /* 0x0000000005007212 */ /* 0x000fe400078efe06 */
.L_x_1954:
[----:B------:R-:W-:Y:S05]  /*1af0*/  BSYNC B0 ;  /* 0x0000000000007941 */ /* 0x000fea0003800000 */
.L_x_1953:
[----:B------:R-:W-:-:S04]  /*1b00*/  FMUL.FTZ R0, R0, 1 ;  /* 0x3f80000000007820 */ /* 0x000fc80000410000 */
[----:B------:R0:W1:Y:S01]  /*1b10*/  F2F.F64.F32 R30, R0 ;  /* 0x00000000001e7310 */ /* 0x0000620000201800 */
[----:B------:R-:W-:Y:S05]  /*1b20*/  BRA `(.L_x_1938) ;  /* 0x0000049000007947 */ /* 0x000fea0003800000 */
.L_x_1951:
        /* <DEDUP_REMOVED lines=21> */
.L_x_1960:
[----:B------:R-:W-:Y:S05]  /*1c80*/  BSYNC B1 ;  /* 0x0000000000017941 */ /* 0x000fea0003800000 */
.L_x_1959:
[----:B------:R-:W-:Y:S01]  /*1c90*/  LEA R5, R0, 0x37800000, 0x17 ;  /* 0x3780000000057811 */ /* 0x000fe200078eb8ff */
[----:B------:R-:W-:-:S05]  /*1ca0*/  IMAD.SHL.U32 R0, R3, 0x200000, RZ ;  /* 0x0020000003007824 */ /* 0x000fca00078e00ff */
[----:B------:R-:W-:Y:S02]  /*1cb0*/  LOP3.LUT R0, R5, R0, R6, 0xfe, !PT ;  /* 0x0000000005007212 */ /* 0x000fe400078efe06 */
.L_x_1958:
[----:B------:R-:W-:Y:S05]  /*1cc0*/  BSYNC B0 ;  /* 0x0000000000007941 */ /* 0x000fea0003800000 */
.L_x_1957:
[----:B------:R-:W-:-:S04]  /*1cd0*/  FMUL.FTZ R0, R0, 1 ;  /* 0x3f80000000007820 */ /* 0x000fc80000410000 */
[----:B------:R0:W1:Y:S01]  /*1ce0*/  F2F.F64.F32 R30, R0 ;  /* 0x00000000001e7310 */ /* 0x0000620000201800 */
[----:B------:R-:W-:Y:S05]  /*1cf0*/  BRA `(.L_x_1938) ;  /* 0x000002c000007947 */ /* 0x000fea0003800000 */
.L_x_1950:
        /* <DEDUP_REMOVED lines=14> */
.L_x_1964:
[----:B------:R-:W-:Y:S05]  /*1de0*/  BSYNC B0 ;  /* 0x0000000000007941 */ /* 0x000fea0003800000 */
.L_x_1963:
[----:B------:R-:W-:-:S04]  /*1df0*/  FMUL.FTZ R0, R0, 1 ;  /* 0x3f80000000007820 */ /* 0x000fc80000410000 */
[----:B------:R0:W1:Y:S01]  /*1e00*/  F2F.F64.F32 R30, R0 ;  /* 0x00000000001e7310 */ /* 0x0000620000201800 */
[----:B------:R-:W-:Y:S05]  /*1e10*/  BRA `(.L_x_1938) ;  /* 0x000001a000007947 */ /* 0x000fea0003800000 */
.L_x_1937:
        /* <DEDUP_REMOVED lines=18> */
[----:B0----5:R-:W-:Y:S05]  /*1f40*/  CALL.ABS.NOINC R14 ;  /* 0x000000000e007343 */ /* 0x021fea0003c00000 */
[----:B------:R-:W-:Y:S01]  /*1f50*/  CS2R R30, SRZ ;  /* 0x00000000001e7805 */ /* 0x000fe2000001ff00 */
[----:B------:R-:W-:Y:S05]  /*1f60*/  BRA `(.L_x_1938) ;  /* 0x0000005000007947 */ /* 0x000fea0003800000 */
.L_x_1962:
[----:B------:R-:W2:Y:S02]  /*1f70*/  LDG.E.64 R30, [R4.64] ;  /* 0x00000024041e7981 */ /* 0x000ea4000c1e1b00 */
[----:B--2---:R-:W0:Y:S01]  /*1f80*/  I2F.F64.U64 R30, R30 ;  /* 0x0000001e001e7312 */ /* 0x004e220000301800 */
[----:B------:R-:W-:Y:S05]  /*1f90*/  BRA `(.L_x_1938) ;  /* 0x0000002000007947 */ /* 0x000fea0003800000 */
.L_x_1961:
[----:B------:R-:W2:Y:S02]  /*1fa0*/  LDG.E R4, [R4.64] ;  /* 0x0000002404047981 */ /* 0x000ea4000c1e1900 */
[----:B--2---:R0:W1:Y:S02]  /*1fb0*/  I2F.F64.U32 R30, R4 ;  /* 0x00000004001e7312 */ /* 0x0040640000201800 */
.L_x_1938:
[----:B------:R-:W-:-:S03]  /*1fc0*/  IADD3 R22, R22, 0x80, RZ ;  /* 0x0000008016167810 */ /* 0x000fc60007ffe0ff */
.L_x_1932:
[----:B------:R-:W-:Y:S05]  /*1fd0*/  BSYNC B6 ;  /* 0x0000000000067941 */ /* 0x000fea0003800000 */
.L_x_1931:
[----:B------:R-:W-:Y:S01]  /*1fe0*/  ISETP.GE.AND P0, PT, R22, R19, PT ;  /* 0x000000131600720c */ /* 0x000fe20003f06270 */
[----:B------:R-:W-:Y:S01]  /*1ff0*/  BSSY B6, `(.L_x_1965) ;  /* 0x00000fa000067945 */ /* 0x000fe20003800000 */
[----:B------:R-:W-:Y:S01]  /*2000*/  CS2R R24, SRZ ;  /* 0x0000000000187805 */ /* 0x000fe2000001ff00 */
[----:B------:R-:W-:-:S10]  /*2010*/  CS2R R16, SRZ ;  /* 0x0000000000107805 */ /* 0x000fd4000001ff00 */
        /* <DEDUP_REMOVED lines=18> */
[----:B--2---:R0:W2:Y:S01]  /*2140*/  I2F.F64.S16 R16, R4 ;  /* 0x0000000400107312 */ /* 0x0040a20000101c00 */
[----:B------:R-:W-:Y:S05]  /*2150*/  BRA `(.L_x_1972) ;  /* 0x00000e2000007947 */ /* 0x000fea0003800000 */
.L_x_1970:
[----:B------:R-:W2:Y:S02]  /*2160*/  LDG.E.U8 R4, [R4.64] ;  /* 0x0000002404047981 */ /* 0x000ea4000c1e1100 */
[----:B--2---:R0:W2:Y:S01]  /*2170*/  I2F.F64.U16 R16, R4 ;  /* 0x0000000400107312 */ /* 0x0040a20000101800 */
[----:B------:R-:W-:Y:S05]  /*2180*/  BRA `(.L_x_1972) ;  /* 0x00000df000007947 */ /* 0x000fea0003800000 */
.L_x_1969:
        /* <DEDUP_REMOVED lines=9> */
.L_x_1974:
[----:B------:R-:W2:Y:S02]  /*2220*/  LDG.E R4, [R4.64] ;  /* 0x0000002404047981 */ /* 0x000ea4000c1e1900 */
[----:B--2---:R0:W2:Y:S01]  /*2230*/  I2F.F64 R16, R4 ;  /* 0x0000000400107312 */ /* 0x0040a20000201c00 */
[----:B------:R-:W-:Y:S05]  /*2240*/  BRA `(.L_x_1972) ;  /* 0x00000d3000007947 */ /* 0x000fea0003800000 */
.L_x_1973:
[----:B------:R-:W2:Y:S02]  /*2250*/  LDG.E.U16 R4, [R4.64] ;  /* 0x0000002404047981 */ /* 0x000ea4000c1e1500 */
[----:B--2---:R0:W2:Y:S01]  /*2260*/  I2F.F64.S16 R16, R4 ;  /* 0x0000000400107312 */ /* 0x0040a20000101c00 */
[----:B------:R-:W-:Y:S05]  /*2270*/  BRA `(.L_x_1972) ;  /* 0x00000d0000007947 */ /* 0x000fea0003800000 */
.L_x_1968:
        /* <DEDUP_REMOVED lines=10> */
.L_x_1976:
[----:B------:R-:W2:Y:S02]  /*2320*/  LDG.E.U16 R0, [R4.64] ;  /* 0x0000002404007981 */ /* 0x000ea4000c1e1500 */
[----:B--2---:R-:W-:-:S05]  /*2330*/  HADD2.F32 R0, -RZ, R0.H0_H0 ;  /* 0x20000000ff007230 */ /* 0x004fca0000004100 */
[----:B------:R-:W-:-:S04]  /*2340*/  FMUL.FTZ R0, R0, 1 ;  /* 0x3f80000000007820 */ /* 0x000fc80000410000 */
[----:B------:R0:W2:Y:S01]  /*2350*/  F2F.F64.F32 R16, R0 ;  /* 0x0000000000107310 */ /* 0x0000a20000201800 */
[----:B------:R-:W-:Y:S05]  /*2360*/  BRA `(.L_x_1972) ;  /* 0x00000c1000007947 */ /* 0x000fea0003800000 */
.L_x_1975:
        /* <DEDUP_REMOVED lines=10> */
.L_x_1978:
[----:B------:R-:W2:Y:S02]  /*2410*/  LDG.E.U16 R4, [R4.64] ;  /* 0x0000002404047981 */ /* 0x000ea4000c1e1500 */
[----:B--2---:R-:W-:-:S05]  /*2420*/  HADD2.F32 R0, -RZ, R4.H0_H0 ;  /* 0x20000004ff007230 */ /* 0x004fca0000004100 */
[----:B------:R-:W-:-:S04]  /*2430*/  FMUL.FTZ R0, R0, 1 ;  /* 0x3f80000000007820 */ /* 0x000fc80000410000 */
[----:B------:R0:W2:Y:S01]  /*2440*/  F2F.F64.F32 R16, R0 ;  /* 0x0000000000107310 */ /* 0x0000a20000201800 */
[----:B------:R-:W-:Y:S05]  /*2450*/  BRA `(.L_x_1972) ;  /* 0x00000b2000007947 */ /* 0x000fea0003800000 */
.L_x_1977:
[----:B------:R0:W5:Y:S01]  /*2460*/  LDG.E.64 R16, [R4.64] ;  /* 0x0000002404107981 */ /* 0x000162000c1e1b00 */
[----:B------:R-:W-:Y:S05]  /*2470*/  BRA `(.L_x_1972) ;  /* 0x00000b0000007947 */ /* 0x000fea0003800000 */
.L_x_1967:
        /* <DEDUP_REMOVED lines=13> */
.L_x_1981:
[----:B------:R0:W5:Y:S01]  /*2550*/  LDG.E.64 R16, [R4.64] ;  /* 0x0000002404107981 */ /* 0x000162000c1e1b00 */
[----:B------:R-:W-:Y:S05]  /*2560*/  BRA `(.L_x_1972) ;  /* 0x00000a1000007947 */ /* 0x000fea0003800000 */
.L_x_1980:
        /* <DEDUP_REMOVED lines=26> */
[----:B------:R0:W2:Y:S01]  /*2710*/  F2F.F64.F32 R16, R7 ;  /* 0x0000000700107310 */ /* 0x0000a20000201800 */
[----:B------:R-:W-:Y:S05]  /*2720*/  BRA `(.L_x_1972) ;  /* 0x0000085000007947 */ /* 0x000fea0003800000 */
.L_x_1983:
        /* <DEDUP_REMOVED lines=13> */
[----:B------:R0:W2:Y:S01]  /*2800*/  F2F.F64.F32 R16, R0 ;  /* 0x0000000000107310 */ /* 0x0000a20000201800 */
[----:B------:R-:W-:Y:S05]  /*2810*/  BRA `(.L_x_1972) ;  /* 0x0000076000007947 */ /* 0x000fea0003800000 */
.L_x_1982:
[----:B------:R-:W2:Y:S02]  /*2820*/  LDG.E.U16 R0, [R4.64] ;  /* 0x0000002404007981 */ /* 0x000ea4000c1e1500 */
[----:B--2---:R-:W-:-:S05]  /*2830*/  PRMT R0, RZ, 0x5410, R0 ;  /* 0x00005410ff007816 */ /* 0x004fca0000000000 */
[----:B------:R-:W-:-:S04]  /*2840*/  FMUL.FTZ R0, R0, 1 ;  /* 0x3f80000000007820 */ /* 0x000fc80000410000 */
[----:B------:R0:W2:Y:S01]  /*2850*/  F2F.F64.F32 R16, R0 ;  /* 0x0000000000107310 */ /* 0x0000a20000201800 */
[----:B------:R-:W-:Y:S05]  /*2860*/  BRA `(.L_x_1972) ;  /* 0x0000071000007947 */ /* 0x000fea0003800000 */
.L_x_1979:
        /* <DEDUP_REMOVED lines=9> */
[----:B--2---:R0:W2:Y:S01]  /*2900*/  I2F.F64.U16 R16, R4 ;  /* 0x0000000400107312 */ /* 0x0040a20000101800 */
[----:B------:R-:W-:Y:S05]  /*2910*/  BRA `(.L_x_1972) ;  /* 0x0000066000007947 */ /* 0x000fea0003800000 */
.L_x_1986:
        /* <DEDUP_REMOVED lines=21> */
.L_x_1990:
[----:B------:R-:W-:Y:S05]  /*2a70*/  BSYNC B1 ;  /* 0x0000000000017941 */ /* 0x000fea0003800000 */
.L_x_1989:
[----:B------:R-:W-:Y:S01]  /*2a80*/  LEA R5, R0, 0x3b800000, 0x17 ;  /* 0x3b80000000057811 */ /* 0x000fe200078eb8ff */
[----:B------:R-:W-:-:S05]  /*2a90*/  IMAD.SHL.U32 R0, R3, 0x100000, RZ ;  /* 0x0010000003007824 */ /* 0x000fca00078e00ff */
[----:B------:R-:W-:Y:S02]  /*2aa0*/  LOP3.LUT R0, R5, R0, R6, 0xfe, !PT ;  /* 0x0000000005007212 */ /* 0x000fe400078efe06 */
.L_x_1988:
[----:B------:R-:W-:Y:S05]  /*2ab0*/  BSYNC B0 ;  /* 0x0000000000007941 */ /* 0x000fea0003800000 */
.L_x_1987:
[----:B------:R-:W-:-:S04]  /*2ac0*/  FMUL.FTZ R0, R0, 1 ;  /* 0x3f80000000007820 */ /* 0x000fc80000410000 */
[----:B------:R0:W2:Y:S01]  /*2ad0*/  F2F.F64.F32 R16, R0 ;  /* 0x0000000000107310 */ /* 0x0000a20000201800 */
[----:B------:R-:W-:Y:S05]  /*2ae0*/  BRA `(.L_x_1972) ;  /* 0x0000049000007947 */ /* 0x000fea0003800000 */
.L_x_1985:
        /* <DEDUP_REMOVED lines=21> */
.L_x_1994:
[----:B------:R-:W-:Y:S05]  /*2c40*/  BSYNC B1 ;  /* 0x0000000000017941 */ /* 0x000fea0003800000 */
.L_x_1993:
[----:B------:R-:W-:Y:S01]  /*2c50*/  LEA R5, R0, 0x37800000, 0x17 ;  /* 0x3780000000057811 */ /* 0x000fe200078eb8ff */
[----:B------:R-:W-:-:S05]  /*2c60*/  IMAD.SHL.U32 R0, R3, 0x200000, RZ ;  /* 0x0020000003007824 */ /* 0x000fca00078e00ff */
[----:B------:R-:W-:Y:S02]  /*2c70*/  LOP3.LUT R0, R5, R0, R6, 0xfe, !PT ;  /* 0x0000000005007212 */ /* 0x000fe400078efe06 */
.L_x_1992:
[----:B------:R-:W-:Y:S05]  /*2c80*/  BSYNC B0 ;  /* 0x0000000000007941 */ /* 0x000fea0003800000 */
.L_x_1991:
[----:B------:R-:W-:-:S04]  /*2c90*/  FMUL.FTZ R0, R0, 1 ;  /* 0x3f80000000007820 */ /* 0x000fc80000410000 */
[----:B------:R0:W2:Y:S01]  /*2ca0*/  F2F.F64.F32 R16, R0 ;  /* 0x0000000000107310 */ /* 0x0000a20000201800 */
[----:B------:R-:W-:Y:S05]  /*2cb0*/  BRA `(.L_x_1972) ;  /* 0x000002c000007947 */ /* 0x000fea0003800000 */
.L_x_1984:
        /* <DEDUP_REMOVED lines=14> */
.L_x_1998:
[----:B------:R-:W-:Y:S05]  /*2da0*/  BSYNC B0 ;  /* 0x0000000000007941 */ /* 0x000fea0003800000 */
.L_x_1997:
[----:B------:R-:W-:-:S04]  /*2db0*/  FMUL.FTZ R0, R0, 1 ;  /* 0x3f80000000007820 */ /* 0x000fc80000410000 */
[----:B------:R0:W2:Y:S01]  /*2dc0*/  F2F.F64.F32 R16, R0 ;  /* 0x0000000000107310 */ /* 0x0000a20000201800 */
[----:B------:R-:W-:Y:S05]  /*2dd0*/  BRA `(.L_x_1972) ;  /* 0x000001a000007947 */ /* 0x000fea0003800000 */
.L_x_1971:
        /* <DEDUP_REMOVED lines=18> */
[----:B01---5:R-:W-:Y:S05]  /*2f00*/  CALL.ABS.NOINC R14 ;  /* 0x000000000e007343 */ /* 0x023fea0003c00000 */
[----:B------:R-:W-:Y:S01]  /*2f10*/  CS2R R16, SRZ ;  /* 0x0000000000107805 */ /* 0x000fe2000001ff00 */
[----:B------:R-:W-:Y:S05]  /*2f20*/  BRA `(.L_x_1972) ;  /* 0x0000005000007947 */ /* 0x000fea0003800000 */
.L_x_1996:
[----:B------:R-:W2:Y:S02]  /*2f30*/  LDG.E.64 R16, [R4.64] ;  /* 0x0000002404107981 */ /* 0x000ea4000c1e1b00 */
[----:B--2---:R-:W0:Y:S01]  /*2f40*/  I2F.F64.U64 R16, R16 ;  /* 0x0000001000107312 */ /* 0x004e220000301800 */
[----:B------:R-:W-:Y:S05]  /*2f50*/  BRA `(.L_x_1972) ;  /* 0x0000002000007947 */ /* 0x000fea0003800000 */
.L_x_1995:
[----:B------:R-:W2:Y:S02]  /*2f60*/  LDG.E R4, [R4.64] ;  /* 0x0000002404047981 */ /* 0x000ea4000c1e1900 */
[----:B--2---:R0:W2:Y:S02]  /*2f70*/  I2F.F64.U32 R16, R4 ;  /* 0x0000000400107312 */ /* 0x0040a40000201800 */
.L_x_1972:
[----:B------:R-:W-:-:S03]  /*2f80*/  IADD3 R22, R22, 0x80, RZ ;  /* 0x0000008016167810 */ /* 0x000fc60007ffe0ff */
.L_x_1966:
[----:B------:R-:W-:Y:S05]  /*2f90*/  BSYNC B6 ;  /* 0x0000000000067941 */ /* 0x000fea0003800000 */
.L_x_1965:
[----:B------:R-:W-:Y:S01]  /*2fa0*/  ISETP.GE.AND P0, PT, R22, R19, PT ;  /* 0x000000131600720c */ /* 0x000fe20003f06270 */
[----:B------:R-:W-:-:S12]  /*2fb0*/  BSSY B6, `(.L_x_1999) ;  /* 0x00000f5000067945 */ /* 0x000fd80003800000 */
        /* <DEDUP_REMOVED lines=17> */
[----:B---3--:R0:W3:Y:S01]  /*30d0*/  I2F.F64.S16 R24, R4 ;  /* 0x0000000400187312 */ /* 0x0080e20000101c00 */
[----:B------:R-:W-:Y:S05]  /*30e0*/  BRA `(.L_x_2000) ;  /* 0x00000e1000007947 */ /* 0x000fea0003800000 */
.L_x_2004:
[----:B------:R-:W3:Y:S02]  /*30f0*/  LDG.E.U8 R4, [R4.64] ;  /* 0x0000002404047981 */ /* 0x000ee4000c1e1100 */
[----:B---3--:R0:W3:Y:S01]  /*3100*/  I2F.F64.U16 R24, R4 ;  /* 0x0000000400187312 */ /* 0x0080e20000101800 */
[----:B------:R-:W-:Y:S05]  /*3110*/  BRA `(.L_x_2000) ;  /* 0x00000de000007947 */ /* 0x000fea0003800000 */
.L_x_2003:
[----:B------:R-:W-:-:S13]  /*3120*/  ISETP.NE.AND P0, PT, R0, 0x2, PT ;  /* 0x000000020000780c */ /* 0x000fda0003f05270 */
[----:B------:R-:W-:Y:S05]  /*3130*/  @!P0 BRA `(.L_x_2006) ;  /* 0x000000a000008947 */ /* 0x000fea0003800000 */
[----:B------:R-:W-:-:S13]  /*3140*/  ISETP.NE.AND P0, PT, R0, 0x3, PT ;  /* 0x000000030000780c */ /* 0x000fda0003f05270 */
[----:B------:R-:W-:Y:S05]  /*3150*/  @!P0 BRA `(.L_x_2007) ;  /* 0x0000005000008947 */ /* 0x000fea0003800000 */
[----:B------:R-:W-:-:S13]  /*3160*/  ISETP.NE.AND P0, PT, R0, 0x4, PT ;  /* 0x000000040000780c */ /* 0x000fda0003f05270 */
[----:B------:R-:W-:Y:S05]  /*3170*/  @P0 BRA `(.L_x_2005) ;  /* 0x00000bf000000947 */ /* 0x000fea0003800000 */
[----:B------:R-:W3:Y:S02]  /*3180*/  LDG.E.64 R24, [R4.64] ;  /* 0x0000002404187981 */ /* 0x000ee4000c1e1b00 */
[----:B---3--:R-:W0:Y:S01]  /*3190*/  I2F.F64.S64 R24, R24 ;  /* 0x0000001800187312 */ /* 0x008e220000301c00 */
[----:B------:R-:W-:Y:S05]  /*31a0*/  BRA `(.L_x_2000) ;  /* 0x00000d5000007947 */ /* 0x000fea0003800000 */
.L_x_2007:
[----:B------:R-:W3:Y:S02]  /*31b0*/  LDG.E R4, [R4.64] ;  /* 0x0000002404047981 */ /* 0x000ee4000c1e1900 */
[----:B---3--:R0:W3:Y:S01]  /*31c0*/  I2F.F64 R24, R4 ;  /* 0x0000000400187312 */ /* 0x0080e20000201c00 */
[----:B------:R-:W-:Y:S05]  /*31d0*/  BRA `(.L_x_2000) ;  /* 0x00000d2000007947 */ /* 0x000fea0003800000 */
.L_x_2006:
[----:B------:R-:W3:Y:S02]  /*31e0*/  LDG.E.U16 R4, [R4.64] ;  /* 0x0000002404047981 */ /* 0x000ee4000c1e1500 */
[----:B---3--:R0:W3:Y:S01]  /*31f0*/  I2F.F64.S16 R24, R4 ;  /* 0x0000000400187312 */ /* 0x0080e20000101c00 */
[----:B------:R-:W-:Y:S05]  /*3200*/  BRA `(.L_x_2000) ;  /* 0x00000cf000007947 */ /* 0x000fea0003800000 */
.L_x_2002:
[----:B------:R-:W-:-:S13]  /*3210*/  ISETP.GT.AND P0, PT, R0, 0x6, PT ;  /* 0x000000060000780c */ /* 0x000fda0003f04270 */
[----:B------:R-:W-:Y:S05]  /*3220*/  @P0 BRA `(.L_x_2008) ;  /* 0x000000d000000947 */ /* 0x000fea0003800000 */
[----:B------:R-:W-:-:S13]  /*3230*/  ISETP.NE.AND P0, PT, R0, 0x5, PT ;  /* 0x000000050000780c */ /* 0x000fda0003f05270 */
[----:B------:R-:W-:Y:S05]  /*3240*/  @!P0 BRA `(.L_x_2009) ;  /* 0x0000006000008947 */ /* 0x000fea0003800000 */
[----:B------:R-:W-:-:S13]  /*3250*/  ISETP.NE.AND P0, PT, R0, 0x6, PT ;  /* 0x000000060000780c */ /* 0x000fda0003f05270 */
[----:B------:R-:W-:Y:S05]  /*3260*/  @P0 BRA `(.L_x_2005) ;  /* 0x00000b0000000947 */ /* 0x000fea0003800000 */
[----:B------:R-:W3:Y:S02]  /*3270*/  LDG.E R24, [R4.64] ;  /* 0x0000002404187981 */ /* 0x000ee4000c1e1900 */
[----:B---3--:R-:W-:-:S06]  /*3280*/  FMUL.FTZ R24, R24, 1 ;  /* 0x3f80000018187820 */ /* 0x008fcc0000410000 */
[----:B------:R-:W0:Y:S01]  /*3290*/  F2F.F64.F32 R24, R24 ;  /* 0x0000001800187310 */ /* 0x000e220000201800 */
[----:B------:R-:W-:Y:S05]  /*32a0*/  BRA `(.L_x_2000) ;  /* 0x00000c5000007947 */ /* 0x000fea0003800000 */
.L_x_2009:
[----:B------:R-:W3:Y:S02]  /*32b0*/  LDG.E.U16 R0, [R4.64] ;  /* 0x0000002404007981 */ /* 0x000ee4000c1e1500 */
[----:B---3--:R-:W-:-:S05]  /*32c0*/  HADD2.F32 R0, -RZ, R0.H0_H0 ;  /* 0x20000000ff007230 */ /* 0x008fca0000004100 */
[----:B------:R-:W-:-:S04]  /*32d0*/  FMUL.FTZ R0, R0, 1 ;  /* 0x3f80000000007820 */ /* 0x000fc80000410000 */
[----:B------:R0:W3:Y:S01]  /*32e0*/  F2F.F64.F32 R24, R0 ;  /* 0x0000000000187310 */ /* 0x0000e20000201800 */
[----:B------:R-:W-:Y:S05]  /*32f0*/  BRA `(.L_x_2000) ;  /* 0x00000c0000007947 */ /* 0x000fea0003800000 */
.L_x_2008:
[----:B------:R-:W-:-:S13]  /*3300*/  ISETP.NE.AND P0, PT, R0, 0x7, PT ;  /* 0x000000070000780c */ /* 0x000fda0003f05270 */
[----:B------:R-:W-:Y:S05]  /*3310*/  @!P0 BRA `(.L_x_2010) ;  /* 0x000000d000008947 */ /* 0x000fea0003800000 */
        /* <DEDUP_REMOVED lines=8> */
.L_x_2011:
[----:B------:R-:W3:Y:S02]  /*33a0*/  LDG.E.U16 R4, [R4.64] ;  /* 0x0000002404047981 */ /* 0x000ee4000c1e1500 */
[----:B---3--:R-:W-:-:S05]  /*33b0*/  HADD2.F32 R0, -RZ, R4.H0_H0 ;  /* 0x20000004ff007230 */ /* 0x008fca0000004100 */
[----:B------:R-:W-:-:S04]  /*33c0*/  FMUL.FTZ R0, R0, 1 ;  /* 0x3f80000000007820 */ /* 0x000fc80000410000 */
[----:B------:R0:W3:Y:S01]  /*33d0*/  F2F.F64.F32 R24, R0 ;  /* 0x0000000000187310 */ /* 0x0000e20000201800 */
[----:B------:R-:W-:Y:S05]  /*33e0*/  BRA `(.L_x_2000) ;  /* 0x00000b1000007947 */ /* 0x000fea0003800000 */
.L_x_2010:
[----:B------:R0:W5:Y:S01]  /*33f0*/  LDG.E.64 R24, [R4.64] ;  /* 0x0000002404187981 */ /* 0x000162000c1e1b00 */
[----:B------:R-:W-:Y:S05]  /*3400*/  BRA `(.L_x_2000) ;  /* 0x00000af000007947 */ /* 0x000fea0003800000 */
.L_x_2001:
        /* <DEDUP_REMOVED lines=11> */
[----:B------:R-:W-:Y:S01]  /*34c0*/  FSEL R25, RZ, 1.875, !P0 ;  /* 0x3ff00000ff197808 */ /* 0x000fe20004000000 */
[----:B------:R-:W-:Y:S05]  /*34d0*/  BRA `(.L_x_2000) ;  /* 0x00000a2000007947 */ /* 0x000fea0003800000 */
.L_x_2014:
[----:B------:R0:W5:Y:S01]  /*34e0*/  LDG.E.64 R24, [R4.64] ;  /* 0x0000002404187981 */ /* 0x000162000c1e1b00 */
[----:B------:R-:W-:Y:S05]  /*34f0*/  BRA `(.L_x_2000) ;  /* 0x00000a0000007947 */ /* 0x000fea0003800000 */
.L_x_2013:
        /* <DEDUP_REMOVED lines=26> */
[----:B------:R0:W3:Y:S01]  /*36a0*/  F2F.F64.F32 R24, R7 ;  /* 0x0000000700187310 */ /* 0x0000e20000201800 */
[----:B------:R-:W-:Y:S05]  /*36b0*/  BRA `(.L_x_2000) ;  /* 0x0000084000007947 */ /* 0x000fea0003800000 */
.L_x_2016:
        /* <DEDUP_REMOVED lines=13> */
[----:B------:R0:W3:Y:S01]  /*3790*/  F2F.F64.F32 R24, R0 ;  /* 0x0000000000187310 */ /* 0x0000e20000201800 */
[----:B------:R-:W-:Y:S05]  /*37a0*/  BRA `(.L_x_2000) ;  /* 0x0000075000007947 */ /* 0x000fea0003800000 */
.L_x_2015:
[----:B------:R-:W3:Y:S02]  /*37b0*/  LDG.E.U16 R0, [R4.64] ;  /* 0x0000002404007981 */ /* 0x000ee4000c1e1500 */
[----:B---3--:R-:W-:-:S05]  /*37c0*/  PRMT R0, RZ, 0x5410, R0 ;  /* 0x00005410ff007816 */ /* 0x008fca0000000000 */
[----:B------:R-:W-:-:S04]  /*37d0*/  FMUL.FTZ R0, R0, 1 ;  /* 0x3f80000000007820 */ /* 0x000fc80000410000 */
[----:B------:R0:W3:Y:S01]  /*37e0*/  F2F.F64.F32 R24, R0 ;  /* 0x0000000000187310 */ /* 0x0000e20000201800 */
[----:B------:R-:W-:Y:S05]  /*37f0*/  BRA `(.L_x_2000) ;  /* 0x0000070000007947 */ /* 0x000fea0003800000 */
.L_x_2012:
        /* <DEDUP_REMOVED lines=9> */
[----:B---3--:R0:W3:Y:S01]  /*3890*/  I2F.F64.U16 R24, R4 ;  /* 0x0000000400187312 */ /* 0x0080e20000101800 */
[----:B------:R-:W-:Y:S05]  /*38a0*/  BRA `(.L_x_2000) ;  /* 0x0000065000007947 */ /* 0x000fea0003800000 */
.L_x_2019:
        /* <DEDUP_REMOVED lines=21> */
.L_x_2023:
[----:B------:R-:W-:Y:S05]  /*3a00*/  BSYNC B1 ;  /* 0x0000000000017941 */ /* 0x000fea0003800000 */
.L_x_2022:
[----:B------:R-:W-:Y:S01]  /*3a10*/  LEA R5, R0, 0x3b800000, 0x17 ;  /* 0x3b80000000057811 */ /* 0x000fe200078eb8ff */
[----:B------:R-:W-:-:S05]  /*3a20*/  IMAD.SHL.U32 R0, R3, 0x100000, RZ ;  /* 0x0010000003007824 */ /* 0x000fca00078e00ff */
[----:B------:R-:W-:Y:S02]  /*3a30*/  LOP3.LUT R0, R5, R0, R6, 0xfe, !PT ;  /* 0x0000000005007212 */ /* 0x000fe400078efe06 */
.L_x_2021:
[----:B------:R-:W-:Y:S05]  /*3a40*/  BSYNC B0 ;  /* 0x0000000000007941 */ /* 0x000fea0003800000 */
.L_x_2020:
[----:B------:R-:W-:-:S04]  /*3a50*/  FMUL.FTZ R0, R0, 1 ;  /* 0x3f80000000007820 */ /* 0x000fc80000410000 */
[----:B------:R0:W3:Y:S01]  /*3a60*/  F2F.F64.F32 R24, R0 ;  /* 0x0000000000187310 */ /* 0x0000e20000201800 */
[----:B------:R-:W-:Y:S05]  /*3a70*/  BRA `(.L_x_2000) ;  /* 0x0000048000007947 */ /* 0x000fea0003800000 */
.L_x_2018:
        /* <DEDUP_REMOVED lines=21> */
.L_x_2027:
[----:B------:R-:W-:Y:S05]  /*3bd0*/  BSYNC B1 ;  /* 0x0000000000017941 */ /* 0x000fea0003800000 */
.L_x_2026:
[----:B------:R-:W-:Y:S01]  /*3be0*/  LEA R5, R0, 0x37800000, 0x17 ;  /* 0x3780000000057811 */ /* 0x000fe200078eb8ff */
[----:B------:R-:W-:-:S05]  /*3bf0*/  IMAD.SHL.U32 R0, R3, 0x200000, RZ ;  /* 0x0020000003007824 */ /* 0x000fca00078e00ff */
[----:B------:R-:W-:Y:S02]  /*3c00*/  LOP3.LUT R0, R5, R0, R6, 0xfe, !PT ;  /* 0x0000000005007212 */ /* 0x000fe400078efe06 */
.L_x_2025:
[----:B------:R-:W-:Y:S05]  /*3c10*/  BSYNC B0 ;  /* 0x0000000000007941 */ /* 0x000fea0003800000 */
.L_x_2024:
[----:B------:R-:W-:-:S04]  /*3c20*/  FMUL.FTZ R0, R0, 1 ;  /* 0x3f80000000007820 */ /* 0x000fc80000410000 */
[----:B------:R0:W3:Y:S01]  /*3c30*/  F2F.F64.F32 R24, R0 ;  /* 0x0000000000187310 */ /* 0x0000e20000201800 */
[----:B------:R-:W-:Y:S05]  /*3c40*/  BRA `(.L_x_2000) ;  /* 0x000002b000007947 */ /* 0x000fea0003800000 */
.L_x_2017:
        /* <DEDUP_REMOVED lines=14> */
.L_x_2031:
[----:B------:R-:W-:Y:S05]  /*3d30*/  BSYNC B0 ;  /* 0x0000000000007941 */ /* 0x000fea0003800000 */
.L_x_2030:
[----:B------:R-:W-:-:S04]  /*3d40*/  FMUL.FTZ R0, R0, 1 ;  /* 0x3f80000000007820 */ /* 0x000fc80000410000 */
[----:B------:R0:W3:Y:S01]  /*3d50*/  F2F.F64.F32 R24, R0 ;  /* 0x0000000000187310 */ /* 0x0000e20000201800 */
[----:B------:R-:W-:Y:S05]  /*3d60*/  BRA `(.L_x_2000) ;  /* 0x0000019000007947 */ /* 0x000fea0003800000 */
.L_x_2005:
        /* <DEDUP_REMOVED lines=18> */
[----:B012--5:R-:W-:Y:S05]  /*3e90*/  CALL.ABS.NOINC R14 ;  /* 0x000000000e007343 */ /* 0x027fea0003c00000 */
[----:B------:R-:W-:Y:S05]  /*3ea0*/  BRA `(.L_x_2000) ;  /* 0x0000005000007947 */ /* 0x000fea0003800000 */
.L_x_2029:
[----:B------:R-:W3:Y:S02]  /*3eb0*/  LDG.E.64 R24, [R4.64] ;  /* 0x0000002404187981 */ /* 0x000ee4000c1e1b00 */
[----:B---3--:R-:W0:Y:S01]  /*3ec0*/  I2F.F64.U64 R24, R24 ;  /* 0x0000001800187312 */ /* 0x008e220000301800 */
[----:B------:R-:W-:Y:S05]  /*3ed0*/  BRA `(.L_x_2000) ;  /* 0x0000002000007947 */ /* 0x000fea0003800000 */
.L_x_2028:
[----:B------:R-:W3:Y:S02]  /*3ee0*/  LDG.E R4, [R4.64] ;  /* 0x0000002404047981 */ /* 0x000ee4000c1e1900 */
[----:B---3--:R0:W3:Y:S02]  /*3ef0*/  I2F.F64.U32 R24, R4 ;  /* 0x0000000400187312 */ /* 0x0080e40000201800 */
.L_x_2000:
[----:B------:R-:W-:Y:S05]  /*3f00*/  BSYNC B6 ;  /* 0x0000000000067941 */ /* 0x000fea0003800000 */
.L_x_1999:
[----:B------:R-:W4:Y:S01]  /*3f10*/  S2R R22, SR_TID.X ;  /* 0x0000000000167919 */ /* 0x000f220000002100 */
[----:B------:R-:W3:Y:S01]  /*3f20*/  LDC.U8 R18, c[0x0][0x184] ;  /* 0x00006100ff127b82 */ /* 0x000ee20000000000 */
[----:B------:R-:W-:Y:S01]  /*3f30*/  BSSY B6, `(.L_x_2032) ;  /* 0x000013e000067945 */ /* 0x000fe20003800000 */
[C---:B----4-:R-:W-:Y:S02]  /*3f40*/  IADD3 R26, R22.reuse, 0x80, RZ ;  /* 0x00000080161a7810 */ /* 0x050fe40007ffe0ff */
[----:B0-----:R-:W-:-:S02]  /*3f50*/  IADD3 R4, R22, 0x180, RZ ;  /* 0x0000018016047810 */ /* 0x001fc40007ffe0ff */
[-C--:B------:R-:W-:Y:S02]  /*3f60*/  ISETP.GE.AND P3, PT, R26, R19.reuse, PT ;  /* 0x000000131a00720c */ /* 0x080fe40003f66270 */
[----:B------:R-:W-:Y:S02]  /*3f70*/  IADD3 R0, R22, 0x100, RZ ;  /* 0x0000010016007810 */ /* 0x000fe40007ffe0ff */
[-C--:B------:R-:W-:Y:S02]  /*3f80*/  ISETP.GE.AND P1, PT, R4, R19.reuse, PT ;  /* 0x000000130400720c */ /* 0x080fe40003f26270 */
[-C--:B------:R-:W-:Y:S02]  /*3f90*/  ISETP.GE.AND P2, PT, R0, R19.reuse, PT ;  /* 0x000000130000720c */ /* 0x080fe40003f46270 */
[----:B------:R-:W-:-:S05]  /*3fa0*/  ISETP.GE.AND P0, PT, R22, R19, PT ;  /* 0x000000131600720c */ /* 0x000fca0003f06270 */
[----:B-1---5:R-:W0:-:S04]  /*3fb0*/  @!P3 DSETP.GEU.AND P5, PT, R30, RZ, PT ;  /* 0x000000ff1e00b22a */ /* 0x022e080003fae000 */
[----:B------:R-:W1:Y:S02]  /*3fc0*/  @!P3 DSETP.GTU.AND P4, PT, |R30|, +INF , PT ;  /* 0x7ff000001e00b42a */ /* 0x000e640003f8c200 */
[----:B0-----:R-:W-:Y:S02]  /*3fd0*/  @!P3 FSEL R3, RZ, 3.37028055040000000000e+12, P5 ;  /* 0x54442d18ff03b808 */ /* 0x001fe40002800000 */
[----:B------:R-:W-:Y:S01]  /*3fe0*/  @!P3 FSEL R5, RZ, 2.1426990032196044922, P5 ;  /* 0x400921fbff05b808 */ /* 0x000fe20002800000 */
[----:B---3--:R-:W0:Y:S01]  /*3ff0*/  @!P1 DSETP.GEU.AND P5, PT, R24, RZ, PT ;  /* 0x000000ff1800922a */ /* 0x008e220003fae000 */
[----:B-1----:R-:W-:Y:S02]  /*4000*/  @!P3 FSEL R0, R3, R30, !P4 ;  /* 0x0000001e0300b208 */ /* 0x002fe40006000000 */
[----:B------:R-:W-:Y:S01]  /*4010*/  @!P3 FSEL R31, R5, R31, !P4 ;  /* 0x0000001f051fb208 */ /* 0x000fe20006000000 */
[----:B--2---:R-:W1:Y:S02]  /*4020*/  @!P2 DSETP.GEU.AND P6, PT, R16, RZ, PT ;  /* 0x000000ff1000a22a */ /* 0x004e640003fce000 */
[----:B0-----:R-:W-:-:S02]  /*4030*/  @!P1 FSEL R3, RZ, 3.37028055040000000000e+12, P5 ;  /* 0x54442d18ff039808 */ /* 0x001fc40002800000 */
[----:B------:R-:W0:Y:S01]  /*4040*/  @!P0 DSETP.GEU.AND P4, PT, R28, RZ, PT ;  /* 0x000000ff1c00822a */ /* 0x000e220003f8e000 */
[----:B------:R-:W-:Y:S02]  /*4050*/  @!P1 FSEL R5, RZ, 2.1426990032196044922, P5 ;  /* 0x400921fbff059808 */ /* 0x000fe40002800000 */
[----:B-1----:R-:W-:Y:S01]  /*4060*/  @!P2 FSEL R7, RZ, 3.37028055040000000000e+12, P6 ;  /* 0x54442d18ff07a808 */ /* 0x002fe20003000000 */
[----:B------:R-:W1:Y:S01]  /*4070*/  @!P2 DSETP.GTU.AND P5, PT, |R16|, +INF , PT ;  /* 0x7ff000001000a42a */ /* 0x000e620003fac200 */
[----:B------:R-:W-:Y:S02]  /*4080*/  @!P2 FSEL R9, RZ, 2.1426990032196044922, P6 ;  /* 0x400921fbff09a808 */ /* 0x000fe40003000000 */
[----:B0-----:R-:W-:Y:S01]  /*4090*/  @!P0 FSEL R11, RZ, 3.37028055040000000000e+12, P4 ;  /* 0x54442d18ff0b8808 */ /* 0x001fe20002000000 */
[----:B------:R-:W0:Y:S01]  /*40a0*/  @!P0 DSETP.GTU.AND P6, PT, |R28|, +INF , PT ;  /* 0x7ff000001c00842a */ /* 0x000e220003fcc200 */
[----:B------:R-:W-:Y:S02]  /*40b0*/  @!P0 FSEL R13, RZ, 2.1426990032196044922, P4 ;  /* 0x400921fbff0d8808 */ /* 0x000fe40002000000 */
[----:B-1----:R-:W-:Y:S01]  /*40c0*/  @!P2 FSEL R7, R7, R16, !P5 ;  /* 0x000000100707a208 */ /* 0x002fe20006800000 */
[----:B------:R-:W1:Y:S01]  /*40d0*/  @!P1 DSETP.GTU.AND P4, PT, |R24|, +INF , PT ;  /* 0x7ff000001800942a */ /* 0x000e620003f8c200 */
[----:B------:R-:W-:-:S02]  /*40e0*/  @!P2 FSEL R16, R9, R17, !P5 ;  /* 0x000000110910a208 */ /* 0x000fc40006800000 */
[----:B0-----:R-:W-:Y:S01]  /*40f0*/  @!P0 FSEL R13, R13, R29, !P6 ;  /* 0x0000001d0d0d8208 */ /* 0x001fe20007000000 */
[----:B------:R-:W-:Y:S01]  /*4100*/  @!P3 IMAD.MOV.U32 R29, RZ, RZ, R31 ;  /* 0x000000ffff1db224 */ /* 0x000fe200078e001f */
[----:B------:R-:W-:Y:S01]  /*4110*/  @!P0 FSEL R4, R11, R28, !P6 ;  /* 0x0000001c0b048208 */ /* 0x000fe20007000000 */
[----:B------:R-:W-:Y:S01]  /*4120*/  @!P3 IMAD.MOV.U32 R28, RZ, RZ, R0 ;  /* 0x000000ffff1cb224 */ /* 0x000fe200078e0000 */
[----:B-1----:R-:W-:Y:S01]  /*4130*/  @!P1 FSEL R3, R3, R24, !P4 ;  /* 0x0000001803039208 */ /* 0x002fe20006000000 */
[----:B------:R-:W-:Y:S01]  /*4140*/  @!P2 IMAD.MOV.U32 R24, RZ, RZ, R7 ;  /* 0x000000ffff18a224 */ /* 0x000fe200078e0007 */
[----:B------:R-:W-:Y:S01]  /*4150*/  @!P1 FSEL R17, R5, R25, !P4 ;  /* 0x0000001905119208 */ /* 0x000fe20006000000 */
[----:B------:R-:W-:Y:S02]  /*4160*/  @!P2 IMAD.MOV.U32 R25, RZ, RZ, R16 ;  /* 0x000000ffff19a224 */ /* 0x000fe400078e0010 */
[----:B------:R-:W-:Y:S02]  /*4170*/  @!P0 IMAD.MOV.U32 R5, RZ, RZ, R13 ;  /* 0x000000ffff058224 */ /* 0x000fe400078e000d */
[----:B------:R-:W-:Y:S01]  /*4180*/  @!P1 IMAD.MOV.U32 R16, RZ, RZ, R3 ;  /* 0x000000ffff109224 */ /* 0x000fe200078e0003 */
[----:B------:R-:W-:Y:S05]  /*4190*/  @P0 BRA `(.L_x_2033) ;  /* 0x0000117000000947 */ /* 0x000fea0003800000 */
[----:B------:R-:W-:Y:S01]  /*41a0*/  PRMT R0, R18, 0x9910, RZ ;  /* 0x0000991012007816 */ /* 0x000fe200000000ff */
        /* <DEDUP_REMOVED lines=18> */
.L_x_2037:
[----:B------:R-:W0:Y:S01]  /*42d0*/  F2I.S64.F64.TRUNC R4, R4 ;  /* 0x0000000400047311 */ /* 0x000e22000030d900 */
[----:B------:R-:W-:Y:S02]  /*42e0*/  IMAD.MOV.U32 R22, RZ, RZ, R26 ;  /* 0x000000ffff167224 */ /* 0x000fe400078e001a */
[----:B0-----:R-:W-:-:S05]  /*42f0*/  IMAD.MOV.U32 R3, RZ, RZ, R4 ;  /* 0x000000ffff037224 */ /* 0x001fca00078e0004 */
[----:B------:R0:W-:Y:S01]  /*4300*/  STG.E.U8 [R8.64], R3 ;  /* 0x0000000308007986 */ /* 0x0001e2000c101124 */
[----:B------:R-:W-:Y:S05]  /*4310*/  BRA `(.L_x_2033) ;  /* 0x00000ff000007947 */ /* 0x000fea0003800000 */
.L_x_2036:
        /* <DEDUP_REMOVED lines=10> */
.L_x_2040:
[----:B------:R-:W0:Y:S01]  /*43c0*/  F2I.F64.TRUNC R5, R4 ;  /* 0x0000000400057311 */ /* 0x000e22000030d100 */
[----:B------:R-:W-:Y:S01]  /*43d0*/  IMAD.MOV.U32 R22, RZ, RZ, R26 ;  /* 0x000000ffff167224 */ /* 0x000fe200078e001a */
[----:B0-----:R0:W-:Y:S01]  /*43e0*/  STG.E [R8.64], R5 ;  /* 0x0000000508007986 */ /* 0x0011e2000c101924 */
[----:B------:R-:W-:Y:S05]  /*43f0*/  BRA `(.L_x_2033) ;  /* 0x00000f1000007947 */ /* 0x000fea0003800000 */
.L_x_2039:
[----:B------:R-:W0:Y:S01]  /*4400*/  F2I.F64.TRUNC R5, R4 ;  /* 0x0000000400057311 */ /* 0x000e22000030d100 */
[----:B------:R-:W-:Y:S01]  /*4410*/  IMAD.MOV.U32 R22, RZ, RZ, R26 ;  /* 0x000000ffff167224 */ /* 0x000fe200078e001a */
[----:B0-----:R0:W-:Y:S01]  /*4420*/  STG.E.U16 [R8.64], R5 ;  /* 0x0000000508007986 */ /* 0x0011e2000c101524 */
[----:B------:R-:W-:Y:S05]  /*4430*/  BRA `(.L_x_2033) ;  /* 0x00000ed000007947 */ /* 0x000fea0003800000 */
.L_x_2035:
        /* <DEDUP_REMOVED lines=12> */
.L_x_2042:
[----:B------:R-:W0:Y:S01]  /*4500*/  F2F.F32.F64 R0, R4 ;  /* 0x0000000400007310 */ /* 0x000e220000301000 */
[----:B------:R-:W0:Y:S01]  /*4510*/  DSETP.GEU.AND P0, PT, |R4|, c[0x2][0x0], PT ;  /* 0x008000000400762a */ /* 0x000e220003f0e200 */
[----:B------:R-:W-:-:S13]  /*4520*/  IMAD.MOV.U32 R22, RZ, RZ, R26 ;  /* 0x000000ffff167224 */ /* 0x000fda00078e001a */
[----:B0-----:R-:W-:-:S05]  /*4530*/  @!P0 FMUL R0, R0, 1.175494350822287508e-38 ;  /* 0x0080000000008820 */ /* 0x001fca0000400000 */
[----:B------:R-:W-:-:S05]  /*4540*/  F2FP.PACK_AB R0, RZ, R0 ;  /* 0x00000000ff00723e */ /* 0x000fca00000000ff */
[----:B------:R0:W-:Y:S01]  /*4550*/  STG.E.U16 [R8.64], R0 ;  /* 0x0000000008007986 */ /* 0x0001e2000c101524 */
[----:B------:R-:W-:Y:S05]  /*4560*/  BRA `(.L_x_2033) ;  /* 0x00000da000007947 */ /* 0x000fea0003800000 */
.L_x_2041:
        /* <DEDUP_REMOVED lines=8> */
[----:B------:R-:W-:Y:S02]  /*45f0*/  IMAD.MOV.U32 R7, RZ, RZ, RZ ;  /* 0x000000ffff077224 */ /* 0x000fe400078e00ff */
[----:B------:R-:W-:-:S11]  /*4600*/  IMAD.MOV.U32 R22, RZ, RZ, R26 ;  /* 0x000000ffff167224 */ /* 0x000fd600078e001a */
[----:B0-----:R-:W-:-:S05]  /*4610*/  @!P0 FMUL R6, R6, 1.175494350822287508e-38 ;  /* 0x0080000006068820 */ /* 0x001fca0000400000 */
[----:B------:R0:W-:Y:S01]  /*4620*/  STG.E.64 [R8.64], R6 ;  /* 0x0000000608007986 */ /* 0x0001e2000c101b24 */
[----:B------:R-:W-:Y:S05]  /*4630*/  BRA `(.L_x_2033) ;  /* 0x00000cd000007947 */ /* 0x000fea0003800000 */
.L_x_2044:
[----:B------:R-:W0:Y:S01]  /*4640*/  F2F.F32.F64 R0, R4 ;  /* 0x0000000400007310 */ /* 0x000e220000301000 */
[----:B------:R-:W0:Y:S01]  /*4650*/  DSETP.GEU.AND P0, PT, |R4|, c[0x2][0x0], PT ;  /* 0x008000000400762a */ /* 0x000e220003f0e200 */
[----:B------:R-:W-:-:S13]  /*4660*/  IMAD.MOV.U32 R22, RZ, RZ, R26 ;  /* 0x000000ffff167224 */ /* 0x000fda00078e001a */
[----:B0-----:R-:W-:-:S05]  /*4670*/  @!P0 FMUL R0, R0, 1.175494350822287508e-38 ;  /* 0x0080000000008820 */ /* 0x001fca0000400000 */
[----:B------:R-:W-:-:S04]  /*4680*/  F2FP.PACK_AB R3, RZ, R0 ;  /* 0x00000000ff03723e */ /* 0x000fc800000000ff */
[----:B------:R-:W-:-:S05]  /*4690*/  PRMT R3, R3, 0x5410, RZ ;  /* 0x0000541003037816 */ /* 0x000fca00000000ff */
[----:B------:R0:W-:Y:S01]  /*46a0*/  STG.E [R8.64], R3 ;  /* 0x0000000308007986 */ /* 0x0001e2000c101924 */
[----:B------:R-:W-:Y:S05]  /*46b0*/  BRA `(.L_x_2033) ;  /* 0x00000c5000007947 */ /* 0x000fea0003800000 */
.L_x_2043:
[----:B------:R0:W-:Y:S01]  /*46c0*/  STG.E.64 [R8.64], R4 ;  /* 0x0000000408007986 */ /* 0x0001e2000c101b24 */
[----:B------:R-:W-:Y:S01]  /*46d0*/  IMAD.MOV.U32 R22, RZ, RZ, R26 ;  /* 0x000000ffff167224 */ /* 0x000fe200078e001a */
[----:B------:R-:W-:Y:S05]  /*46e0*/  BRA `(.L_x_2033) ;  /* 0x00000c2000007947 */ /* 0x000fea0003800000 */
.L_x_2034:
        /* <DEDUP_REMOVED lines=10> */
[----:B0-----:R-:W-:-:S05]  /*4790*/  SEL R3, RZ, 0x1, !P0 ;  /* 0x00000001ff037807 */ /* 0x001fca0004000000 */
[----:B------:R0:W-:Y:S01]  /*47a0*/  STG.E.U8 [R8.64], R3 ;  /* 0x0000000308007986 */ /* 0x0001e2000c101124 */
[----:B------:R-:W-:Y:S05]  /*47b0*/  BRA `(.L_x_2033) ;  /* 0x00000b5000007947 */ /* 0x000fea0003800000 */
.L_x_2047:
[----:B------:R-:W-:Y:S01]  /*47c0*/  CS2R R6, SRZ ;  /* 0x0000000000067805 */ /* 0x000fe2000001ff00 */
[----:B------:R-:W-:-:S04]  /*47d0*/  IMAD.MOV.U32 R22, RZ, RZ, R26 ;  /* 0x000000ffff167224 */ /* 0x000fc800078e001a */
[----:B------:R0:W-:Y:S01]  /*47e0*/  STG.E.128 [R8.64], R4 ;  /* 0x0000000408007986 */ /* 0x0001e2000c101d24 */
[----:B------:R-:W-:Y:S05]  /*47f0*/  BRA `(.L_x_2033) ;  /* 0x00000b1000007947 */ /* 0x000fea0003800000 */
.L_x_2046:
        /* <DEDUP_REMOVED lines=23> */
.L_x_2051:
[----:B------:R-:W-:Y:S05]  /*4970*/  BSYNC B0 ;  /* 0x0000000000007941 */ /* 0x000fea0003800000 */
.L_x_2050:
[----:B------:R-:W-:Y:S01]  /*4980*/  LOP3.LUT R7, R0, R7, RZ, 0xfc, !PT ;  /* 0x0000000700077212 */ /* 0x000fe200078efcff */
[----:B------:R-:W-:-:S04]  /*4990*/  IMAD.MOV.U32 R22, RZ, RZ, R26 ;  /* 0x000000ffff167224 */ /* 0x000fc800078e001a */
[----:B------:R0:W-:Y:S01]  /*49a0*/  STG.E.U8 [R8.64], R7 ;  /* 0x0000000708007986 */ /* 0x0001e2000c101124 */
[----:B------:R-:W-:Y:S05]  /*49b0*/  BRA `(.L_x_2033) ;  /* 0x0000095000007947 */ /* 0x000fea0003800000 */
.L_x_2049:
        /* <DEDUP_REMOVED lines=15> */
.L_x_2053:
[----:B------:R-:W-:Y:S01]  /*4ab0*/  IMAD.MOV.U32 R0, RZ, RZ, 0x7f ;  /* 0x0000007fff007424 */ /* 0x000fe200078e00ff */
[----:B------:R-:W-:-:S04]  /*4ac0*/  ISETP.GT.U32.AND P0, PT, R3, 0x7f800000, PT ;  /* 0x7f8000000300780c */ /* 0x000fc80003f04070 */
[----:B------:R-:W-:-:S04]  /*4ad0*/  SEL R0, R0, 0x7c, P0 ;  /* 0x0000007c00007807 */ /* 0x000fc80000000000 */
.L_x_2054:
[----:B------:R-:W-:Y:S05]  /*4ae0*/  BSYNC B0 ;  /* 0x0000000000007941 */ /* 0x000fea0003800000 */
.L_x_2052:
[----:B------:R-:W-:Y:S01]  /*4af0*/  LOP3.LUT R3, R7, 0x80000000, RZ, 0xc0, !PT ;  /* 0x8000000007037812 */ /* 0x000fe200078ec0ff */
[----:B------:R-:W-:-:S03]  /*4b00*/  IMAD.MOV.U32 R22, RZ, RZ, R26 ;  /* 0x000000ffff167224 */ /* 0x000fc600078e001a */
[----:B------:R-:W-:-:S04]  /*4b10*/  SHF.R.U32.HI R3, RZ, 0x18, R3 ;  /* 0x00000018ff037819 */ /* 0x000fc80000011603 */
[----:B------:R-:W-:-:S05]  /*4b20*/  LOP3.LUT R3, R0, R3, RZ, 0xfc, !PT ;  /* 0x0000000300037212 */ /* 0x000fca00078efcff */
[----:B------:R0:W-:Y:S01]  /*4b30*/  STG.E.U8 [R8.64], R3 ;  /* 0x0000000308007986 */ /* 0x0001e2000c101124 */
[----:B------:R-:W-:Y:S05]  /*4b40*/  BRA `(.L_x_2033) ;  /* 0x000007c000007947 */ /* 0x000fea0003800000 */
.L_x_2048:
[----:B------:R-:W0:Y:S01]  /*4b50*/  F2F.F32.F64 R0, R4 ;  /* 0x0000000400007310 */ /* 0x000e220000301000 */
[----:B------:R-:W0:Y:S01]  /*4b60*/  DSETP.GEU.AND P0, PT, |R4|, c[0x2][0x0], PT ;  /* 0x008000000400762a */ /* 0x000e220003f0e200 */
[----:B------:R-:W-:-:S13]  /*4b70*/  IMAD.MOV.U32 R22, RZ, RZ, R26 ;  /* 0x000000ffff167224 */ /* 0x000fda00078e001a */
[----:B0-----:R-:W-:-:S05]  /*4b80*/  @!P0 FMUL R0, R0, 1.175494350822287508e-38 ;  /* 0x0080000000008820 */ /* 0x001fca0000400000 */
[----:B------:R-:W-:-:S05]  /*4b90*/  F2FP.BF16.PACK_AB R0, RZ, R0 ;  /* 0x00000000ff00723e */ /* 0x000fca00000010ff */
[----:B------:R0:W-:Y:S01]  /*4ba0*/  STG.E.U16 [R8.64], R0 ;  /* 0x0000000008007986 */ /* 0x0001e2000c101524 */
[----:B------:R-:W-:Y:S05]  /*4bb0*/  BRA `(.L_x_2033) ;  /* 0x0000075000007947 */ /* 0x000fea0003800000 */
.L_x_2045:
        /* <DEDUP_REMOVED lines=12> */
.L_x_2057:
        /* <DEDUP_REMOVED lines=19> */
.L_x_2060:
[----:B------:R-:W-:-:S04]  /*4db0*/  LOP3.LUT R0, R7, 0x80000000, RZ, 0xc0, !PT ;  /* 0x8000000007007812 */ /* 0x000fc800078ec0ff */
[----:B------:R-:W-:-:S04]  /*4dc0*/  SHF.R.U32.HI R0, RZ, 0x18, R0 ;  /* 0x00000018ff007819 */ /* 0x000fc80000011600 */
[----:B------:R-:W-:Y:S02]  /*4dd0*/  LOP3.LUT R0, R3, R0, RZ, 0xfc, !PT ;  /* 0x0000000003007212 */ /* 0x000fe400078efcff */
.L_x_2059:
[----:B------:R-:W-:Y:S05]  /*4de0*/  BSYNC B0 ;  /* 0x0000000000007941 */ /* 0x000fea0003800000 */
.L_x_2058:
[----:B------:R0:W-:Y:S01]  /*4df0*/  STG.E.U8 [R8.64], R0 ;  /* 0x0000000008007986 */ /* 0x0001e2000c101124 */
[----:B------:R-:W-:Y:S01]  /*4e00*/  IMAD.MOV.U32 R22, RZ, RZ, R26 ;  /* 0x000000ffff167224 */ /* 0x000fe200078e001a */
[----:B------:R-:W-:Y:S05]  /*4e10*/  BRA `(.L_x_2033) ;  /* 0x000004f000007947 */ /* 0x000fea0003800000 */
.L_x_2056:
        /* <DEDUP_REMOVED lines=19> */
.L_x_2063:
[----:B------:R-:W-:-:S04]  /*4f50*/  LOP3.LUT R0, R7, 0x80000000, RZ, 0xc0, !PT ;  /* 0x8000000007007812 */ /* 0x000fc800078ec0ff */
[----:B------:R-:W-:-:S04]  /*4f60*/  SHF.R.U32.HI R0, RZ, 0x18, R0 ;  /* 0x00000018ff007819 */ /* 0x000fc80000011600 */
[----:B------:R-:W-:Y:S02]  /*4f70*/  LOP3.LUT R0, R3, R0, RZ, 0xfc, !PT ;  /* 0x0000000003007212 */ /* 0x000fe400078efcff */
.L_x_2062:
[----:B------:R-:W-:Y:S05]  /*4f80*/  BSYNC B0 ;  /* 0x0000000000007941 */ /* 0x000fea0003800000 */
.L_x_2061:
[----:B------:R0:W-:Y:S01]  /*4f90*/  STG.E.U8 [R8.64], R0 ;  /* 0x0000000008007986 */ /* 0x0001e2000c101124 */
[----:B------:R-:W-:Y:S01]  /*4fa0*/  IMAD.MOV.U32 R22, RZ, RZ, R26 ;  /* 0x000000ffff167224 */ /* 0x000fe200078e001a */
[----:B------:R-:W-:Y:S05]  /*4fb0*/  BRA `(.L_x_2033) ;  /* 0x0000035000007947 */ /* 0x000fea0003800000 */
.L_x_2055:
        /* <DEDUP_REMOVED lines=25> */
.L_x_2038:
        /* <DEDUP_REMOVED lines=21> */
.L_x_2065:
[----:B------:R-:W0:Y:S01]  /*52a0*/  F2I.U64.F64.TRUNC R4, R4 ;  /* 0x0000000400047311 */ /* 0x000e22000030d800 */
[----:B------:R-:W-:Y:S01]  /*52b0*/  IMAD.MOV.U32 R22, RZ, RZ, R26 ;  /* 0x000000ffff167224 */ /* 0x000fe200078e001a */
[----:B0-----:R0:W-:Y:S01]  /*52c0*/  STG.E.64 [R8.64], R4 ;  /* 0x0000000408007986 */ /* 0x0011e2000c101b24 */
[----:B------:R-:W-:Y:S05]  /*52d0*/  BRA `(.L_x_2033) ;  /* 0x0000003000007947 */ /* 0x000fea0003800000 */
.L_x_2064:
[----:B------:R-:W0:Y:S01]  /*52e0*/  F2I.U32.F64.TRUNC R5, R4 ;  /* 0x0000000400057311 */ /* 0x000e22000030d000 */
[----:B------:R-:W-:Y:S01]  /*52f0*/  IMAD.MOV.U32 R22, RZ, RZ, R26 ;  /* 0x000000ffff167224 */ /* 0x000fe200078e001a */
[----:B0-----:R0:W-:Y:S06]  /*5300*/  STG.E [R8.64], R5 ;  /* 0x0000000508007986 */ /* 0x0011ec000c101924 */
.L_x_2033:
[----:B------:R-:W-:Y:S05]  /*5310*/  BSYNC B6 ;  /* 0x0000000000067941 */ /* 0x000fea0003800000 */
.L_x_2032:
        /* <DEDUP_REMOVED lines=22> */
.L_x_2071:
[----:B------:R-:W0:Y:S02]  /*5480*/  F2I.S64.F64.TRUNC R28, R28 ;  /* 0x0000001c001c7311 */ /* 0x000e24000030d900 */
[----:B0-----:R-:W-:-:S05]  /*5490*/  IMAD.MOV.U32 R3, RZ, RZ, R28 ;  /* 0x000000ffff037224 */ /* 0x001fca00078e001c */
[----:B------:R0:W-:Y:S01]  /*54a0*/  STG.E.U8 [R4.64], R3 ;  /* 0x0000000304007986 */ /* 0x0001e2000c101124 */
[----:B------:R-:W-:Y:S05]  /*54b0*/  BRA `(.L_x_2073) ;  /* 0x00000eb000007947 */ /* 0x000fea0003800000 */
.L_x_2070:
        /* <DEDUP_REMOVED lines=9> */
.L_x_2075:
[----:B------:R-:W0:Y:S02]  /*5550*/  F2I.F64.TRUNC R29, R28 ;  /* 0x0000001c001d7311 */ /* 0x000e24000030d100 */
[----:B0-----:R0:W-:Y:S01]  /*5560*/  STG.E [R4.64], R29 ;  /* 0x0000001d04007986 */ /* 0x0011e2000c101924 */
[----:B------:R-:W-:Y:S05]  /*5570*/  BRA `(.L_x_2073) ;  /* 0x00000df000007947 */ /* 0x000fea0003800000 */
.L_x_2074:
[----:B------:R-:W0:Y:S02]  /*5580*/  F2I.F64.TRUNC R29, R28 ;  /* 0x0000001c001d7311 */ /* 0x000e24000030d100 */
[----:B0-----:R0:W-:Y:S01]  /*5590*/  STG.E.U16 [R4.64], R29 ;  /* 0x0000001d04007986 */ /* 0x0011e2000c101524 */
[----:B------:R-:W-:Y:S05]  /*55a0*/  BRA `(.L_x_2073) ;  /* 0x00000dc000007947 */ /* 0x000fea0003800000 */
.L_x_2069:
        /* <DEDUP_REMOVED lines=11> */
.L_x_2077:
[----:B------:R-:W0:Y:S01]  /*5660*/  F2F.F32.F64 R0, R28 ;  /* 0x0000001c00007310 */ /* 0x000e220000301000 */
[----:B------:R-:W0:-:S14]  /*5670*/  DSETP.GEU.AND P0, PT, |R28|, c[0x2][0x0], PT ;  /* 0x008000001c00762a */ /* 0x000e1c0003f0e200 */
[----:B0-----:R-:W-:-:S05]  /*5680*/  @!P0 FMUL R0, R0, 1.175494350822287508e-38 ;  /* 0x0080000000008820 */ /* 0x001fca0000400000 */
[----:B------:R-:W-:-:S05]  /*5690*/  F2FP.PACK_AB R0, RZ, R0 ;  /* 0x00000000ff00723e */ /* 0x000fca00000000ff */
[----:B------:R0:W-:Y:S01]  /*56a0*/  STG.E.U16 [R4.64], R0 ;  /* 0x0000000004007986 */ /* 0x0001e2000c101524 */
[----:B------:R-:W-:Y:S05]  /*56b0*/  BRA `(.L_x_2073) ;  /* 0x00000cb000007947 */ /* 0x000fea0003800000 */
.L_x_2076:
        /* <DEDUP_REMOVED lines=12> */
.L_x_2079:
[----:B------:R-:W0:Y:S01]  /*5780*/  F2F.F32.F64 R0, R28 ;  /* 0x0000001c00007310 */ /* 0x000e220000301000 */
[----:B------:R-:W0:-:S14]  /*5790*/  DSETP.GEU.AND P0, PT, |R28|, c[0x2][0x0], PT ;  /* 0x008000001c00762a */ /* 0x000e1c0003f0e200 */
[----:B0-----:R-:W-:-:S05]  /*57a0*/  @!P0 FMUL R0, R0, 1.175494350822287508e-38 ;  /* 0x0080000000008820 */ /* 0x001fca0000400000 */
[----:B------:R-:W-:-:S04]  /*57b0*/  F2FP.PACK_AB R3, RZ, R0 ;  /* 0x00000000ff03723e */ /* 0x000fc800000000ff */
[----:B------:R-:W-:-:S05]  /*57c0*/  PRMT R3, R3, 0x5410, RZ ;  /* 0x0000541003037816 */ /* 0x000fca00000000ff */
[----:B------:R0:W-:Y:S01]  /*57d0*/  STG.E [R4.64], R3 ;  /* 0x0000000304007986 */ /* 0x0001e2000c101924 */
[----:B------:R-:W-:Y:S05]  /*57e0*/  BRA `(.L_x_2073) ;  /* 0x00000b8000007947 */ /* 0x000fea0003800000 */
.L_x_2078:
[----:B------:R0:W-:Y:S01]  /*57f0*/  STG.E.64 [R4.64], R28 ;  /* 0x0000001c04007986 */ /* 0x0001e2000c101b24 */
[----:B------:R-:W-:Y:S05]  /*5800*/  BRA `(.L_x_2073) ;  /* 0x00000b6000007947 */ /* 0x000fea0003800000 */
.L_x_2068:
        /* <DEDUP_REMOVED lines=12> */
.L_x_2082:
[----:B------:R-:W-:-:S05]  /*58d0*/  CS2R R30, SRZ ;  /* 0x00000000001e7805 */ /* 0x000fca000001ff00 */
[----:B------:R0:W-:Y:S01]  /*58e0*/  STG.E.128 [R4.64], R28 ;  /* 0x0000001c04007986 */ /* 0x0001e2000c101d24 */
[----:B------:R-:W-:Y:S05]  /*58f0*/  BRA `(.L_x_2073) ;  /* 0x00000a7000007947 */ /* 0x000fea0003800000 */
.L_x_2081:
        /* <DEDUP_REMOVED lines=23> */
.L_x_2086:
[----:B------:R-:W-:Y:S05]  /*5a70*/  BSYNC B0 ;  /* 0x0000000000007941 */ /* 0x000fea0003800000 */
.L_x_2085:
[----:B------:R-:W-:-:S05]  /*5a80*/  LOP3.LUT R7, R0, R7, RZ, 0xfc, !PT ;  /* 0x0000000700077212 */ /* 0x000fca00078efcff */
[----:B------:R0:W-:Y:S01]  /*5a90*/  STG.E.U8 [R4.64], R7 ;  /* 0x0000000704007986 */ /* 0x0001e2000c101124 */
[----:B------:R-:W-:Y:S05]  /*5aa0*/  BRA `(.L_x_2073) ;  /* 0x000008c000007947 */ /* 0x000fea0003800000 */
.L_x_2084:
        /* <DEDUP_REMOVED lines=15> */
.L_x_2088:
[----:B------:R-:W-:Y:S01]  /*5ba0*/  IMAD.MOV.U32 R0, RZ, RZ, 0x7f ;  /* 0x0000007fff007424 */ /* 0x000fe200078e00ff */
[----:B------:R-:W-:-:S04]  /*5bb0*/  ISETP.GT.U32.AND P0, PT, R3, 0x7f800000, PT ;  /* 0x7f8000000300780c */ /* 0x000fc80003f04070 */
[----:B------:R-:W-:-:S04]  /*5bc0*/  SEL R0, R0, 0x7c, P0 ;  /* 0x0000007c00007807 */ /* 0x000fc80000000000 */
.L_x_2089:
[----:B------:R-:W-:Y:S05]  /*5bd0*/  BSYNC B0 ;  /* 0x0000000000007941 */ /* 0x000fea0003800000 */
.L_x_2087:
[----:B------:R-:W-:-:S04]  /*5be0*/  LOP3.LUT R3, R7, 0x80000000, RZ, 0xc0, !PT ;  /* 0x8000000007037812 */ /* 0x000fc800078ec0ff */
[----:B------:R-:W-:-:S04]  /*5bf0*/  SHF.R.U32.HI R3, RZ, 0x18, R3 ;  /* 0x00000018ff037819 */ /* 0x000fc80000011603 */
[----:B------:R-:W-:-:S05]  /*5c00*/  LOP3.LUT R3, R0, R3, RZ, 0xfc, !PT ;  /* 0x0000000300037212 */ /* 0x000fca00078efcff */
[----:B------:R0:W-:Y:S01]  /*5c10*/  STG.E.U8 [R4.64], R3 ;  /* 0x0000000304007986 */ /* 0x0001e2000c101124 */
[----:B------:R-:W-:Y:S05]  /*5c20*/  BRA `(.L_x_2073) ;  /* 0x0000074000007947 */ /* 0x000fea0003800000 */
.L_x_2083:
[----:B------:R-:W0:Y:S01]  /*5c30*/  F2F.F32.F64 R0, R28 ;  /* 0x0000001c00007310 */ /* 0x000e220000301000 */
[----:B------:R-:W0:-:S14]  /*5c40*/  DSETP.GEU.AND P0, PT, |R28|, c[0x2][0x0], PT ;  /* 0x008000001c00762a */ /* 0x000e1c0003f0e200 */
[----:B0-----:R-:W-:-:S05]  /*5c50*/  @!P0 FMUL R0, R0, 1.175494350822287508e-38 ;  /* 0x0080000000008820 */ /* 0x001fca0000400000 */
[----:B------:R-:W-:-:S05]  /*5c60*/  F2FP.BF16.PACK_AB R0, RZ, R0 ;  /* 0x00000000ff00723e */ /* 0x000fca00000010ff */
[----:B------:R0:W-:Y:S01]  /*5c70*/  STG.E.U16 [R4.64], R0 ;  /* 0x0000000004007986 */ /* 0x0001e2000c101524 */
[----:B------:R-:W-:Y:S05]  /*5c80*/  BRA `(.L_x_2073) ;  /* 0x000006e000007947 */ /* 0x000fea0003800000 */
.L_x_2080:
        /* <DEDUP_REMOVED lines=11> */
.L_x_2092:
        /* <DEDUP_REMOVED lines=19> */
.L_x_2095:
[----:B------:R-:W-:-:S04]  /*5e70*/  LOP3.LUT R0, R7, 0x80000000, RZ, 0xc0, !PT ;  /* 0x8000000007007812 */ /* 0x000fc800078ec0ff */
[----:B------:R-:W-:-:S04]  /*5e80*/  SHF.R.U32.HI R0, RZ, 0x18, R0 ;  /* 0x00000018ff007819 */ /* 0x000fc80000011600 */
[----:B------:R-:W-:Y:S02]  /*5e90*/  LOP3.LUT R0, R3, R0, RZ, 0xfc, !PT ;  /* 0x0000000003007212 */ /* 0x000fe400078efcff */
.L_x_2094:
[----:B------:R-:W-:Y:S05]  /*5ea0*/  BSYNC B0 ;  /* 0x0000000000007941 */ /* 0x000fea0003800000 */
.L_x_2093:
[----:B------:R0:W-:Y:S01]  /*5eb0*/  STG.E.U8 [R4.64], R0 ;  /* 0x0000000004007986 */ /* 0x0001e2000c101124 */
[----:B------:R-:W-:Y:S05]  /*5ec0*/  BRA `(.L_x_2073) ;  /* 0x000004a000007947 */ /* 0x000fea0003800000 */
.L_x_2091:
        /* <DEDUP_REMOVED lines=19> */
.L_x_2098:
[----:B------:R-:W-:-:S04]  /*6000*/  LOP3.LUT R0, R7, 0x80000000, RZ, 0xc0, !PT ;  /* 0x8000000007007812 */ /* 0x000fc800078ec0ff */
[----:B------:R-:W-:-:S04]  /*6010*/  SHF.R.U32.HI R0, RZ, 0x18, R0 ;  /* 0x00000018ff007819 */ /* 0x000fc80000011600 */
[----:B------:R-:W-:Y:S02]  /*6020*/  LOP3.LUT R0, R3, R0, RZ, 0xfc, !PT ;  /* 0x0000000003007212 */ /* 0x000fe400078efcff */
.L_x_2097:
[----:B------:R-:W-:Y:S05]  /*6030*/  BSYNC B0 ;  /* 0x0000000000007941 */ /* 0x000fea0003800000 */
.L_x_2096:
[----:B------:R0:W-:Y:S01]  /*6040*/  STG.E.U8 [R4.64], R0 ;  /* 0x0000000004007986 */ /* 0x0001e2000c101124 */
[----:B------:R-:W-:Y:S05]  /*6050*/  BRA `(.L_x_2073) ;  /* 0x0000031000007947 */ /* 0x000fea0003800000 */
.L_x_2090:
        /* <DEDUP_REMOVED lines=24> */
.L_x_2072:
        /* <DEDUP_REMOVED lines=20> */
.L_x_2100:
[----:B------:R-:W0:Y:S02]  /*6320*/  F2I.U64.F64.TRUNC R28, R28 ;  /* 0x0000001c001c7311 */ /* 0x000e24000030d800 */
[----:B0-----:R0:W-:Y:S01]  /*6330*/  STG.E.64 [R4.64], R28 ;  /* 0x0000001c04007986 */ /* 0x0011e2000c101b24 */
[----:B------:R-:W-:Y:S05]  /*6340*/  BRA `(.L_x_2073) ;  /* 0x0000002000007947 */ /* 0x000fea0003800000 */
.L_x_2099:
[----:B------:R-:W0:Y:S02]  /*6350*/  F2I.U32.F64.TRUNC R29, R28 ;  /* 0x0000001c001d7311 */ /* 0x000e24000030d000 */
[----:B0-----:R0:W-:Y:S02]  /*6360*/  STG.E [R4.64], R29 ;  /* 0x0000001d04007986 */ /* 0x0011e4000c101924 */
.L_x_2073:
        /* <DEDUP_REMOVED lines=22> */
.L_x_2104:
[----:B------:R-:W0:Y:S02]  /*64d0*/  F2I.S64.F64.TRUNC R24, R24 ;  /* 0x0000001800187311 */ /* 0x000e24000030d900 */
[----:B0-----:R-:W-:-:S05]  /*64e0*/  IMAD.MOV.U32 R3, RZ, RZ, R24 ;  /* 0x000000ffff037224 */ /* 0x001fca00078e0018 */
[----:B------:R0:W-:Y:S01]  /*64f0*/  STG.E.U8 [R4.64], R3 ;  /* 0x0000000304007986 */ /* 0x0001e2000c101124 */
[----:B------:R-:W-:Y:S05]  /*6500*/  BRA `(.L_x_2106) ;  /* 0x00000eb000007947 */ /* 0x000fea0003800000 */
.L_x_2103:
        /* <DEDUP_REMOVED lines=9> */
.L_x_2108:
[----:B------:R-:W0:Y:S02]  /*65a0*/  F2I.F64.TRUNC R25, R24 ;  /* 0x0000001800197311 */ /* 0x000e24000030d100 */
[----:B0-----:R0:W-:Y:S01]  /*65b0*/  STG.E [R4.64], R25 ;  /* 0x0000001904007986 */ /* 0x0011e2000c101924 */
[----:B------:R-:W-:Y:S05]  /*65c0*/  BRA `(.L_x_2106) ;  /* 0x00000df000007947 */ /* 0x000fea0003800000 */
.L_x_2107:
[----:B------:R-:W0:Y:S02]  /*65d0*/  F2I.F64.TRUNC R25, R24 ;  /* 0x0000001800197311 */ /* 0x000e24000030d100 */
[----:B0-----:R0:W-:Y:S01]  /*65e0*/  STG.E.U16 [R4.64], R25 ;  /* 0x0000001904007986 */ /* 0x0011e2000c101524 */
[----:B------:R-:W-:Y:S05]  /*65f0*/  BRA `(.L_x_2106) ;  /* 0x00000dc000007947 */ /* 0x000fea0003800000 */
.L_x_2102:
        /* <DEDUP_REMOVED lines=11> */
.L_x_2110:
[----:B------:R-:W0:Y:S01]  /*66b0*/  F2F.F32.F64 R0, R24 ;  /* 0x0000001800007310 */ /* 0x000e220000301000 */
[----:B------:R-:W0:-:S14]  /*66c0*/  DSETP.GEU.AND P0, PT, |R24|, c[0x2][0x0], PT ;  /* 0x008000001800762a */ /* 0x000e1c0003f0e200 */
[----:B0-----:R-:W-:-:S05]  /*66d0*/  @!P0 FMUL R0, R0, 1.175494350822287508e-38 ;  /* 0x0080000000008820 */ /* 0x001fca0000400000 */
[----:B------:R-:W-:-:S05]  /*66e0*/  F2FP.PACK_AB R0, RZ, R0 ;  /* 0x00000000ff00723e */ /* 0x000fca00000000ff */
[----:B------:R0:W-:Y:S01]  /*66f0*/  STG.E.U16 [R4.64], R0 ;  /* 0x0000000004007986 */ /* 0x0001e2000c101524 */
[----:B------:R-:W-:Y:S05]  /*6700*/  BRA `(.L_x_2106) ;  /* 0x00000cb000007947 */ /* 0x000fea0003800000 */
.L_x_2109:
        /* <DEDUP_REMOVED lines=12> */
.L_x_2112:
[----:B------:R-:W0:Y:S01]  /*67d0*/  F2F.F32.F64 R0, R24 ;  /* 0x0000001800007310 */ /* 0x000e220000301000 */
[----:B------:R-:W0:-:S14]  /*67e0*/  DSETP.GEU.AND P0, PT, |R24|, c[0x2][0x0], PT ;  /* 0x008000001800762a */ /* 0x000e1c0003f0e200 */
[----:B0-----:R-:W-:-:S05]  /*67f0*/  @!P0 FMUL R0, R0, 1.175494350822287508e-38 ;  /* 0x0080000000008820 */ /* 0x001fca0000400000 */
[----:B------:R-:W-:-:S04]  /*6800*/  F2FP.PACK_AB R3, RZ, R0 ;  /* 0x00000000ff03723e */ /* 0x000fc800000000ff */
[----:B------:R-:W-:-:S05]  /*6810*/  PRMT R3, R3, 0x5410, RZ ;  /* 0x0000541003037816 */ /* 0x000fca00000000ff */
[----:B------:R0:W-:Y:S01]  /*6820*/  STG.E [R4.64], R3 ;  /* 0x0000000304007986 */ /* 0x0001e2000c101924 */
[----:B------:R-:W-:Y:S05]  /*6830*/  BRA `(.L_x_2106) ;  /* 0x00000b8000007947 */ /* 0x000fea0003800000 */
.L_x_2111:
[----:B------:R0:W-:Y:S01]  /*6840*/  STG.E.64 [R4.64], R24 ;  /* 0x0000001804007986 */ /* 0x0001e2000c101b24 */
[----:B------:R-:W-:Y:S05]  /*6850*/  BRA `(.L_x_2106) ;  /* 0x00000b6000007947 */ /* 0x000fea0003800000 */
.L_x_2101:
        /* <DEDUP_REMOVED lines=12> */
.L_x_2115:
[----:B------:R-:W-:-:S05]  /*6920*/  CS2R R26, SRZ ;  /* 0x00000000001a7805 */ /* 0x000fca000001ff00 */
[----:B------:R0:W-:Y:S01]  /*6930*/  STG.E.128 [R4.64], R24 ;  /* 0x0000001804007986 */ /* 0x0001e2000c101d24 */
[----:B------:R-:W-:Y:S05]  /*6940*/  BRA `(.L_x_2106) ;  /* 0x00000a7000007947 */ /* 0x000fea0003800000 */
.L_x_2114:
        /* <DEDUP_REMOVED lines=23> */
.L_x_2119:
[----:B------:R-:W-:Y:S05]  /*6ac0*/  BSYNC B0 ;  /* 0x0000000000007941 */ /* 0x000fea0003800000 */
.L_x_2118:
[----:B------:R-:W-:-:S05]  /*6ad0*/  LOP3.LUT R7, R0, R7, RZ, 0xfc, !PT ;  /* 0x0000000700077212 */ /* 0x000fca00078efcff */
[----:B------:R0:W-:Y:S01]  /*6ae0*/  STG.E.U8 [R4.64], R7 ;  /* 0x0000000704007986 */ /* 0x0001e2000c101124 */
[----:B------:R-:W-:Y:S05]  /*6af0*/  BRA `(.L_x_2106) ;  /* 0x000008c000007947 */ /* 0x000fea0003800000 */
.L_x_2117:
        /* <DEDUP_REMOVED lines=15> */
.L_x_2121:
[----:B------:R-:W-:Y:S01]  /*6bf0*/  IMAD.MOV.U32 R0, RZ, RZ, 0x7f ;  /* 0x0000007fff007424 */ /* 0x000fe200078e00ff */
[----:B------:R-:W-:-:S04]  /*6c00*/  ISETP.GT.U32.AND P0, PT, R3, 0x7f800000, PT ;  /* 0x7f8000000300780c */ /* 0x000fc80003f04070 */
[----:B------:R-:W-:-:S04]  /*6c10*/  SEL R0, R0, 0x7c, P0 ;  /* 0x0000007c00007807 */ /* 0x000fc80000000000 */
.L_x_2122:
[----:B------:R-:W-:Y:S05]  /*6c20*/  BSYNC B0 ;  /* 0x0000000000007941 */ /* 0x000fea0003800000 */
.L_x_2120:
[----:B------:R-:W-:-:S04]  /*6c30*/  LOP3.LUT R3, R7, 0x80000000, RZ, 0xc0, !PT ;  /* 0x8000000007037812 */ /* 0x000fc800078ec0ff */
[----:B------:R-:W-:-:S04]  /*6c40*/  SHF.R.U32.HI R3, RZ, 0x18, R3 ;  /* 0x00000018ff037819 */ /* 0x000fc80000011603 */
[----:B------:R-:W-:-:S05]  /*6c50*/  LOP3.LUT R3, R0, R3, RZ, 0xfc, !PT ;  /* 0x0000000300037212 */ /* 0x000fca00078efcff */
[----:B------:R0:W-:Y:S01]  /*6c60*/  STG.E.U8 [R4.64], R3 ;  /* 0x0000000304007986 */ /* 0x0001e2000c101124 */
[----:B------:R-:W-:Y:S05]  /*6c70*/  BRA `(.L_x_2106) ;  /* 0x0000074000007947 */ /* 0x000fea0003800000 */
.L_x_2116:
[----:B------:R-:W0:Y:S01]  /*6c80*/  F2F.F32.F64 R0, R24 ;  /* 0x0000001800007310 */ /* 0x000e220000301000 */
[----:B------:R-:W0:-:S14]  /*6c90*/  DSETP.GEU.AND P0, PT, |R24|, c[0x2][0x0], PT ;  /* 0x008000001800762a */ /* 0x000e1c0003f0e200 */
[----:B0-----:R-:W-:-:S05]  /*6ca0*/  @!P0 FMUL R0, R0, 1.175494350822287508e-38 ;  /* 0x0080000000008820 */ /* 0x001fca0000400000 */
[----:B------:R-:W-:-:S05]  /*6cb0*/  F2FP.BF16.PACK_AB R0, RZ, R0 ;  /* 0x00000000ff00723e */ /* 0x000fca00000010ff */
[----:B------:R0:W-:Y:S01]  /*6cc0*/  STG.E.U16 [R4.64], R0 ;  /* 0x0000000004007986 */ /* 0x0001e2000c101524 */
[----:B------:R-:W-:Y:S05]  /*6cd0*/  BRA `(.L_x_2106) ;  /* 0x000006e000007947 */ /* 0x000fea0003800000 */
.L_x_2113:
        /* <DEDUP_REMOVED lines=11> */
.L_x_2125:
        /* <DEDUP_REMOVED lines=19> */
.L_x_2128:
[----:B------:R-:W-:-:S04]  /*6ec0*/  LOP3.LUT R0, R7, 0x80000000, RZ, 0xc0, !PT ;  /* 0x8000000007007812 */ /* 0x000fc800078ec0ff */
[----:B------:R-:W-:-:S04]  /*6ed0*/  SHF.R.U32.HI R0, RZ, 0x18, R0 ;  /* 0x00000018ff007819 */ /* 0x000fc80000011600 */
[----:B------:R-:W-:Y:S02]  /*6ee0*/  LOP3.LUT R0, R3, R0, RZ, 0xfc, !PT ;  /* 0x0000000003007212 */ /* 0x000fe400078efcff */
.L_x_2127:
[----:B------:R-:W-:Y:S05]  /*6ef0*/  BSYNC B0 ;  /* 0x0000000000007941 */ /* 0x000fea0003800000 */
.L_x_2126:
[----:B------:R0:W-:Y:S01]  /*6f00*/  STG.E.U8 [R4.64], R0 ;  /* 0x0000000004007986 */ /* 0x0001e2000c101124 */
[----:B------:R-:W-:Y:S05]  /*6f10*/  BRA `(.L_x_2106) ;  /* 0x000004a000007947 */ /* 0x000fea0003800000 */
.L_x_2124:
        /* <DEDUP_REMOVED lines=19> */
.L_x_2131:
[----:B------:R-:W-:-:S04]  /*7050*/  LOP3.LUT R0, R7, 0x80000000, RZ, 0xc0, !PT ;  /* 0x8000000007007812 */ /* 0x000fc800078ec0ff */
[----:B------:R-:W-:-:S04]  /*7060*/  SHF.R.U32.HI R0, RZ, 0x18, R0 ;  /* 0x00000018ff007819 */ /* 0x000fc80000011600 */
[----:B------:R-:W-:Y:S02]  /*7070*/  LOP3.LUT R0, R3, R0, RZ, 0xfc, !PT ;  /* 0x0000000003007212 */ /* 0x000fe400078efcff */
.L_x_2130:
[----:B------:R-:W-:Y:S05]  /*7080*/  BSYNC B0 ;  /* 0x0000000000007941 */ /* 0x000fea0003800000 */
.L_x_2129:
[----:B------:R0:W-:Y:S01]  /*7090*/  STG.E.U8 [R4.64], R0 ;  /* 0x0000000004007986 */ /* 0x0001e2000c101124 */
[----:B------:R-:W-:Y:S05]  /*70a0*/  BRA `(.L_x_2106) ;  /* 0x0000031000007947 */ /* 0x000fea0003800000 */
.L_x_2123:
        /* <DEDUP_REMOVED lines=24> */
.L_x_2105:
        /* <DEDUP_REMOVED lines=20> */
.L_x_2133:
[----:B------:R-:W0:Y:S02]  /*7370*/  F2I.U64.F64.TRUNC R24, R24 ;  /* 0x0000001800187311 */ /* 0x000e24000030d800 */
[----:B0-----:R0:W-:Y:S01]  /*7380*/  STG.E.64 [R4.64], R24 ;  /* 0x0000001804007986 */ /* 0x0011e2000c101b24 */
[----:B------:R-:W-:Y:S05]  /*7390*/  BRA `(.L_x_2106) ;  /* 0x0000002000007947 */ /* 0x000fea0003800000 */
.L_x_2132:
[----:B------:R-:W0:Y:S02]  /*73a0*/  F2I.U32.F64.TRUNC R25, R24 ;  /* 0x0000001800197311 */ /* 0x000e24000030d000 */
[----:B0-----:R0:W-:Y:S02]  /*73b0*/  STG.E [R4.64], R25 ;  /* 0x0000001904007986 */ /* 0x0011e4000c101924 */
.L_x_2106:
[----:B------:R-:W-:Y:S02]  /*73c0*/  IADD3 R22, R22, 0x80, RZ ;  /* 0x0000008016167810 */ /* 0x000fe40007ffe0ff */
.L_x_2067:
[----:B------:R-:W-:Y:S05]  /*73d0*/  BSYNC B6 ;  /* 0x0000000000067941 */ /* 0x000fea0003800000 */
.L_x_2066:
        /* <DEDUP_REMOVED lines=20> */
.L_x_2137:
[----:B------:R-:W0:Y:S02]  /*7520*/  F2I.S64.F64.TRUNC R16, R16 ;  /* 0x0000001000107311 */ /* 0x000e24000030d900 */
[----:B0-----:R-:W-:-:S05]  /*7530*/  IMAD.MOV.U32 R5, RZ, RZ, R16 ;  /* 0x000000ffff057224 */ /* 0x001fca00078e0010 */
[----:B------:R-:W-:Y:S01]  /*7540*/  STG.E.U8 [R2.64], R5 ;  /* 0x0000000502007986 */ /* 0x000fe2000c101124 */
[----:B------:R-:W-:Y:S05]  /*7550*/  EXIT ;  /* 0x000000000000794d */ /* 0x000fea0003800000 */
.L_x_2136:
        /* <DEDUP_REMOVED lines=9> */
.L_x_2140:
[----:B------:R-:W0:Y:S02]  /*75f0*/  F2I.F64.TRUNC R17, R16 ;  /* 0x0000001000117311 */ /* 0x000e24000030d100 */
[----:B0-----:R-:W-:Y:S01]  /*7600*/  STG.E [R2.64], R17 ;  /* 0x0000001102007986 */ /* 0x001fe2000c101924 */
[----:B------:R-:W-:Y:S05]  /*7610*/  EXIT ;  /* 0x000000000000794d */ /* 0x000fea0003800000 */
.L_x_2139:
[----:B------:R-:W0:Y:S02]  /*7620*/  F2I.F64.TRUNC R17, R16 ;  /* 0x0000001000117311 */ /* 0x000e24000030d100 */
[----:B0-----:R-:W-:Y:S01]  /*7630*/  STG.E.U16 [R2.64], R17 ;  /* 0x0000001102007986 */ /* 0x001fe2000c101524 */
[----:B------:R-:W-:Y:S05]  /*7640*/  EXIT ;  /* 0x000000000000794d */ /* 0x000fea0003800000 */
.L_x_2135:
        /* <DEDUP_REMOVED lines=11> */
.L_x_2142:
[----:B------:R-:W0:Y:S01]  /*7700*/  F2F.F32.F64 R0, R16 ;  /* 0x0000001000007310 */ /* 0x000e220000301000 */
[----:B------:R-:W0:-:S14]  /*7710*/  DSETP.GEU.AND P0, PT, |R16|, c[0x2][0x0], PT ;  /* 0x008000001000762a */ /* 0x000e1c0003f0e200 */
[----:B0-----:R-:W-:-:S05]  /*7720*/  @!P0 FMUL R0, R0, 1.175494350822287508e-38 ;  /* 0x0080000000008820 */ /* 0x001fca0000400000 */
[----:B------:R-:W-:-:S05]  /*7730*/  F2FP.PACK_AB R0, RZ, R0 ;  /* 0x00000000ff00723e */ /* 0x000fca00000000ff */
[----:B------:R-:W-:Y:S01]  /*7740*/  STG.E.U16 [R2.64], R0 ;  /* 0x0000000002007986 */ /* 0x000fe2000c101524 */
[----:B------:R-:W-:Y:S05]  /*7750*/  EXIT ;  /* 0x000000000000794d */ /* 0x000fea0003800000 */
.L_x_2141:
        /* <DEDUP_REMOVED lines=12> */
.L_x_2144:
[----:B------:R-:W0:Y:S01]  /*7820*/  F2F.F32.F64 R0, R16 ;  /* 0x0000001000007310 */ /* 0x000e220000301000 */
[----:B------:R-:W0:-:S14]  /*7830*/  DSETP.GEU.AND P0, PT, |R16|, c[0x2][0x0], PT ;  /* 0x008000001000762a */ /* 0x000e1c0003f0e200 */
[----:B0-----:R-:W-:-:S05]  /*7840*/  @!P0 FMUL R0, R0, 1.175494350822287508e-38 ;  /* 0x0080000000008820 */ /* 0x001fca0000400000 */
[----:B------:R-:W-:-:S04]  /*7850*/  F2FP.PACK_AB R5, RZ, R0 ;  /* 0x00000000ff05723e */ /* 0x000fc800000000ff */
[----:B------:R-:W-:-:S05]  /*7860*/  PRMT R5, R5, 0x5410, RZ ;  /* 0x0000541005057816 */ /* 0x000fca00000000ff */
[----:B------:R-:W-:Y:S01]  /*7870*/  STG.E [R2.64], R5 ;  /* 0x0000000502007986 */ /* 0x000fe2000c101924 */
[----:B------:R-:W-:Y:S05]  /*7880*/  EXIT ;  /* 0x000000000000794d */ /* 0x000fea0003800000 */
.L_x_2143:
[----:B------:R-:W-:Y:S01]  /*7890*/  STG.E.64 [R2.64], R16 ;  /* 0x0000001002007986 */ /* 0x000fe2000c101b24 */
[----:B------:R-:W-:Y:S05]  /*78a0*/  EXIT ;  /* 0x000000000000794d */ /* 0x000fea0003800000 */
.L_x_2134:
        /* <DEDUP_REMOVED lines=12> */
.L_x_2147:
[----:B------:R-:W-:-:S05]  /*7970*/  CS2R R18, SRZ ;  /* 0x0000000000127805 */ /* 0x000fca000001ff00 */
[----:B------:R-:W-:Y:S01]  /*7980*/  STG.E.128 [R2.64], R16 ;  /* 0x0000001002007986 */ /* 0x000fe2000c101d24 */
[----:B------:R-:W-:Y:S05]  /*7990*/  EXIT ;  /* 0x000000000000794d */ /* 0x000fea0003800000 */
.L_x_2146:
        /* <DEDUP_REMOVED lines=23> */
.L_x_2151:
[----:B------:R-:W-:Y:S05]  /*7b10*/  BSYNC B0 ;  /* 0x0000000000007941 */ /* 0x000fea0003800000 */
.L_x_2150:
[----:B------:R-:W-:-:S05]  /*7b20*/  LOP3.LUT R5, R0, R5, RZ, 0xfc, !PT ;  /* 0x0000000500057212 */ /* 0x000fca00078efcff */
[----:B------:R-:W-:Y:S01]  /*7b30*/  STG.E.U8 [R2.64], R5 ;  /* 0x0000000502007986 */ /* 0x000fe2000c101124 */
[----:B------:R-:W-:Y:S05]  /*7b40*/  EXIT ;  /* 0x000000000000794d */ /* 0x000fea0003800000 */
.L_x_2149:
        /* <DEDUP_REMOVED lines=15> */
.L_x_2153:
[----:B------:R-:W-:Y:S01]  /*7c40*/  IMAD.MOV.U32 R0, RZ, RZ, 0x7f ;  /* 0x0000007fff007424 */ /* 0x000fe200078e00ff */
[----:B------:R-:W-:-:S04]  /*7c50*/  ISETP.GT.U32.AND P0, PT, R4, 0x7f800000, PT ;  /* 0x7f8000000400780c */ /* 0x000fc80003f04070 */
[----:B------:R-:W-:-:S04]  /*7c60*/  SEL R0, R0, 0x7c, P0 ;  /* 0x0000007c00007807 */ /* 0x000fc80000000000 */
.L_x_2154:
[----:B------:R-:W-:Y:S05]  /*7c70*/  BSYNC B0 ;  /* 0x0000000000007941 */ /* 0x000fea0003800000 */
.L_x_2152:
[----:B------:R-:W-:-:S04]  /*7c80*/  LOP3.LUT R4, R5, 0x80000000, RZ, 0xc0, !PT ;  /* 0x8000000005047812 */ /* 0x000fc800078ec0ff */
[----:B------:R-:W-:-:S04]  /*7c90*/  SHF.R.U32.HI R5, RZ, 0x18, R4 ;  /* 0x00000018ff057819 */ /* 0x000fc80000011604 */
[----:B------:R-:W-:-:S05]  /*7ca0*/  LOP3.LUT R5, R0, R5, RZ, 0xfc, !PT ;  /* 0x0000000500057212 */ /* 0x000fca00078efcff */
[----:B------:R-:W-:Y:S01]  /*7cb0*/  STG.E.U8 [R2.64], R5 ;  /* 0x0000000502007986 */ /* 0x000fe2000c101124 */
[----:B------:R-:W-:Y:S05]  /*7cc0*/  EXIT ;  /* 0x000000000000794d */ /* 0x000fea0003800000 */
.L_x_2148:
[----:B------:R-:W0:Y:S01]  /*7cd0*/  F2F.F32.F64 R0, R16 ;  /* 0x0000001000007310 */ /* 0x000e220000301000 */
[----:B------:R-:W0:-:S14]  /*7ce0*/  DSETP.GEU.AND P0, PT, |R16|, c[0x2][0x0], PT ;  /* 0x008000001000762a */ /* 0x000e1c0003f0e200 */
[----:B0-----:R-:W-:-:S05]  /*7cf0*/  @!P0 FMUL R0, R0, 1.175494350822287508e-38 ;  /* 0x0080000000008820 */ /* 0x001fca0000400000 */
[----:B------:R-:W-:-:S05]  /*7d00*/  F2FP.BF16.PACK_AB R0, RZ, R0 ;  /* 0x00000000ff00723e */ /* 0x000fca00000010ff */
[----:B------:R-:W-:Y:S01]  /*7d10*/  STG.E.U16 [R2.64], R0 ;  /* 0x0000000002007986 */ /* 0x000fe2000c101524 */
[----:B------:R-:W-:Y:S05]  /*7d20*/  EXIT ;  /* 0x000000000000794d */ /* 0x000fea0003800000 */
.L_x_2145:
        /* <DEDUP_REMOVED lines=11> */
.L_x_2157:
        /* <DEDUP_REMOVED lines=19> */
.L_x_2160:
[----:B------:R-:W-:-:S04]  /*7f10*/  LOP3.LUT R0, R7, 0x80000000, RZ, 0xc0, !PT ;  /* 0x8000000007007812 */ /* 0x000fc800078ec0ff */
[----:B------:R-:W-:-:S04]  /*7f20*/  SHF.R.U32.HI R5, RZ, 0x18, R0 ;  /* 0x00000018ff057819 */ /* 0x000fc80000011600 */
[----:B------:R-:W-:-:S04]  /*7f30*/  LOP3.LUT R4, R4, R5, RZ, 0xfc, !PT ;  /* 0x0000000504047212 */ /* 0x000fc800078efcff */
[----:B------:R-:W-:Y:S02]  /*7f40*/  PRMT R0, R4, 0x7610, R0 ;  /* 0x0000761004007816 */ /* 0x000fe40000000000 */
.L_x_2159:
[----:B------:R-:W-:Y:S05]  /*7f50*/  BSYNC B0 ;  /* 0x0000000000007941 */ /* 0x000fea0003800000 */
.L_x_2158:
[----:B------:R-:W-:Y:S01]  /*7f60*/  STG.E.U8 [R2.64], R0 ;  /* 0x0000000002007986 */ /* 0x000fe2000c101124 */
[----:B------:R-:W-:Y:S05]  /*7f70*/  EXIT ;  /* 0x000000000000794d */ /* 0x000fea0003800000 */
.L_x_2156:
        /* <DEDUP_REMOVED lines=19> */
.L_x_2163:
[----:B------:R-:W-:-:S04]  /*80b0*/  LOP3.LUT R0, R7, 0x80000000, RZ, 0xc0, !PT ;  /* 0x8000000007007812 */ /* 0x000fc800078ec0ff */
[----:B------:R-:W-:-:S04]  /*80c0*/  SHF.R.U32.HI R5, RZ, 0x18, R0 ;  /* 0x00000018ff057819 */ /* 0x000fc80000011600 */
[----:B------:R-:W-:-:S04]  /*80d0*/  LOP3.LUT R4, R4, R5, RZ, 0xfc, !PT ;  /* 0x0000000504047212 */ /* 0x000fc800078efcff */
[----:B------:R-:W-:Y:S02]  /*80e0*/  PRMT R0, R4, 0x7610, R0 ;  /* 0x0000761004007816 */ /* 0x000fe40000000000 */
.L_x_2162:
[----:B------:R-:W-:Y:S05]  /*80f0*/  BSYNC B0 ;  /* 0x0000000000007941 */ /* 0x000fea0003800000 */
.L_x_2161:
[----:B------:R-:W-:Y:S01]  /*8100*/  STG.E.U8 [R2.64], R0 ;  /* 0x0000000002007986 */ /* 0x000fe2000c101124 */
[----:B------:R-:W-:Y:S05]  /*8110*/  EXIT ;  /* 0x000000000000794d */ /* 0x000fea0003800000 */
.L_x_2155:
        /* <DEDUP_REMOVED lines=24> */
.L_x_2138:
        /* <DEDUP_REMOVED lines=20> */
.L_x_2165:
[----:B------:R-:W0:Y:S02]  /*83e0*/  F2I.U64.F64.TRUNC R16, R16 ;  /* 0x0000001000107311 */ /* 0x000e24000030d800 */
[----:B0-----:R-:W-:Y:S01]  /*83f0*/  STG.E.64 [R2.64], R16 ;  /* 0x0000001002007986 */ /* 0x001fe2000c101b24 */
[----:B------:R-:W-:Y:S05]  /*8400*/  EXIT ;  /* 0x000000000000794d */ /* 0x000fea0003800000 */
.L_x_2164:
[----:B------:R-:W0:Y:S02]  /*8410*/  F2I.U32.F64.TRUNC R17, R16 ;  /* 0x0000001000117311 */ /* 0x000e24000030d000 */
[----:B0-----:R-:W-:Y:S01]  /*8420*/  STG.E [R2.64], R17 ;  /* 0x0000001102007986 */ /* 0x001fe2000c101924 */
[----:B------:R-:W-:Y:S05]  /*8430*/  EXIT ;  /* 0x000000000000794d */ /* 0x000fea0003800000 */
.L_x_2166:
        /* <DEDUP_REMOVED lines=12> */
.L_x_2216:


//--------------------- .text._ZN2at6native18elementwise_kernelILi128ELi2EZNS0_22gpu_kernel_impl_nocastIZZZNS0_17angle_kernel_cudaERNS_18TensorIteratorBaseEENKUlvE0_clEvENKUlvE_clEvEUldE_EEvS4_RKT_EUliE_EEviT1_ --------------------------
	.section	.text._ZN2at6native18elementwise_kernelILi128ELi2EZNS0_22gpu_kernel_impl_nocastIZZZNS0_17angle_kernel_cudaERNS_18TensorIteratorBaseEENKUlvE0_clEvENKUlvE_clEvEUldE_EEvS4_RKT_EUliE_EEviT1_,"ax",@progbits
	.sectioninfo	@"SHI_REGISTERS=12"
	.align	128
        .global         _ZN2at6native18elementwise_kernelILi128ELi2EZNS0_22gpu_kernel_impl_nocastIZZZNS0_17angle_kernel_cudaERNS_18TensorIteratorBaseEENKUlvE0_clEvENKUlvE_clEvEUldE_EEvS4_RKT_EUliE_EEviT1_
        .type           _ZN2at6native18elementwise_kernelILi128ELi2EZNS0_22gpu_kernel_impl_nocastIZZZNS0_17angle_kernel_cudaERNS_18TensorIteratorBaseEENKUlvE0_clEvENKUlvE_clEvEUldE_EEvS4_RKT_EUliE_EEviT1_,@function
        .size           _ZN2at6native18elementwise_kernelILi128ELi2EZNS0_22gpu_kernel_impl_nocastIZZZNS0_17angle_kernel_cudaERNS_18TensorIteratorBaseEENKUlvE0_clEvENKUlvE_clEvEUldE_EEvS4_RKT_EUliE_EEviT1_,(.L_x_2217 - _ZN2at6native18elementwise_kernelILi128ELi2EZNS0_22gpu_kernel_impl_nocastIZZZNS0_17angle_kernel_cudaERNS_18TensorIteratorBaseEENKUlvE0_clEvENKUlvE_clEvEUldE_EEvS4_RKT_EUliE_EEviT1_)
        .other          _ZN2at6native18elementwise_kernelILi128ELi2EZNS0_22gpu_kernel_impl_nocastIZZZNS0_17angle_kernel_cudaERNS_18TensorIteratorBaseEENKUlvE0_clEvENKUlvE_clEvEUldE_EEvS4_RKT_EUliE_EEviT1_,@"STO_CUDA_ENTRY STV_DEFAULT"
_ZN2at6native18elementwise_kernelILi128ELi2EZNS0_22gpu_kernel_impl_nocastIZZZNS0_17angle_kernel_cudaERNS_18TensorIteratorBaseEENKUlvE0_clEvENKUlvE_clEvEUldE_EEvS4_RKT_EUliE_EEviT1_:
.text._ZN2at6native18elementwise_kernelILi128ELi2EZNS0_22gpu_kernel_impl_nocastIZZZNS0_17angle_kernel_cudaERNS_18TensorIteratorBaseEENKUlvE0_clEvENKUlvE_clEvEUldE_EEvS4_RKT_EUliE_EEviT1_:
        /* <DEDUP_REMOVED lines=236> */
.L_x_2169:
[----:B------:R-:W-:-:S04]  /*0ec0*/  IADD3 R4, P0, R3, c[0x0][0x368], RZ ;  /* 0x0000da0003047a10 */ /* 0x000fc80007f1e0ff */
[----:B------:R-:W-:-:S06]  /*0ed0*/  IADD3.X R5, RZ, c[0x0][0x36c], RZ, P0, !PT ;  /* 0x0000db00ff057a10 */ /* 0x000fcc00007fe4ff */
[----:B------:R-:W2:Y:S01]  /*0ee0*/  LDG.E.64 R4, [R4.64] ;  /* 0x0000000404047981 */ /* 0x000ea2000c1e1b00 */
[----:B------:R-:W-:-:S04]  /*0ef0*/  IADD3 R6, P2, R2, c[0x0][0x360], RZ ;  /* 0x0000d80002067a10 */ /* 0x000fc80007f5e0ff */
[----:B------:R-:W-:Y:S01]  /*0f00*/  IADD3.X R7, RZ, c[0x0][0x364], RZ, P2, !PT ;  /* 0x0000d900ff077a10 */ /* 0x000fe200017fe4ff */
[----:B--2---:R-:W0:-:S04]  /*0f10*/  DSETP.GEU.AND P1, PT, R4, RZ, PT ;  /* 0x000000ff0400722a */ /* 0x004e080003f2e000 */
[----:B------:R-:W1:Y:S02]  /*0f20*/  DSETP.GTU.AND P0, PT, |R4|, +INF , PT ;  /* 0x7ff000000400742a */ /* 0x000e640003f0c200 */
[----:B0-----:R-:W-:Y:S02]  /*0f30*/  FSEL R3, RZ, 3.37028055040000000000e+12, P1 ;  /* 0x54442d18ff037808 */ /* 0x001fe40000800000 */
[----:B------:R-:W-:Y:S02]  /*0f40*/  FSEL R9, RZ, 2.1426990032196044922, P1 ;  /* 0x400921fbff097808 */ /* 0x000fe40000800000 */
[----:B-1----:R-:W-:Y:S02]  /*0f50*/  FSEL R2, R3, R4, !P0 ;  /* 0x0000000403027208 */ /* 0x002fe40004000000 */
[----:B------:R-:W-:Y:S02]  /*0f60*/  FSEL R3, R9, R5, !P0 ;  /* 0x0000000509037208 */ /* 0x000fe40004000000 */
[----:B------:R-:W-:-:S03]  /*0f70*/  IADD3 R9, R0, 0x80, RZ ;  /* 0x0000008000097810 */ /* 0x000fc60007ffe0ff */
[----:B------:R0:W-:Y:S04]  /*0f80*/  STG.E.64 [R6.64], R2 ;  /* 0x0000000206007986 */ /* 0x0001e8000c101b04 */
.L_x_2168:
[----:B------:R-:W-:Y:S05]  /*0f90*/  BSYNC B0 ;  /* 0x0000000000007941 */ /* 0x000fea0003800000 */
.L_x_2167:
[----:B------:R-:W-:-:S13]  /*0fa0*/  ISETP.GE.AND P0, PT, R9, c[0x0][0x160], PT ;  /* 0x0000580009007a0c */ /* 0x000fda0003f06270 */
[----:B------:R-:W-:Y:S05]  /*0fb0*/  @P0 EXIT ;  /* 0x000000000000094d */ /* 0x000fea0003800000 */
[----:B------:R-:W-:Y:S01]  /*0fc0*/  ISETP.NE.AND P0, PT, RZ, c[0x0][0x168], PT ;  /* 0x00005a00ff007a0c */ /* 0x000fe20003f05270 */
[----:B0-----:R-:W-:Y:S01]  /*0fd0*/  IMAD.MOV.U32 R2, RZ, RZ, RZ ;  /* 0x000000ffff027224 */ /* 0x001fe200078e00ff */
[----:B------:R-:W-:-:S11]  /*0fe0*/  MOV R0, RZ ;  /* 0x000000ff00007202 */ /* 0x000fd60000000f00 */
[----:B------:R-:W-:Y:S05]  /*0ff0*/  @!P0 BRA `(.L_x_2170) ;  /* 0x00000e0000008947 */ /* 0x000fea0003800000 */
[----:B------:R-:W-:Y:S01]  /*1000*/  HFMA2.MMA R2, -RZ, RZ, 0, 0 ;  /* 0x00000000ff027435 */ /* 0x000fe200000001ff */
[----:B------:R-:W-:-:S09]  /*1010*/  MOV R3, R9 ;  /* 0x0000000900037202 */ /* 0x000fd20000000f00 */
        /* <DEDUP_REMOVED lines=222> */
.L_x_2170:
        /* <DEDUP_REMOVED lines=10> */
[----:B------:R-:W-:-:S05]  /*1ea0*/  FSEL R5, R9, R3, !P0 ;  /* 0x0000000309057208 */ /* 0x000fca0004000000 */
[----:B------:R-:W-:Y:S01]  /*1eb0*/  STG.E.64 [R6.64], R4 ;  /* 0x0000000406007986 */ /* 0x000fe2000c101b04 */
[----:B------:R-:W-:Y:S05]  /*1ec0*/  EXIT ;  /* 0x000000000000794d */ /* 0x000fea0003800000 */
.L_x_2171:
        /* <DEDUP_REMOVED lines=11> */
.L_x_2217:


//--------------------- .text._ZN2at6native27unrolled_elementwise_kernelIZZZNS0_17angle_kernel_cudaERNS_18TensorIteratorBaseEENKUlvE0_clEvENKUlvE_clEvEUldE_St5arrayIPcLm2EELi4E23TrivialOffsetCalculatorILi1EjESB_NS0_6memory15LoadWithoutCastENSC_16StoreWithoutCastEEEviT_T0_T2_T3_T4_T5_ --------------------------
	.section	.text._ZN2at6native27unrolled_elementwise_kernelIZZZNS0_17angle_kernel_cudaERNS_18TensorIteratorBaseEENKUlvE0_clEvENKUlvE_clEvEUldE_St5arrayIPcLm2EELi4E23TrivialOffsetCalculatorILi1EjESB_NS0_6memory15LoadWithoutCastENSC_16StoreWithoutCastEEEviT_T0_T2_T3_T4_T5_,"ax",@progbits
	.sectioninfo	@"SHI_REGISTERS=26"
	.align	128
        .global         _ZN2at6native27unrolled_elementwise_kernelIZZZNS0_17angle_kernel_cudaERNS_18TensorIteratorBaseEENKUlvE0_clEvENKUlvE_clEvEUldE_St5arrayIPcLm2EELi4E23TrivialOffsetCalculatorILi1EjESB_NS0_6memory15LoadWithoutCastENSC_16StoreWithoutCastEEEviT_T0_T2_T3_T4_T5_
        .type           _ZN2at6native27unrolled_elementwise_kernelIZZZNS0_17angle_kernel_cudaERNS_18TensorIteratorBaseEENKUlvE0_clEvENKUlvE_clEvEUldE_St5arrayIPcLm2EELi4E23TrivialOffsetCalculatorILi1EjESB_NS0_6memory15LoadWithoutCastENSC_16StoreWithoutCastEEEviT_T0_T2_T3_T4_T5_,@function
        .size           _ZN2at6native27unrolled_elementwise_kernelIZZZNS0_17angle_kernel_cudaERNS_18TensorIteratorBaseEENKUlvE0_clEvENKUlvE_clEvEUldE_St5arrayIPcLm2EELi4E23TrivialOffsetCalculatorILi1EjESB_NS0_6memory15LoadWithoutCastENSC_16StoreWithoutCastEEEviT_T0_T2_T3_T4_T5_,(.L_x_2218 - _ZN2at6native27unrolled_elementwise_kernelIZZZNS0_17angle_kernel_cudaERNS_18TensorIteratorBaseEENKUlvE0_clEvENKUlvE_clEvEUldE_St5arrayIPcLm2EELi4E23TrivialOffsetCalculatorILi1EjESB_NS0_6memory15LoadWithoutCastENSC_16StoreWithoutCastEEEviT_T0_T2_T3_T4_T5_)
        .other          _ZN2at6native27unrolled_elementwise_kernelIZZZNS0_17angle_kernel_cudaERNS_18TensorIteratorBaseEENKUlvE0_clEvENKUlvE_clEvEUldE_St5arrayIPcLm2EELi4E23TrivialOffsetCalculatorILi1EjESB_NS0_6memory15LoadWithoutCastENSC_16StoreWithoutCastEEEviT_T0_T2_T3_T4_T5_,@"STO_CUDA_ENTRY STV_DEFAULT"
_ZN2at6native27unrolled_elementwise_kernelIZZZNS0_17angle_kernel_cudaERNS_18TensorIteratorBaseEENKUlvE0_clEvENKUlvE_clEvEUldE_St5arrayIPcLm2EELi4E23TrivialOffsetCalculatorILi1EjESB_NS0_6memory15LoadWithoutCastENSC_16StoreWithoutCastEEEviT_T0_T2_T3_T4_T5_:
.text._ZN2at6native27unrolled_elementwise_kernelIZZZNS0_17angle_kernel_cudaERNS_18TensorIteratorBaseEENKUlvE0_clEvENKUlvE_clEvEUldE_St5arrayIPcLm2EELi4E23TrivialOffsetCalculatorILi1EjESB_NS0_6memory15LoadWithoutCastENSC_16StoreWithoutCastEEEviT_T0_T2_T3_T4_T5_:
[----:B------:R-:W-:Y:S02]  /*0000*/  IMAD.MOV.U32 R1, RZ, RZ, c[0x0][0x28] ;  /* 0x00000a00ff017624 */ /* 0x000fe400078e00ff */
[----:B------:R-:W0:Y:S01]  /*0010*/  S2R R0, SR_CTAID.X ;  /* 0x0000000000007919 */ /* 0x000e220000002500 */
[----:B------:R-:W-:Y:S01]  /*0020*/  IMAD.MOV.U32 R3, RZ, RZ, -0x200 ;  /* 0xfffffe00ff037424 */ /* 0x000fe200078e00ff */
[----:B------:R-:W-:Y:S01]  /*0030*/  CS2R R6, SRZ ;  /* 0x0000000000067805 */ /* 0x000fe2000001ff00 */
[----:B------:R-:W-:Y:S01]  /*0040*/  ULDC.64 UR4, c[0x0][0x118] ;  /* 0x0000460000047ab9 */ /* 0x000fe20000000a00 */
[----:B------:R-:W1:Y:S01]  /*0050*/  S2R R13, SR_TID.X ;  /* 0x00000000000d7919 */ /* 0x000e620000002100 */
[----:B0-----:R-:W-:Y:S02]  /*0060*/  IMAD R2, R0, R3, c[0x0][0x160] ;  /* 0x0000580000027624 */ /* 0x001fe400078e0203 */
[----:B-1----:R-:W-:-:S03]  /*0070*/  IMAD.MOV.U32 R3, RZ, RZ, R13 ;  /* 0x000000ffff037224 */ /* 0x002fc600078e000d */
[----:B------:R-:W-:-:S13]  /*0080*/  ISETP.GE.AND P1, PT, R13, R2, PT ;  /* 0x000000020d00720c */ /* 0x000fda0003f26270 */
[----:B------:R-:W-:Y:S01]  /*0090*/  @!P1 IADD3 R3, R13, 0x80, RZ ;  /* 0x000000800d039810 */ /* 0x000fe20007ffe0ff */
[----:B------:R-:W-:Y:S02]  /*00a0*/  @!P1 IMAD R4, R0, 0x200, R13 ;  /* 0x0000020000049824 */ /* 0x000fe400078e020d */
[----:B------:R-:W-:Y:S01]  /*00b0*/  @!P1 IMAD.MOV.U32 R5, RZ, RZ, 0x8 ;  /* 0x00000008ff059424 */ /* 0x000fe200078e00ff */
[----:B------:R-:W-:-:S03]  /*00c0*/  ISETP.GE.AND P0, PT, R3, R2, PT ;  /* 0x000000020300720c */ /* 0x000fc60003f06270 */
[----:B------:R-:W-:-:S05]  /*00d0*/  @!P1 IMAD.WIDE.U32 R4, R4, R5, c[0x0][0x170] ;  /* 0x00005c0004049625 */ /* 0x000fca00078e0005 */
[----:B------:R0:W2:Y:S05]  /*00e0*/  @!P1 LDG.E.64 R6, [R4.64] ;  /* 0x0000000404069981 */ /* 0x0000aa000c1e1b00 */
[----:B------:R-:W-:Y:S01]  /*00f0*/  @!P0 IMAD R14, R0, 0x200, R3 ;  /* 0x00000200000e8824 */ /* 0x000fe200078e0203 */
[----:B------:R-:W-:Y:S01]  /*0100*/  @!P0 IADD3 R3, R3, 0x80, RZ ;  /* 0x0000008003038810 */ /* 0x000fe20007ffe0ff */
[----:B------:R-:W-:-:S03]  /*0110*/  @!P0 IMAD.MOV.U32 R15, RZ, RZ, 0x8 ;  /* 0x00000008ff0f8424 */ /* 0x000fc600078e00ff */
[----:B------:R-:W-:Y:S01]  /*0120*/  ISETP.GE.AND P2, PT, R3, R2, PT ;  /* 0x000000020300720c */ /* 0x000fe20003f46270 */
[----:B------:R-:W-:Y:S01]  /*0130*/  CS2R R8, SRZ ;  /* 0x0000000000087805 */ /* 0x000fe2000001ff00 */
[----:B------:R-:W-:Y:S01]  /*0140*/  @!P0 IMAD.WIDE.U32 R14, R14, R15, c[0x0][0x170] ;  /* 0x00005c000e0e8625 */ /* 0x000fe200078e000f */
[----:B------:R-:W-:-:S04]  /*0150*/  CS2R R10, SRZ ;  /* 0x00000000000a7805 */ /* 0x000fc8000001ff00 */
[----:B------:R1:W3:Y:S06]  /*0160*/  @!P0 LDG.E.64 R8, [R14.64] ;  /* 0x000000040e088981 */ /* 0x0002ec000c1e1b00 */
[----:B------:R-:W-:Y:S02]  /*0170*/  @!P2 IMAD R18, R0, 0x200, R3 ;  /* 0x000002000012a824 */ /* 0x000fe400078e0203 */
[----:B------:R-:W-:-:S04]  /*0180*/  @!P2 IMAD.MOV.U32 R19, RZ, RZ, 0x8 ;  /* 0x00000008ff13a424 */ /* 0x000fc800078e00ff */
[----:B------:R-:W-:-:S05]  /*0190*/  @!P2 IMAD.WIDE.U32 R18, R18, R19, c[0x0][0x170] ;  /* 0x00005c001212a625 */ /* 0x000fca00078e0013 */
[----:B------:R4:W3:Y:S01]  /*01a0*/  @!P2 LDG.E.64 R10, [R18.64] ;  /* 0x00000004120aa981 */ /* 0x0008e2000c1e1b00 */
[----:B------:R-:W-:-:S04]  /*01b0*/  @!P2 IADD3 R3, R3, 0x80, RZ ;  /* 0x000000800303a810 */ /* 0x000fc80007ffe0ff */
[----:B------:R-:W-:Y:S01]  /*01c0*/  ISETP.GE.AND P0, PT, R3, R2, PT ;  /* 0x000000020300720c */ /* 0x000fe20003f06270 */
[----:B0-----:R-:W-:Y:S01]  /*01d0*/  CS2R R4, SRZ ;  /* 0x0000000000047805 */ /* 0x001fe2000001ff00 */
[----:B------:R-:W-:-:S11]  /*01e0*/  @!P1 IMAD R12, R0, 0x200, R13 ;  /* 0x00000200000c9824 */ /* 0x000fd600078e020d */
[----:B------:R-:W-:Y:S02]  /*01f0*/  @!P0 IMAD R16, R0, 0x200, R3 ;  /* 0x0000020000108824 */ /* 0x000fe400078e0203 */
[----:B------:R-:W-:Y:S02]  /*0200*/  @!P0 IMAD.MOV.U32 R17, RZ, RZ, 0x8 ;  /* 0x00000008ff118424 */ /* 0x000fe400078e00ff */
[----:B------:R-:W-:Y:S02]  /*0210*/  IMAD.MOV.U32 R3, RZ, RZ, R13 ;  /* 0x000000ffff037224 */ /* 0x000fe400078e000d */
[----:B------:R-:W-:-:S03]  /*0220*/  @!P0 IMAD.WIDE.U32 R16, R16, R17, c[0x0][0x170] ;  /* 0x00005c0010108625 */ /* 0x000fc600078e0011 */
[C---:B------:R-:W-:Y:S01]  /*0230*/  IADD3 R21, R3.reuse, 0x80, RZ ;  /* 0x0000008003157810 */ /* 0x040fe20007ffe0ff */
[----:B------:R-:W-:Y:S01]  /*0240*/  @!P1 IMAD.MOV.U32 R13, RZ, RZ, 0x8 ;  /* 0x00000008ff0d9424 */ /* 0x000fe200078e00ff */
[----:B------:R0:W5:Y:S01]  /*0250*/  @!P0 LDG.E.64 R4, [R16.64] ;  /* 0x0000000410048981 */ /* 0x000162000c1e1b00 */
[----:B-1----:R-:W-:Y:S02]  /*0260*/  IADD3 R15, R3, 0x100, RZ ;  /* 0x00000100030f7810 */ /* 0x002fe40007ffe0ff */
[-C--:B------:R-:W-:Y:S01]  /*0270*/  ISETP.GE.AND P0, PT, R21, R2.reuse, PT ;  /* 0x000000021500720c */ /* 0x080fe20003f06270 */
[----:B------:R-:W-:Y:S01]  /*0280*/  @!P1 IMAD.WIDE.U32 R12, R12, R13, c[0x0][0x168] ;  /* 0x00005a000c0c9625 */ /* 0x000fe200078e000d */
[----:B------:R-:W-:Y:S02]  /*0290*/  ISETP.GE.AND P2, PT, R15, R2, PT ;  /* 0x000000020f00720c */ /* 0x000fe40003f46270 */
[----:B------:R-:W-:Y:S01]  /*02a0*/  IADD3 R15, R3, 0x180, RZ ;  /* 0x00000180030f7810 */ /* 0x000fe20007ffe0ff */
[----:B------:R-:W-:-:S05]  /*02b0*/  @!P1 IMAD.MOV.U32 R3, RZ, RZ, R21 ;  /* 0x000000ffff039224 */ /* 0x000fca00078e0015 */
[----:B------:R-:W-:Y:S01]  /*02c0*/  ISETP.GE.AND P5, PT, R3, R2, PT ;  /* 0x000000020300720c */ /* 0x000fe20003fa6270 */
[----:B------:R-:W-:Y:S01]  /*02d0*/  BSSY B0, `(.L_x_2172) ;  /* 0x0000022000007945 */ /* 0x000fe20003800000 */
[----:B--2---:R-:W4:-:S04]  /*02e0*/  @!P1 DSETP.GEU.AND P3, PT, R6, RZ, PT ;  /* 0x000000ff0600922a */ /* 0x004f080003f6e000 */
[----:B------:R-:W1:Y:S02]  /*02f0*/  @!P1 DSETP.GTU.AND P4, PT, |R6|, +INF , PT ;  /* 0x7ff000000600942a */ /* 0x000e640003f8c200 */
[----:B----4-:R-:W-:Y:S02]  /*0300*/  @!P1 FSEL R19, RZ, 3.37028055040000000000e+12, P3 ;  /* 0x54442d18ff139808 */ /* 0x010fe40001800000 */
[----:B0-----:R-:W-:Y:S02]  /*0310*/  @!P1 FSEL R17, RZ, 2.1426990032196044922, P3 ;  /* 0x400921fbff119808 */ /* 0x001fe40001800000 */
[----:B-1----:R-:W-:Y:S02]  /*0320*/  @!P1 FSEL R6, R19, R6, !P4 ;  /* 0x0000000613069208 */ /* 0x002fe40006000000 */
[----:B------:R-:W-:-:S05]  /*0330*/  @!P1 FSEL R7, R17, R7, !P4 ;  /* 0x0000000711079208 */ /* 0x000fca0006000000 */
[----:B------:R0:W-:Y:S01]  /*0340*/  @!P1 STG.E.64 [R12.64], R6 ;  /* 0x000000060c009986 */ /* 0x0001e2000c101b04 */
[----:B---3--:R-:W1:-:S04]  /*0350*/  @!P0 DSETP.GEU.AND P6, PT, R8, RZ, PT ;  /* 0x000000ff0800822a */ /* 0x008e480003fce000 */
[----:B------:R-:W-:Y:S02]  /*0360*/  @!P0 DSETP.GTU.AND P4, PT, |R8|, +INF , PT ;  /* 0x7ff000000800842a */ /* 0x000fe40003f8c200 */
[----:B-1----:R-:W-:Y:S02]  /*0370*/  @!P0 FSEL R21, RZ, 3.37028055040000000000e+12, P6 ;  /* 0x54442d18ff158808 */ /* 0x002fe40003000000 */
[----:B------:R-:W-:Y:S01]  /*0380*/  @!P0 FSEL R23, RZ, 2.1426990032196044922, P6 ;  /* 0x400921fbff178808 */ /* 0x000fe20003000000 */
[----:B------:R-:W1:-:S04]  /*0390*/  @!P2 DSETP.GEU.AND P3, PT, R10, RZ, PT ;  /* 0x000000ff0a00a22a */ /* 0x000e480003f6e000 */
[----:B------:R-:W2:Y:S02]  /*03a0*/  @!P2 DSETP.GTU.AND P6, PT, |R10|, +INF , PT ;  /* 0x7ff000000a00a42a */ /* 0x000ea40003fcc200 */
[----:B-1----:R-:W-:Y:S02]  /*03b0*/  @!P2 FSEL R17, RZ, 3.37028055040000000000e+12, P3 ;  /* 0x54442d18ff11a808 */ /* 0x002fe40001800000 */
[----:B------:R-:W-:Y:S02]  /*03c0*/  @!P2 FSEL R19, RZ, 2.1426990032196044922, P3 ;  /* 0x400921fbff13a808 */ /* 0x000fe40001800000 */
[----:B------:R-:W-:Y:S02]  /*03d0*/  ISETP.GE.AND P3, PT, R15, R2, PT ;  /* 0x000000020f00720c */ /* 0x000fe40003f66270 */
[----:B------:R-:W-:Y:S02]  /*03e0*/  @!P0 FSEL R8, R21, R8, !P4 ;  /* 0x0000000815088208 */ /* 0x000fe40006000000 */
[----:B------:R-:W-:-:S02]  /*03f0*/  @!P0 FSEL R9, R23, R9, !P4 ;  /* 0x0000000917098208 */ /* 0x000fc40006000000 */
[----:B--2---:R-:W-:Y:S02]  /*0400*/  @!P2 FSEL R17, R17, R10, !P6 ;  /* 0x0000000a1111a208 */ /* 0x004fe40007000000 */
[----:B------:R-:W-:Y:S01]  /*0410*/  @!P2 FSEL R14, R19, R11, !P6 ;  /* 0x0000000b130ea208 */ /* 0x000fe20007000000 */
[----:B------:R-:W-:Y:S05]  /*0420*/  @P5 BRA `(.L_x_2173) ;  /* 0x000000c000005947 */ /* 0x000fea0003800000 */
[----:B0-----:R-:W-:Y:S01]  /*0430*/  IMAD R6, R0, 0x200, R3 ;  /* 0x0000020000067824 */ /* 0x001fe200078e0203 */
[----:B------:R-:W-:Y:S01]  /*0440*/  IADD3 R3, R3, 0x80, RZ ;  /* 0x0000008003037810 */ /* 0x000fe20007ffe0ff */
[----:B------:R-:W-:-:S03]  /*0450*/  IMAD.MOV.U32 R11, RZ, RZ, 0x8 ;  /* 0x00000008ff0b7424 */ /* 0x000fc600078e00ff */
[----:B------:R-:W-:Y:S01]  /*0460*/  ISETP.GE.AND P0, PT, R3, R2, PT ;  /* 0x000000020300720c */ /* 0x000fe20003f06270 */
[----:B------:R-:W-:-:S05]  /*0470*/  IMAD.WIDE.U32 R6, R6, R11, c[0x0][0x168] ;  /* 0x00005a0006067625 */ /* 0x000fca00078e000b */
[----:B------:R0:W-:Y:S07]  /*0480*/  STG.E.64 [R6.64], R8 ;  /* 0x0000000806007986 */ /* 0x0001ee000c101b04 */
[----:B------:R-:W-:Y:S01]  /*0490*/  @!P0 IMAD R10, R0, 0x200, R3 ;  /* 0x00000200000a8824 */ /* 0x000fe200078e0203 */
[----:B------:R-:W-:-:S03]  /*04a0*/  @!P0 IADD3 R3, R3, 0x80, RZ ;  /* 0x0000008003038810 */ /* 0x000fc60007ffe0ff */
[----:B------:R-:W-:-:S04]  /*04b0*/  @!P0 IMAD.WIDE.U32 R10, R10, R11, c[0x0][0x168] ;  /* 0x00005a000a0a8625 */ /* 0x000fc800078e000b */
[----:B0-----:R-:W-:Y:S02]  /*04c0*/  @!P0 IMAD.MOV.U32 R6, RZ, RZ, R17 ;  /* 0x000000ffff068224 */ /* 0x001fe400078e0011 */
[----:B------:R-:W-:-:S05]  /*04d0*/  @!P0 IMAD.MOV.U32 R7, RZ, RZ, R14 ;  /* 0x000000ffff078224 */ /* 0x000fca00078e000e */
[----:B------:R0:W-:Y:S02]  /*04e0*/  @!P0 STG.E.64 [R10.64], R6 ;  /* 0x000000060a008986 */ /* 0x0001e4000c101b04 */
.L_x_2173:
[----:B0-----:R-:W-:Y:S05]  /*04f0*/  BSYNC B0 ;  /* 0x0000000000007941 */ /* 0x001fea0003800000 */
.L_x_2172:
[----:B------:R-:W-:Y:S01]  /*0500*/  ISETP.GE.AND P2, PT, R3, R2, PT ;  /* 0x000000020300720c */ /* 0x000fe20003f46270 */
[----:B-----5:R-:W0:-:S04]  /*0510*/  @!P3 DSETP.GEU.AND P1, PT, R4, RZ, PT ;  /* 0x000000ff0400b22a */ /* 0x020e080003f2e000 */
[----:B------:R1:W2:Y:S02]  /*0520*/  @!P3 DSETP.GTU.AND P0, PT, |R4|, +INF , PT ;  /* 0x7ff000000400b42a */ /* 0x0002a40003f0c200 */
[----:B0-----:R-:W-:-:S06]  /*0530*/  @!P3 FSEL R7, RZ, 3.37028055040000000000e+12, P1 ;  /* 0x54442d18ff07b808 */ /* 0x001fcc0000800000 */
[----:B------:R-:W-:Y:S06]  /*0540*/  @P2 EXIT ;  /* 0x000000000000294d */ /* 0x000fec0003800000 */
[----:B-12---:R-:W-:Y:S01]  /*0550*/  IMAD R3, R0, 0x200, R3 ;  /* 0x0000020000037824 */ /* 0x006fe200078e0203 */
[----:B------:R-:W-:Y:S01]  /*0560*/  @!P3 FSEL R9, RZ, 2.1426990032196044922, P1 ;  /* 0x400921fbff09b808 */ /* 0x000fe20000800000 */
[----:B------:R-:W-:Y:S01]  /*0570*/  IMAD.MOV.U32 R2, RZ, RZ, 0x8 ;  /* 0x00000008ff027424 */ /* 0x000fe200078e00ff */
[----:B------:R-:W-:Y:S02]  /*0580*/  @!P3 FSEL R4, R7, R4, !P0 ;  /* 0x000000040704b208 */ /* 0x000fe40004000000 */
[----:B------:R-:W-:Y:S01]  /*0590*/  @!P3 FSEL R5, R9, R5, !P0 ;  /* 0x000000050905b208 */ /* 0x000fe20004000000 */
[----:B------:R-:W-:-:S05]  /*05a0*/  IMAD.WIDE.U32 R2, R3, R2, c[0x0][0x168] ;  /* 0x00005a0003027625 */ /* 0x000fca00078e0002 */
[----:B------:R-:W-:Y:S01]  /*05b0*/  STG.E.64 [R2.64], R4 ;  /* 0x0000000402007986 */ /* 0x000fe2000c101b04 */
[----:B------:R-:W-:Y:S05]  /*05c0*/  EXIT ;  /* 0x000000000000794d */ /* 0x000fea0003800000 */
.L_x_2174:
        /* <DEDUP_REMOVED lines=11> */
.L_x_2218:


//--------------------- .text._ZN2at6native29vectorized_elementwise_kernelILi2EZZZNS0_17angle_kernel_cudaERNS_18TensorIteratorBaseEENKUlvE0_clEvENKUlvE_clEvEUldE_St5arrayIPcLm2EEEEviT0_T1_ --------------------------
	.section	.text._ZN2at6native29vectorized_elementwise_kernelILi2EZZZNS0_17angle_kernel_cudaERNS_18TensorIteratorBaseEENKUlvE0_clEvENKUlvE_clEvEUldE_St5arrayIPcLm2EEEEviT0_T1_,"ax",@progbits
	.sectioninfo	@"SHI_REGISTERS=32"
	.align	128
        .global         _ZN2at6native29vectorized_elementwise_kernelILi2EZZZNS0_17angle_kernel_cudaERNS_18TensorIteratorBaseEENKUlvE0_clEvENKUlvE_clEvEUldE_St5arrayIPcLm2EEEEviT0_T1_
        .type           _ZN2at6native29vectorized_elementwise_kernelILi2EZZZNS0_17angle_kernel_cudaERNS_18TensorIteratorBaseEENKUlvE0_clEvENKUlvE_clEvEUldE_St5arrayIPcLm2EEEEviT0_T1_,@function
        .size           _ZN2at6native29vectorized_elementwise_kernelILi2EZZZNS0_17angle_kernel_cudaERNS_18TensorIteratorBaseEENKUlvE0_clEvENKUlvE_clEvEUldE_St5arrayIPcLm2EEEEviT0_T1_,(.L_x_2219 - _ZN2at6native29vectorized_elementwise_kernelILi2EZZZNS0_17angle_kernel_cudaERNS_18TensorIteratorBaseEENKUlvE0_clEvENKUlvE_clEvEUldE_St5arrayIPcLm2EEEEviT0_T1_)
        .other          _ZN2at6native29vectorized_elementwise_kernelILi2EZZZNS0_17angle_kernel_cudaERNS_18TensorIteratorBaseEENKUlvE0_clEvENKUlvE_clEvEUldE_St5arrayIPcLm2EEEEviT0_T1_,@"STO_CUDA_ENTRY STV_DEFAULT"
_ZN2at6native29vectorized_elementwise_kernelILi2EZZZNS0_17angle_kernel_cudaERNS_18TensorIteratorBaseEENKUlvE0_clEvENKUlvE_clEvEUldE_St5arrayIPcLm2EEEEviT0_T1_:
.text._ZN2at6native29vectorized_elementwise_kernelILi2EZZZNS0_17angle_kernel_cudaERNS_18TensorIteratorBaseEENKUlvE0_clEvENKUlvE_clEvEUldE_St5arrayIPcLm2EEEEviT0_T1_:
        /* <DEDUP_REMOVED lines=13> */
[----:B------:R0:W4:Y:S04]  /*00d0*/  LDG.E.128 R8, [R24.64+0x1000] ;  /* 0x0010000418087981 */ /* 0x000128000c1e1d00 */
[----:B------:R0:W5:Y:S01]  /*00e0*/  LDG.E.128 R4, [R24.64+0x1800] ;  /* 0x0018000418047981 */ /* 0x000162000c1e1d00 */
[----:B--2---:R-:W1:-:S04]  /*00f0*/  DSETP.GEU.AND P1, PT, R16, RZ, PT ;  /* 0x000000ff1000722a */ /* 0x004e480003f2e000 */
[----:B------:R-:W2:Y:S02]  /*0100*/  DSETP.GTU.AND P2, PT, |R16|, +INF , PT ;  /* 0x7ff000001000742a */ /* 0x000ea40003f4c200 */
[----:B-1----:R-:W-:Y:S02]  /*0110*/  FSEL R21, RZ, 3.37028055040000000000e+12, P1 ;  /* 0x54442d18ff157808 */ /* 0x002fe40000800000 */
[----:B------:R-:W1:Y:S01]  /*0120*/  DSETP.GEU.AND P3, PT, R18, RZ, PT ;  /* 0x000000ff1200722a */ /* 0x000e620003f6e000 */
[----:B------:R-:W-:Y:S02]  /*0130*/  FSEL R23, RZ, 2.1426990032196044922, P1 ;  /* 0x400921fbff177808 */ /* 0x000fe40000800000 */
[----:B--2---:R-:W-:Y:S01]  /*0140*/  FSEL R0, R21, R16, !P2 ;  /* 0x0000001015007208 */ /* 0x004fe20005000000 */
[----:B---3--:R-:W0:Y:S01]  /*0150*/  DSETP.GEU.AND P6, PT, R12, RZ, PT ;  /* 0x000000ff0c00722a */ /* 0x008e220003fce000 */
[----:B------:R-:W-:Y:S02]  /*0160*/  FSEL R17, R23, R17, !P2 ;  /* 0x0000001117117208 */ /* 0x000fe40005000000 */
[----:B-1----:R-:W-:Y:S01]  /*0170*/  FSEL R21, RZ, 3.37028055040000000000e+12, P3 ;  /* 0x54442d18ff157808 */ /* 0x002fe20001800000 */
[----:B------:R-:W1:Y:S01]  /*0180*/  DSETP.GTU.AND P4, PT, |R18|, +INF , PT ;  /* 0x7ff000001200742a */ /* 0x000e620003f8c200 */
[----:B------:R-:W-:-:S02]  /*0190*/  FSEL R23, RZ, 2.1426990032196044922, P3 ;  /* 0x400921fbff177808 */ /* 0x000fc40001800000 */
[----:B0-----:R-:W-:Y:S01]  /*01a0*/  FSEL R25, RZ, 2.1426990032196044922, P6 ;  /* 0x400921fbff197808 */ /* 0x001fe20003000000 */
[----:B------:R-:W0:Y:S02]  /*01b0*/  DSETP.GTU.AND P5, PT, |R12|, +INF , PT ;  /* 0x7ff000000c00742a */ /* 0x000e240003fac200 */
[----:B-1----:R-:W-:Y:S01]  /*01c0*/  FSEL R2, R21, R18, !P4 ;  /* 0x0000001215027208 */ /* 0x002fe20006000000 */
[----:B------:R-:W-:Y:S01]  /*01d0*/  IMAD.WIDE.U32 R20, R3, R20, c[0x0][0x168] ;  /* 0x00005a0003147625 */ /* 0x000fe200078e0014 */
[C---:B------:R-:W1:Y:S01]  /*01e0*/  DSETP.GEU.AND P0, PT, R14.reuse, RZ, PT ;  /* 0x000000ff0e00722a */ /* 0x040e620003f0e000 */
[----:B------:R-:W-:Y:S02]  /*01f0*/  FSEL R19, R23, R19, !P4 ;  /* 0x0000001317137208 */ /* 0x000fe40006000000 */
[----:B------:R-:W-:Y:S01]  /*0200*/  FSEL R23, RZ, 3.37028055040000000000e+12, P6 ;  /* 0x54442d18ff177808 */ /* 0x000fe20003000000 */
[----:B------:R-:W2:Y:S01]  /*0210*/  DSETP.GTU.AND P1, PT, |R14|, +INF , PT ;  /* 0x7ff000000e00742a */ /* 0x000ea20003f2c200 */
[----:B0-----:R-:W-:-:S02]  /*0220*/  FSEL R18, R25, R13, !P5 ;  /* 0x0000000d19127208 */ /* 0x001fc40006800000 */
[----:B-1----:R-:W-:Y:S01]  /*0230*/  FSEL R13, RZ, 3.37028055040000000000e+12, P0 ;  /* 0x54442d18ff0d7808 */ /* 0x002fe20000000000 */
[----:B----4-:R-:W0:Y:S01]  /*0240*/  DSETP.GEU.AND P4, PT, R10, RZ, PT ;  /* 0x000000ff0a00722a */ /* 0x010e220003f8e000 */
[----:B------:R-:W-:Y:S02]  /*0250*/  FSEL R25, RZ, 2.1426990032196044922, P0 ;  /* 0x400921fbff197808 */ /* 0x000fe40000000000 */
[----:B------:R-:W-:Y:S01]  /*0260*/  FSEL R3, R23, R12, !P5 ;  /* 0x0000000c17037208 */ /* 0x000fe20006800000 */
[----:B------:R-:W1:Y:S01]  /*0270*/  DSETP.GEU.AND P2, PT, R8, RZ, PT ;  /* 0x000000ff0800722a */ /* 0x000e620003f4e000 */
[----:B--2---:R-:W-:Y:S01]  /*0280*/  FSEL R12, R13, R14, !P1 ;  /* 0x0000000e0d0c7208 */ /* 0x004fe20004800000 */
[----:B------:R-:W-:Y:S01]  /*0290*/  IMAD.WIDE R22, R22, 0x10, R20 ;  /* 0x0000001016167825 */ /* 0x000fe200078e0214 */
[----:B------:R-:W-:Y:S01]  /*02a0*/  FSEL R13, R25, R15, !P1 ;  /* 0x0000000f190d7208 */ /* 0x000fe20004800000 */
[----:B------:R-:W2:Y:S01]  /*02b0*/  DSETP.GTU.AND P6, PT, |R10|, +INF , PT ;  /* 0x7ff000000a00742a */ /* 0x000ea20003fcc200 */
[----:B0-----:R-:W-:-:S02]  /*02c0*/  FSEL R15, RZ, 3.37028055040000000000e+12, P4 ;  /* 0x54442d18ff0f7808 */ /* 0x001fc40002000000 */
[----:B------:R-:W-:Y:S01]  /*02d0*/  FSEL R21, RZ, 2.1426990032196044922, P4 ;  /* 0x400921fbff157808 */ /* 0x000fe20002000000 */
[----:B------:R-:W0:Y:S01]  /*02e0*/  DSETP.GTU.AND P3, PT, |R8|, +INF , PT ;  /* 0x7ff000000800742a */ /* 0x000e220003f6c200 */
[----:B-1----:R-:W-:Y:S02]  /*02f0*/  FSEL R25, RZ, 3.37028055040000000000e+12, P2 ;  /* 0x54442d18ff197808 */ /* 0x002fe40001000000 */
[----:B------:R-:W-:Y:S01]  /*0300*/  FSEL R27, RZ, 2.1426990032196044922, P2 ;  /* 0x400921fbff1b7808 */ /* 0x000fe20001000000 */
[----:B-----5:R-:W1:Y:S01]  /*0310*/  DSETP.GEU.AND P5, PT, R4, RZ, PT ;  /* 0x000000ff0400722a */ /* 0x020e620003fae000 */
[----:B--2---:R-:W-:Y:S02]  /*0320*/  FSEL R14, R15, R10, !P6 ;  /* 0x0000000a0f0e7208 */ /* 0x004fe40007000000 */
[----:B------:R-:W-:Y:S01]  /*0330*/  FSEL R15, R21, R11, !P6 ;  /* 0x0000000b150f7208 */ /* 0x000fe20007000000 */
[----:B------:R-:W2:Y:S01]  /*0340*/  DSETP.GEU.AND P1, PT, R6, RZ, PT ;  /* 0x000000ff0600722a */ /* 0x000ea20003f2e000 */
[----:B0-----:R-:W-:-:S02]  /*0350*/  FSEL R8, R25, R8, !P3 ;  /* 0x0000000819087208 */ /* 0x001fc40005800000 */
[----:B------:R-:W-:Y:S01]  /*0360*/  FSEL R9, R27, R9, !P3 ;  /* 0x000000091b097208 */ /* 0x000fe20005800000 */
[----:B------:R-:W0:Y:S01]  /*0370*/  DSETP.GTU.AND P0, PT, |R4|, +INF , PT ;  /* 0x7ff000000400742a */ /* 0x000e220003f0c200 */
[----:B-1----:R-:W-:Y:S02]  /*0380*/  FSEL R11, RZ, 3.37028055040000000000e+12, P5 ;  /* 0x54442d18ff0b7808 */ /* 0x002fe40002800000 */
[----:B--2---:R-:W-:Y:S01]  /*0390*/  FSEL R21, RZ, 3.37028055040000000000e+12, P1 ;  /* 0x54442d18ff157808 */ /* 0x004fe20000800000 */
[----:B------:R-:W1:Y:S01]  /*03a0*/  DSETP.GTU.AND P2, PT, |R6|, +INF , PT ;  /* 0x7ff000000600742a */ /* 0x000e620003f4c200 */
[----:B------:R-:W-:Y:S02]  /*03b0*/  FSEL R27, RZ, 2.1426990032196044922, P5 ;  /* 0x400921fbff1b7808 */ /* 0x000fe40002800000 */
[----:B------:R-:W-:Y:S02]  /*03c0*/  FSEL R25, RZ, 2.1426990032196044922, P1 ;  /* 0x400921fbff197808 */ /* 0x000fe40000800000 */
[----:B0-----:R-:W-:Y:S01]  /*03d0*/  FSEL R10, R11, R4, !P0 ;  /* 0x000000040b0a7208 */ /* 0x001fe20004000000 */
[----:B------:R-:W-:Y:S01]  /*03e0*/  IMAD.MOV.U32 R4, RZ, RZ, R0 ;  /* 0x000000ffff047224 */ /* 0x000fe200078e0000 */
[----:B-1----:R-:W-:Y:S01]  /*03f0*/  FSEL R16, R21, R6, !P2 ;  /* 0x0000000615107208 */ /* 0x002fe20005000000 */
[----:B------:R-:W-:Y:S01]  /*0400*/  IMAD.MOV.U32 R6, RZ, RZ, R2 ;  /* 0x000000ffff067224 */ /* 0x000fe200078e0002 */
[----:B------:R-:W-:Y:S01]  /*0410*/  FSEL R11, R27, R5, !P0 ;  /* 0x000000051b0b7208 */ /* 0x000fe20004000000 */
[----:B------:R-:W-:Y:S01]  /*0420*/  IMAD.MOV.U32 R5, RZ, RZ, R17 ;  /* 0x000000ffff057224 */ /* 0x000fe200078e0011 */
[----:B------:R-:W-:Y:S01]  /*0430*/  FSEL R21, R25, R7, !P2 ;  /* 0x0000000719157208 */ /* 0x000fe20005000000 */
[----:B------:R-:W-:-:S05]  /*0440*/  IMAD.MOV.U32 R7, RZ, RZ, R19 ;  /* 0x000000ffff077224 */ /* 0x000fca00078e0013 */
[----:B------:R0:W-:Y:S02]  /*0450*/  STG.E.128 [R22.64], R4 ;  /* 0x0000000416007986 */ /* 0x0001e4000c101d04 */
[----:B0-----:R-:W-:Y:S02]  /*0460*/  IMAD.MOV.U32 R4, RZ, RZ, R3 ;  /* 0x000000ffff047224 */ /* 0x001fe400078e0003 */
[----:B------:R-:W-:Y:S02]  /*0470*/  IMAD.MOV.U32 R5, RZ, RZ, R18 ;  /* 0x000000ffff057224 */ /* 0x000fe400078e0012 */
[----:B------:R-:W-:Y:S02]  /*0480*/  IMAD.MOV.U32 R6, RZ, RZ, R12 ;  /* 0x000000ffff067224 */ /* 0x000fe400078e000c */
[----:B------:R-:W-:Y:S02]  /*0490*/  IMAD.MOV.U32 R7, RZ, RZ, R13 ;  /* 0x000000ffff077224 */ /* 0x000fe400078e000d */
[----:B------:R-:W-:-:S02]  /*04a0*/  IMAD.MOV.U32 R12, RZ, RZ, R8 ;  /* 0x000000ffff0c7224 */ /* 0x000fc400078e0008 */
[----:B------:R-:W-:Y:S01]  /*04b0*/  IMAD.MOV.U32 R13, RZ, RZ, R9 ;  /* 0x000000ffff0d7224 */ /* 0x000fe200078e0009 */
[----:B------:R0:W-:Y:S04]  /*04c0*/  STG.E.128 [R22.64+0x800], R4 ;  /* 0x0008000416007986 */ /* 0x0001e8000c101d04 */
[----:B------:R-:W-:Y:S01]  /*04d0*/  STG.E.128 [R22.64+0x1000], R12 ;  /* 0x0010000c16007986 */ /* 0x000fe2000c101d04 */
[----:B0-----:R-:W-:Y:S02]  /*04e0*/  IMAD.MOV.U32 R4, RZ, RZ, R10 ;  /* 0x000000ffff047224 */ /* 0x001fe400078e000a */
[----:B------:R-:W-:Y:S02]  /*04f0*/  IMAD.MOV.U32 R5, RZ, RZ, R11 ;  /* 0x000000ffff057224 */ /* 0x000fe400078e000b */
[----:B------:R-:W-:-:S02]  /*0500*/  IMAD.MOV.U32 R6, RZ, RZ, R16 ;  /* 0x000000ffff067224 */ /* 0x000fc400078e0010 */
[----:B------:R-:W-:-:S05]  /*0510*/  IMAD.MOV.U32 R7, RZ, RZ, R21 ;  /* 0x000000ffff077224 */ /* 0x000fca00078e0015 */
[----:B------:R-:W-:Y:S01]  /*0520*/  STG.E.128 [R22.64+0x1800], R4 ;  /* 0x0018000416007986 */ /* 0x000fe2000c101d04 */
[----:B------:R-:W-:Y:S05]  /*0530*/  EXIT ;  /* 0x000000000000794d */ /* 0x000fea0003800000 */
.L_x_2175:
[----:B------:R-:W0:Y:S01]  /*0540*/  S2R R18, SR_TID.X ;  /* 0x0000000000127919 */ /* 0x000e220000002100 */
[----:B------:R-:W-:Y:S01]  /*0550*/  CS2R R20, SRZ ;  /* 0x0000000000147805 */ /* 0x000fe2000001ff00 */
[----:B0-----:R-:W-:Y:S01]  /*0560*/  ISETP.GE.AND P0, PT, R18, R0, PT ;  /* 0x000000001200720c */ /* 0x001fe20003f06270 */
[----:B------:R-:W-:-:S12]  /*0570*/  IMAD.MOV.U32 R2, RZ, RZ, R18 ;  /* 0x000000ffff027224 */ /* 0x000fd800078e0012 */
[----:B------:R-:W-:-:S04]  /*0580*/  @!P0 IADD3 R2, R18, 0x80, RZ ;  /* 0x0000008012028810 */ /* 0x000fc80007ffe0ff */
[----:B------:R-:W-:-:S13]  /*0590*/  ISETP.GE.AND P3, PT, R2, R0, PT ;  /* 0x000000000200720c */ /* 0x000fda0003f66270 */
[----:B------:R-:W-:Y:S01]  /*05a0*/  @!P3 IMAD.IADD R4, R3, 0x1, R2 ;  /* 0x000000010304b824 */ /* 0x000fe200078e0202 */
[----:B------:R-:W-:Y:S01]  /*05b0*/  @!P3 IADD3 R2, R2, 0x80, RZ ;  /* 0x000000800202b810 */ /* 0x000fe20007ffe0ff */
[----:B------:R-:W-:-:S03]  /*05c0*/  @!P3 IMAD.MOV.U32 R5, RZ, RZ, 0x8 ;  /* 0x00000008ff05b424 */ /* 0x000fc600078e00ff */
[----:B------:R-:W-:Y:S01]  /*05d0*/  ISETP.GE.AND P4, PT, R2, R0, PT ;  /* 0x000000000200720c */ /* 0x000fe20003f86270 */
[----:B------:R-:W-:Y:S01]  /*05e0*/  @!P3 IMAD.WIDE.U32 R4, R4, R5, c[0x0][0x170] ;  /* 0x00005c000404b625 */ /* 0x000fe200078e0005 */
[----:B------:R-:W-:-:S04]  /*05f0*/  CS2R R16, SRZ ;  /* 0x0000000000107805 */ /* 0x000fc8000001ff00 */
[----:B------:R0:W2:Y:S07]  /*0600*/  @!P3 LDG.E.64 R20, [R4.64] ;  /* 0x000000040414b981 */ /* 0x0000ae000c1e1b00 */
[----:B------:R-:W-:Y:S01]  /*0610*/  @!P4 IMAD.IADD R10, R3, 0x1, R2 ;  /* 0x00000001030ac824 */ /* 0x000fe200078e0202 */
[----:B------:R-:W-:Y:S01]  /*0620*/  @!P4 IADD3 R2, R2, 0x80, RZ ;  /* 0x000000800202c810 */ /* 0x000fe20007ffe0ff */
[----:B------:R-:W-:-:S03]  /*0630*/  @!P4 IMAD.MOV.U32 R11, RZ, RZ, 0x8 ;  /* 0x00000008ff0bc424 */ /* 0x000fc600078e00ff */
[----:B------:R-:W-:-:S13]  /*0640*/  ISETP.GE.AND P5, PT, R2, R0, PT ;  /* 0x000000000200720c */ /* 0x000fda0003fa6270 */
[----:B------:R-:W-:Y:S01]  /*0650*/  @!P5 IMAD.IADD R22, R3, 0x1, R2 ;  /* 0x000000010316d824 */ /* 0x000fe200078e0202 */
[----:B------:R-:W-:-:S04]  /*0660*/  @!P5 IADD3 R2, R2, 0x80, RZ ;  /* 0x000000800202d810 */ /* 0x000fc80007ffe0ff */
[----:B------:R-:W-:-:S13]  /*0670*/  ISETP.GE.AND P1, PT, R2, R0, PT ;  /* 0x000000000200720c */ /* 0x000fda0003f26270 */
[----:B------:R-:W-:Y:S01]  /*0680*/  @!P1 IMAD.IADD R6, R3, 0x1, R2 ;  /* 0x0000000103069824 */ /* 0x000fe200078e0202 */
[----:B------:R-:W-:-:S04]  /*0690*/  @!P1 IADD3 R2, R2, 0x80, RZ ;  /* 0x0000008002029810 */ /* 0x000fc80007ffe0ff */
[----:B------:R-:W-:Y:S01]  /*06a0*/  ISETP.GE.AND P2, PT, R2, R0, PT ;  /* 0x000000000200720c */ /* 0x000fe20003f46270 */
[----:B------:R-:W-:Y:S01]  /*06b0*/  @!P4 IMAD.WIDE.U32 R10, R10, R11, c[0x0][0x170] ;  /* 0x00005c000a0ac625 */ /* 0x000fe200078e000b */
[----:B------:R-:W-:-:S03]  /*06c0*/  CS2R R12, SRZ ;  /* 0x00000000000c7805 */ /* 0x000fc6000001ff00 */
[----:B------:R-:W-:Y:S01]  /*06d0*/  @!P5 IMAD.MOV.U32 R23, RZ, RZ, 0x8 ;  /* 0x00000008ff17d424 */ /* 0x000fe200078e00ff */
[----:B------:R1:W3:Y:S03]  /*06e0*/  @!P4 LDG.E.64 R16, [R10.64] ;  /* 0x000000040a10c981 */ /* 0x0002e6000c1e1b00 */
[----:B------:R-:W-:-:S04]  /*06f0*/  @!P5 IMAD.WIDE.U32 R22, R22, R23, c[0x0][0x170] ;  /* 0x00005c001616d625 */ /* 0x000fc800078e0017 */
[C---:B------:R-:W-:Y:S01]  /*0700*/  @!P2 IMAD.IADD R26, R3.reuse, 0x1, R2 ;  /* 0x00000001031aa824 */ /* 0x040fe200078e0202 */
[----:B------:R-:W-:Y:S01]  /*0710*/  @!P2 IADD3 R2, R2, 0x80, RZ ;  /* 0x000000800202a810 */ /* 0x000fe20007ffe0ff */
[----:B------:R-:W-:Y:S01]  /*0720*/  @!P0 IMAD.IADD R8, R3, 0x1, R18 ;  /* 0x0000000103088824 */ /* 0x000fe200078e0212 */
[----:B------:R4:W5:Y:S01]  /*0730*/  @!P5 LDG.E.64 R12, [R22.64] ;  /* 0x00000004160cd981 */ /* 0x000962000c1e1b00 */
[----:B------:R-:W-:Y:S01]  /*0740*/  @!P0 IMAD.MOV.U32 R9, RZ, RZ, 0x8 ;  /* 0x00000008ff098424 */ /* 0x000fe200078e00ff */
[----:B------:R-:W-:Y:S01]  /*0750*/  ISETP.GE.AND P4, PT, R2, R0, PT ;  /* 0x000000000200720c */ /* 0x000fe20003f86270 */
[----:B------:R-:W-:Y:S02]  /*0760*/  CS2R R14, SRZ ;  /* 0x00000000000e7805 */ /* 0x000fe4000001ff00 */
[----:B------:R-:W-:Y:S01]  /*0770*/  @!P0 IMAD.WIDE.U32 R8, R8, R9, c[0x0][0x170] ;  /* 0x00005c0008088625 */ /* 0x000fe200078e0009 */
[----:B0-----:R-:W-:-:S03]  /*0780*/  CS2R R4, SRZ ;  /* 0x0000000000047805 */ /* 0x001fc6000001ff00 */
[----:B------:R-:W-:Y:S01]  /*0790*/  @!P1 IMAD.MOV.U32 R25, RZ, RZ, 0x8 ;  /* 0x00000008ff199424 */ /* 0x000fe200078e00ff */
[----:B------:R0:W5:Y:S03]  /*07a0*/  @!P0 LDG.E.64 R14, [R8.64] ;  /* 0x00000004080e8981 */ /* 0x000166000c1e1b00 */
[----:B------:R-:W-:-:S04]  /*07b0*/  @!P1 IMAD.WIDE.U32 R24, R6, R25, c[0x0][0x170] ;  /* 0x00005c0006189625 */ /* 0x000fc800078e0019 */
[----:B------:R-:W-:Y:S01]  /*07c0*/  @!P4 IMAD.IADD R28, R3, 0x1, R2 ;  /* 0x00000001031cc824 */ /* 0x000fe200078e0202 */
[----:B------:R-:W-:Y:S01]  /*07d0*/  @!P4 IADD3 R2, R2, 0x80, RZ ;  /* 0x000000800202c810 */ /* 0x000fe20007ffe0ff */
[----:B------:R-:W-:Y:S01]  /*07e0*/  @!P2 IMAD.MOV.U32 R27, RZ, RZ, 0x8 ;  /* 0x00000008ff1ba424 */ /* 0x000fe200078e00ff */
[----:B------:R0:W5:Y:S01]  /*07f0*/  @!P1 LDG.E.64 R4, [R24.64] ;  /* 0x0000000418049981 */ /* 0x000162000c1e1b00 */
[----:B------:R-:W-:Y:S01]  /*0800*/  CS2R R6, SRZ ;  /* 0x0000000000067805 */ /* 0x000fe2000001ff00 */
[----:B------:R-:W-:Y:S01]  /*0810*/  ISETP.GE.AND P3, PT, R2, R0, PT ;  /* 0x000000000200720c */ /* 0x000fe20003f66270 */
[----:B------:R-:W-:-:S05]  /*0820*/  @!P2 IMAD.WIDE.U32 R26, R26, R27, c[0x0][0x170] ;  /* 0x00005c001a1aa625 */ /* 0x000fca00078e001b */
[----:B------:R2:W5:Y:S01]  /*0830*/  @!P2 LDG.E.64 R6, [R26.64] ;  /* 0x000000041a06a981 */ /* 0x000562000c1e1b00 */
[----:B------:R-:W-:Y:S01]  /*0840*/  @!P4 IMAD.MOV.U32 R29, RZ, RZ, 0x8 ;  /* 0x00000008ff1dc424 */ /* 0x000fe200078e00ff */
[----:B0-----:R-:W-:Y:S01]  /*0850*/  CS2R R8, SRZ ;  /* 0x0000000000087805 */ /* 0x001fe2000001ff00 */
[----:B-1----:R-:W-:-:S04]  /*0860*/  CS2R R10, SRZ ;  /* 0x00000000000a7805 */ /* 0x002fc8000001ff00 */
[----:B----4-:R-:W-:Y:S02]  /*0870*/  @!P3 IMAD.IADD R22, R3, 0x1, R2 ;  /* 0x000000010316b824 */ /* 0x010fe400078e0202 */
[----:B------:R-:W-:Y:S02]  /*0880*/  @!P3 IMAD.MOV.U32 R23, RZ, RZ, 0x8 ;  /* 0x00000008ff17b424 */ /* 0x000fe400078e00ff */
[----:B------:R-:W-:-:S04]  /*0890*/  @!P4 IMAD.WIDE.U32 R28, R28, R29, c[0x0][0x170] ;  /* 0x00005c001c1cc625 */ /* 0x000fc800078e001d */
[----:B------:R-:W-:Y:S01]  /*08a0*/  @!P3 IMAD.WIDE.U32 R22, R22, R23, c[0x0][0x170] ;  /* 0x00005c001616b625 */ /* 0x000fe200078e0017 */
[----:B------:R0:W4:Y:S04]  /*08b0*/  @!P4 LDG.E.64 R8, [R28.64] ;  /* 0x000000041c08c981 */ /* 0x000128000c1e1b00 */
[----:B------:R1:W4:Y:S01]  /*08c0*/  @!P3 LDG.E.64 R10, [R22.64] ;  /* 0x00000004160ab981 */ /* 0x000322000c1e1b00 */
[----:B------:R-:W-:-:S04]  /*08d0*/  IADD3 R19, R18, 0x80, RZ ;  /* 0x0000008012137810 */ /* 0x000fc80007ffe0ff */
[----:B------:R-:W-:Y:S02]  /*08e0*/  ISETP.GE.AND P3, PT, R19, R0, PT ;  /* 0x000000001300720c */ /* 0x000fe40003f66270 */
[----:B------:R-:W-:-:S04]  /*08f0*/  IADD3 R25, R18, 0x100, RZ ;  /* 0x0000010012197810 */ /* 0x000fc80007ffe0ff */
[----:B------:R-:W-:Y:S02]  /*0900*/  ISETP.GE.AND P1, PT, R25, R0, PT ;  /* 0x000000001900720c */ /* 0x000fe40003f26270 */
[----:B------:R-:W-:-:S04]  /*0910*/  IADD3 R25, R18, 0x180, RZ ;  /* 0x0000018012197810 */ /* 0x000fc80007ffe0ff */
[----:B------:R-:W-:Y:S01]  /*0920*/  ISETP.GE.AND P2, PT, R25, R0, PT ;  /* 0x000000001900720c */ /* 0x000fe20003f46270 */
[----:B0-----:R-:W-:Y:S01]  /*0930*/  @!P0 IMAD.MOV.U32 R29, RZ, RZ, 0x8 ;  /* 0x00000008ff1d8424 */ /* 0x001fe200078e00ff */
[----:B------:R-:W-:Y:S01]  /*0940*/  BSSY B0, `(.L_x_2176) ;  /* 0x000006d000007945 */ /* 0x000fe20003800000 */
[----:B------:R-:W-:Y:S01]  /*0950*/  BSSY B1, `(.L_x_2177) ;  /* 0x0000065000017945 */ /* 0x000fe20003800000 */
[----:B--2---:R-:W1:-:S04]  /*0960*/  @!P3 DSETP.GEU.AND P5, PT, R20, RZ, PT ;  /* 0x000000ff1400b22a */ /* 0x004e480003fae000 */
[----:B------:R-:W0:Y:S02]  /*0970*/  @!P3 DSETP.GTU.AND P4, PT, |R20|, +INF , PT ;  /* 0x7ff000001400b42a */ /* 0x000e240003f8c200 */
[----:B-1----:R-:W-:Y:S02]  /*0980*/  @!P3 FSEL R23, RZ, 2.1426990032196044922, P5 ;  /* 0x400921fbff17b808 */ /* 0x002fe40002800000 */
[----:B------:R-:W-:Y:S02]  /*0990*/  @!P3 FSEL R25, RZ, 3.37028055040000000000e+12, P5 ;  /* 0x54442d18ff19b808 */ /* 0x000fe40002800000 */
[----:B0-----:R-:W-:Y:S02]  /*09a0*/  @!P3 FSEL R21, R23, R21, !P4 ;  /* 0x000000151715b208 */ /* 0x001fe40006000000 */
[----:B------:R-:W-:Y:S02]  /*09b0*/  IADD3 R23, R18, 0x200, RZ ;  /* 0x0000020012177810 */ /* 0x000fe40007ffe0ff */
[----:B------:R-:W-:Y:S01]  /*09c0*/  @!P3 FSEL R20, R25, R20, !P4 ;  /* 0x000000141914b208 */ /* 0x000fe20006000000 */
[----:B---3--:R-:W0:-:S04]  /*09d0*/  @!P1 DSETP.GEU.AND P5, PT, R16, RZ, PT ;  /* 0x000000ff1000922a */ /* 0x008e080003fae000 */
[----:B------:R-:W1:Y:S02]  /*09e0*/  @!P1 DSETP.GTU.AND P3, PT, |R16|, +INF , PT ;  /* 0x7ff000001000942a */ /* 0x000e640003f6c200 */
[----:B0-----:R-:W-:Y:S02]  /*09f0*/  @!P1 FSEL R25, RZ, 3.37028055040000000000e+12, P5 ;  /* 0x54442d18ff199808 */ /* 0x001fe40002800000 */
[----:B------:R-:W-:Y:S01]  /*0a00*/  @!P1 FSEL R27, RZ, 2.1426990032196044922, P5 ;  /* 0x400921fbff1b9808 */ /* 0x000fe20002800000 */
[----:B-----5:R-:W0:Y:S01]  /*0a10*/  @!P2 DSETP.GEU.AND P4, PT, R12, RZ, PT ;  /* 0x000000ff0c00a22a */ /* 0x020e220003f8e000 */
[----:B------:R-:W-:Y:S02]  /*0a20*/  ISETP.GE.AND P5, PT, R23, R0, PT ;  /* 0x000000001700720c */ /* 0x000fe40003fa6270 */
[----:B------:R-:W-:Y:S02]  /*0a30*/  IADD3 R23, R18, 0x280, RZ ;  /* 0x0000028012177810 */ /* 0x000fe40007ffe0ff */
[----:B-1----:R-:W-:-:S02]  /*0a40*/  @!P1 FSEL R2, R25, R16, !P3 ;  /* 0x0000001019029208 */ /* 0x002fc40005800000 */
[----:B------:R-:W-:Y:S01]  /*0a50*/  @!P1 FSEL R17, R27, R17, !P3 ;  /* 0x000000111b119208 */ /* 0x000fe20005800000 */
[----:B------:R-:W1:Y:S01]  /*0a60*/  @!P2 DSETP.GTU.AND P3, PT, |R12|, +INF , PT ;  /* 0x7ff000000c00a42a */ /* 0x000e620003f6c200 */
[----:B0-----:R-:W-:Y:S02]  /*0a70*/  @!P2 FSEL R25, RZ, 3.37028055040000000000e+12, P4 ;  /* 0x54442d18ff19a808 */ /* 0x001fe40002000000 */
[----:B------:R-:W-:Y:S01]  /*0a80*/  @!P2 FSEL R27, RZ, 2.1426990032196044922, P4 ;  /* 0x400921fbff1ba808 */ /* 0x000fe20002000000 */
[C---:B------:R-:W0:Y:S01]  /*0a90*/  @!P0 DSETP.GEU.AND P4, PT, R14.reuse, RZ, PT ;  /* 0x000000ff0e00822a */ /* 0x040e220003f8e000 */
[----:B------:R-:W-:Y:S02]  /*0aa0*/  ISETP.GE.AND P1, PT, R23, R0, PT ;  /* 0x000000001700720c */ /* 0x000fe40003f26270 */
[----:B-1----:R-:W-:Y:S02]  /*0ab0*/  @!P2 FSEL R16, R25, R12, !P3 ;  /* 0x0000000c1910a208 */ /* 0x002fe40005800000 */
[----:B------:R-:W-:Y:S01]  /*0ac0*/  @!P2 FSEL R23, R27, R13, !P3 ;  /* 0x0000000d1b17a208 */ /* 0x000fe20005800000 */
[----:B------:R-:W1:Y:S01]  /*0ad0*/  @!P0 DSETP.GTU.AND P3, PT, |R14|, +INF , PT ;  /* 0x7ff000000e00842a */ /* 0x000e620003f6c200 */
[----:B0-----:R-:W-:-:S02]  /*0ae0*/  @!P0 FSEL R25, RZ, 3.37028055040000000000e+12, P4 ;  /* 0x54442d18ff198808 */ /* 0x001fc40002000000 */
[----:B------:R-:W-:Y:S01]  /*0af0*/  @!P0 FSEL R27, RZ, 2.1426990032196044922, P4 ;  /* 0x400921fbff1b8808 */ /* 0x000fe20002000000 */
[C---:B------:R-:W0:Y:S01]  /*0b00*/  @!P5 DSETP.GEU.AND P4, PT, R4.reuse, RZ, PT ;  /* 0x000000ff0400d22a */ /* 0x040e220003f8e000 */
[C---:B------:R-:W-:Y:S02]  /*0b10*/  IADD3 R13, R18.reuse, 0x300, RZ ;  /* 0x00000300120d7810 */ /* 0x040fe40007ffe0ff */
[----:B-1----:R-:W-:Y:S01]  /*0b20*/  @!P0 FSEL R12, R25, R14, !P3 ;  /* 0x0000000e190c8208 */ /* 0x002fe20005800000 */
[----:B------:R-:W1:Y:S01]  /*0b30*/  @!P5 DSETP.GTU.AND P6, PT, |R4|, +INF , PT ;  /* 0x7ff000000400d42a */ /* 0x000e620003fcc200 */
[----:B------:R-:W-:Y:S02]  /*0b40*/  ISETP.GE.AND P2, PT, R13, R0, PT ;  /* 0x000000000d00720c */ /* 0x000fe40003f46270 */
[----:B------:R-:W-:Y:S02]  /*0b50*/  @!P0 FSEL R13, R27, R15, !P3 ;  /* 0x0000000f1b0d8208 */ /* 0x000fe40005800000 */
[----:B------:R-:W-:-:S02]  /*0b60*/  IADD3 R15, R18, 0x380, RZ ;  /* 0x00000380120f7810 */ /* 0x000fc40007ffe0ff */
[----:B0-----:R-:W-:Y:S02]  /*0b70*/  @!P5 FSEL R25, RZ, 3.37028055040000000000e+12, P4 ;  /* 0x54442d18ff19d808 */ /* 0x001fe40002000000 */
[----:B------:R-:W-:Y:S01]  /*0b80*/  @!P5 FSEL R27, RZ, 2.1426990032196044922, P4 ;  /* 0x400921fbff1bd808 */ /* 0x000fe20002000000 */
[C---:B------:R-:W0:Y:S01]  /*0b90*/  @!P1 DSETP.GEU.AND P4, PT, R6.reuse, RZ, PT ;  /* 0x000000ff0600922a */ /* 0x040e220003f8e000 */
[----:B------:R-:W-:Y:S02]  /*0ba0*/  ISETP.GE.AND P3, PT, R15, R0, PT ;  /* 0x000000000f00720c */ /* 0x000fe40003f66270 */
[----:B-1----:R-:W-:Y:S02]  /*0bb0*/  @!P5 FSEL R4, R25, R4, !P6 ;  /* 0x000000041904d208 */ /* 0x002fe40007000000 */
[----:B------:R-:W-:Y:S01]  /*0bc0*/  @!P5 FSEL R5, R27, R5, !P6 ;  /* 0x000000051b05d208 */ /* 0x000fe20007000000 */
[----:B------:R-:W1:Y:S01]  /*0bd0*/  @!P1 DSETP.GTU.AND P6, PT, |R6|, +INF , PT ;  /* 0x7ff000000600942a */ /* 0x000e620003fcc200 */
[----:B------:R-:W-:Y:S01]  /*0be0*/  @!P0 IMAD.IADD R14, R3, 0x1, R18 ;  /* 0x00000001030e8824 */ /* 0x000fe200078e0212 */
[----:B0-----:R-:W-:Y:S01]  /*0bf0*/  @!P1 FSEL R25, RZ, 3.37028055040000000000e+12, P4 ;  /* 0x54442d18ff199808 */ /* 0x001fe20002000000 */
[----:B------:R-:W-:Y:S01]  /*0c00*/  @!P0 IMAD.MOV.U32 R18, RZ, RZ, R19 ;  /* 0x000000ffff128224 */ /* 0x000fe200078e0013 */
[----:B------:R-:W-:Y:S01]  /*0c10*/  @!P1 FSEL R27, RZ, 2.1426990032196044922, P4 ;  /* 0x400921fbff1b9808 */ /* 0x000fe20002000000 */
[----:B------:R-:W-:Y:S01]  /*0c20*/  @!P0 IMAD.WIDE.U32 R14, R14, R29, c[0x0][0x168] ;  /* 0x00005a000e0e8625 */ /* 0x000fe200078e001d */
[----:B-1----:R-:W-:-:S02]  /*0c30*/  @!P1 FSEL R22, R25, R6, !P6 ;  /* 0x0000000619169208 */ /* 0x002fc40007000000 */
[----:B------:R-:W-:Y:S02]  /*0c40*/  @!P1 FSEL R19, R27, R7, !P6 ;  /* 0x000000071b139208 */ /* 0x000fe40007000000 */
[----:B------:R-:W-:Y:S01]  /*0c50*/  ISETP.GE.AND P6, PT, R18, R0, PT ;  /* 0x000000001200720c */ /* 0x000fe20003fc6270 */
[----:B------:R0:W-:Y:S01]  /*0c60*/  @!P0 STG.E.64 [R14.64], R12 ;  /* 0x0000000c0e008986 */ /* 0x0001e2000c101b04 */
[----:B----4-:R-:W1:-:S04]  /*0c70*/  @!P2 DSETP.GEU.AND P5, PT, R8, RZ, PT ;  /* 0x000000ff0800a22a */ /* 0x010e480003fae000 */
[----:B------:R-:W2:Y:S02]  /*0c80*/  @!P3 DSETP.GEU.AND P0, PT, R10, RZ, PT ;  /* 0x000000ff0a00b22a */ /* 0x000ea40003f0e000 */
[----:B-1----:R-:W-:Y:S02]  /*0c90*/  @!P2 FSEL R25, RZ, 3.37028055040000000000e+12, P5 ;  /* 0x54442d18ff19a808 */ /* 0x002fe40002800000 */
[----:B------:R-:W1:Y:S02]  /*0ca0*/  @!P2 DSETP.GTU.AND P4, PT, |R8|, +INF , PT ;  /* 0x7ff000000800a42a */ /* 0x000e640003f8c200 */
[----:B--2---:R-:W-:Y:S02]  /*0cb0*/  @!P3 FSEL R7, RZ, 3.37028055040000000000e+12, P0 ;  /* 0x54442d18ff07b808 */ /* 0x004fe40000000000 */
[----:B------:R-:W2:Y:S01]  /*0cc0*/  @!P3 DSETP.GTU.AND P1, PT, |R10|, +INF , PT ;  /* 0x7ff000000a00b42a */ /* 0x000ea20003f2c200 */
[----:B0-----:R-:W-:Y:S02]  /*0cd0*/  @!P2 FSEL R13, RZ, 2.1426990032196044922, P5 ;  /* 0x400921fbff0da808 */ /* 0x001fe40002800000 */
[----:B------:R-:W-:-:S02]  /*0ce0*/  @!P3 FSEL R15, RZ, 2.1426990032196044922, P0 ;  /* 0x400921fbff0fb808 */ /* 0x000fc40000000000 */
[----:B-1----:R-:W-:Y:S02]  /*0cf0*/  @!P2 FSEL R12, R25, R8, !P4 ;  /* 0x00000008190ca208 */ /* 0x002fe40006000000 */
[----:B------:R-:W-:Y:S02]  /*0d00*/  @!P2 FSEL R13, R13, R9, !P4 ;  /* 0x000000090d0da208 */ /* 0x000fe40006000000 */
[----:B--2---:R-:W-:Y:S02]  /*0d10*/  @!P3 FSEL R10, R7, R10, !P1 ;  /* 0x0000000a070ab208 */ /* 0x004fe40004800000 */
[----:B------:R-:W-:Y:S01]  /*0d20*/  @!P3 FSEL R11, R15, R11, !P1 ;  /* 0x0000000b0f0bb208 */ /* 0x000fe20004800000 */
[----:B------:R-:W-:Y:S05]  /*0d30*/  @P6 BRA `(.L_x_2178) ;  /* 0x000000e000006947 */ /* 0x000fea0003800000 */
[----:B------:R-:W-:Y:S01]  /*0d40*/  IMAD.IADD R6, R3, 0x1, R18 ;  /* 0x0000000103067824 */ /* 0x000fe200078e0212 */
[----:B------:R-:W-:Y:S01]  /*0d50*/  IADD3 R18, R18, 0x80, RZ ;  /* 0x0000008012127810 */ /* 0x000fe20007ffe0ff */
[----:B------:R-:W-:-:S03]  /*0d60*/  IMAD.MOV.U32 R7, RZ, RZ, 0x8 ;  /* 0x00000008ff077424 */ /* 0x000fc600078e00ff */
[----:B------:R-:W-:Y:S01]  /*0d70*/  ISETP.GE.AND P0, PT, R18, R0, PT ;  /* 0x000000001200720c */ /* 0x000fe20003f06270 */
[----:B------:R-:W-:-:S05]  /*0d80*/  IMAD.WIDE.U32 R6, R6, R7, c[0x0][0x168] ;  /* 0x00005a0006067625 */ /* 0x000fca00078e0007 */
[----:B------:R0:W-:Y:S07]  /*0d90*/  STG.E.64 [R6.64], R20 ;  /* 0x0000001406007986 */ /* 0x0001ee000c101b04 */
[----:B------:R-:W-:Y:S05]  /*0da0*/  @P0 BRA `(.L_x_2179) ;  /* 0x000000f000000947 */ /* 0x000fea0003800000 */
[----:B0-----:R-:W-:Y:S01]  /*0db0*/  IMAD.IADD R6, R3, 0x1, R18 ;  /* 0x0000000103067824 */ /* 0x001fe200078e0212 */
[----:B------:R-:W-:Y:S01]  /*0dc0*/  IADD3 R18, R18, 0x80, RZ ;  /* 0x0000008012127810 */ /* 0x000fe20007ffe0ff */
[----:B------:R-:W-:Y:S02]  /*0dd0*/  IMAD.MOV.U32 R7, RZ, RZ, 0x8 ;  /* 0x00000008ff077424 */ /* 0x000fe400078e00ff */
[----:B------:R-:W-:-:S02]  /*0de0*/  IMAD.MOV.U32 R8, RZ, RZ, R2 ;  /* 0x000000ffff087224 */ /* 0x000fc400078e0002 */
[----:B------:R-:W-:-:S04]  /*0df0*/  IMAD.WIDE.U32 R6, R6, R7, c[0x0][0x168] ;  /* 0x00005a0006067625 */ /* 0x000fc800078e0007 */
[----:B------:R-:W-:-:S05]  /*0e00*/  IMAD.MOV.U32 R9, RZ, RZ, R17 ;  /* 0x000000ffff097224 */ /* 0x000fca00078e0011 */
[----:B------:R0:W-:Y:S02]  /*0e10*/  STG.E.64 [R6.64], R8 ;  /* 0x0000000806007986 */ /* 0x0001e4000c101b04 */
.L_x_2178:
[----:B------:R-:W-:-:S13]  /*0e20*/  ISETP.GE.AND P0, PT, R18, R0, PT ;  /* 0x000000001200720c */ /* 0x000fda0003f06270 */
[----:B------:R-:W-:Y:S05]  /*0e30*/  @P0 BRA `(.L_x_2180) ;  /* 0x000000d000000947 */ /* 0x000fea0003800000 */
[----:B0-----:R-:W-:Y:S01]  /*0e40*/  IMAD.IADD R6, R3, 0x1, R18 ;  /* 0x0000000103067824 */ /* 0x001fe200078e0212 */
[----:B------:R-:W-:Y:S01]  /*0e50*/  IADD3 R18, R18, 0x80, RZ ;  /* 0x0000008012127810 */ /* 0x000fe20007ffe0ff */
[----:B------:R-:W-:Y:S02]  /*0e60*/  IMAD.MOV.U32 R7, RZ, RZ, 0x8 ;  /* 0x00000008ff077424 */ /* 0x000fe400078e00ff */
[----:B------:R-:W-:Y:S02]  /*0e70*/  IMAD.MOV.U32 R17, RZ, RZ, R23 ;  /* 0x000000ffff117224 */ /* 0x000fe400078e0017 */
[----:B------:R-:W-:-:S05]  /*0e80*/  IMAD.WIDE.U32 R6, R6, R7, c[0x0][0x168] ;  /* 0x00005a0006067625 */ /* 0x000fca00078e0007 */
[----:B------:R0:W-:Y:S02]  /*0e90*/  STG.E.64 [R6.64], R16 ;  /* 0x0000001006007986 */ /* 0x0001e4000c101b04 */
.L_x_2179:
[----:B------:R-:W-:-:S13]  /*0ea0*/  ISETP.GE.AND P0, PT, R18, R0, PT ;  /* 0x000000001200720c */ /* 0x000fda0003f06270 */
[----:B------:R-:W-:Y:S05]  /*0eb0*/  @P0 BRA `(.L_x_2181) ;  /* 0x000000e000000947 */ /* 0x000fea0003800000 */
[----:B0-----:R-:W-:Y:S01]  /*0ec0*/  IMAD.IADD R6, R3, 0x1, R18 ;  /* 0x0000000103067824 */ /* 0x001fe200078e0212 */
[----:B------:R-:W-:Y:S01]  /*0ed0*/  IADD3 R18, R18, 0x80, RZ ;  /* 0x0000008012127810 */ /* 0x000fe20007ffe0ff */
[----:B------:R-:W-:-:S04]  /*0ee0*/  IMAD.MOV.U32 R7, RZ, RZ, 0x8 ;  /* 0x00000008ff077424 */ /* 0x000fc800078e00ff */
[----:B------:R-:W-:-:S05]  /*0ef0*/  IMAD.WIDE.U32 R6, R6, R7, c[0x0][0x168] ;  /* 0x00005a0006067625 */ /* 0x000fca00078e0007 */
[----:B------:R0:W-:Y:S02]  /*0f00*/  STG.E.64 [R6.64], R4 ;  /* 0x0000000406007986 */ /* 0x0001e4000c101b04 */
.L_x_2180:
[----:B------:R-:W-:-:S13]  /*0f10*/  ISETP.GE.AND P0, PT, R18, R0, PT ;  /* 0x000000001200720c */ /* 0x000fda0003f06270 */
[----:B------:R-:W-:Y:S01]  /*0f20*/  @P0 BREAK B1 ;  /* 0x0000000000010942 */ /* 0x000fe20003800000 */
[----:B------:R-:W-:Y:S05]  /*0f30*/  @P0 BRA `(.L_x_2182) ;  /* 0x000000d000000947 */ /* 0x000fea0003800000 */
[----:B0-----:R-:W-:Y:S01]  /*0f40*/  IMAD.IADD R4, R3, 0x1, R18 ;  /* 0x0000000103047824 */ /* 0x001fe200078e0212 */
[----:B------:R-:W-:Y:S01]  /*0f50*/  IADD3 R18, R18, 0x80, RZ ;  /* 0x0000008012127810 */ /* 0x000fe20007ffe0ff */
[----:B------:R-:W-:Y:S02]  /*0f60*/  IMAD.MOV.U32 R5, RZ, RZ, 0x8 ;  /* 0x00000008ff057424 */ /* 0x000fe400078e00ff */
[----:B------:R-:W-:Y:S02]  /*0f70*/  IMAD.MOV.U32 R23, RZ, RZ, R19 ;  /* 0x000000ffff177224 */ /* 0x000fe400078e0013 */
[----:B------:R-:W-:-:S05]  /*0f80*/  IMAD.WIDE.U32 R4, R4, R5, c[0x0][0x168] ;  /* 0x00005a0004047625 */ /* 0x000fca00078e0005 */
[----:B------:R0:W-:Y:S02]  /*0f90*/  STG.E.64 [R4.64], R22 ;  /* 0x0000001604007986 */ /* 0x0001e4000c101b04 */
.L_x_2181:
[----:B------:R-:W-:Y:S05]  /*0fa0*/  BSYNC B1 ;  /* 0x0000000000017941 */ /* 0x000fea0003800000 */
.L_x_2177:
[----:B------:R-:W-:-:S13]  /*0fb0*/  ISETP.GE.AND P0, PT, R18, R0, PT ;  /* 0x000000001200720c */ /* 0x000fda0003f06270 */
[----:B0-----:R-:W-:Y:S01]  /*0fc0*/  @!P0 IMAD.IADD R4, R3, 0x1, R18 ;  /* 0x0000000103048824 */ /* 0x001fe200078e0212 */
[----:B------:R-:W-:Y:S01]  /*0fd0*/  @!P0 IADD3 R18, R18, 0x80, RZ ;  /* 0x0000008012128810 */ /* 0x000fe20007ffe0ff */
[----:B------:R-:W-:-:S04]  /*0fe0*/  @!P0 IMAD.MOV.U32 R5, RZ, RZ, 0x8 ;  /* 0x00000008ff058424 */ /* 0x000fc800078e00ff */
[----:B------:R-:W-:-:S05]  /*0ff0*/  @!P0 IMAD.WIDE.U32 R4, R4, R5, c[0x0][0x168] ;  /* 0x00005a0004048625 */ /* 0x000fca00078e0005 */
[----:B------:R0:W-:Y:S02]  /*1000*/  @!P0 STG.E.64 [R4.64], R12 ;  /* 0x0000000c04008986 */ /* 0x0001e4000c101b04 */
.L_x_2182:
[----:B------:R-:W-:Y:S05]  /*1010*/  BSYNC B0 ;  /* 0x0000000000007941 */ /* 0x000fea0003800000 */
.L_x_2176:
[----:B------:R-:W-:Y:S01]  /*1020*/  WARPSYNC 0xffffffff ;  /* 0xffffffff00007948 */ /* 0x000fe20003800000 */
[----:B------:R-:W-:-:S13]  /*1030*/  ISETP.GE.AND P0, PT, R18, R0, PT ;  /* 0x000000001200720c */ /* 0x000fda0003f06270 */
[----:B------:R-:W-:Y:S05]  /*1040*/  @P0 EXIT ;  /* 0x000000000000094d */ /* 0x000fea0003800000 */
[----:B------:R-:W-:Y:S02]  /*1050*/  IMAD.IADD R3, R3, 0x1, R18 ;  /* 0x0000000103037824 */ /* 0x000fe400078e0212 */
[----:B------:R-:W-:-:S04]  /*1060*/  IMAD.MOV.U32 R2, RZ, RZ, 0x8 ;  /* 0x00000008ff027424 */ /* 0x000fc800078e00ff */
[----:B------:R-:W-:-:S05]  /*1070*/  IMAD.WIDE.U32 R2, R3, R2, c[0x0][0x168] ;  /* 0x00005a0003027625 */ /* 0x000fca00078e0002 */
[----:B------:R-:W-:Y:S01]  /*1080*/  STG.E.64 [R2.64], R10 ;  /* 0x0000000a02007986 */ /* 0x000fe2000c101b04 */
[----:B------:R-:W-:Y:S05]  /*1090*/  EXIT ;  /* 0x000000000000794d */ /* 0x000fea0003800000 */
.L_x_2183:
        /* <DEDUP_REMOVED lines=14> */
.L_x_2219:


//--------------------- .text._ZN2at6native29vectorized_elementwise_kernelILi4EZZZNS0_17angle_kernel_cudaERNS_18TensorIteratorBaseEENKUlvE0_clEvENKUlvE_clEvEUldE_St5arrayIPcLm2EEEEviT0_T1_ --------------------------
	.section	.text._ZN2at6native29vectorized_elementwise_kernelILi4EZZZNS0_17angle_kernel_cudaERNS_18TensorIteratorBaseEENKUlvE0_clEvENKUlvE_clEvEUldE_St5arrayIPcLm2EEEEviT0_T1_,"ax",@progbits
	.sectioninfo	@"SHI_REGISTERS=32"
	.align	128
        .global         _ZN2at6native29vectorized_elementwise_kernelILi4EZZZNS0_17angle_kernel_cudaERNS_18TensorIteratorBaseEENKUlvE0_clEvENKUlvE_clEvEUldE_St5arrayIPcLm2EEEEviT0_T1_
        .type           _ZN2at6native29vectorized_elementwise_kernelILi4EZZZNS0_17angle_kernel_cudaERNS_18TensorIteratorBaseEENKUlvE0_clEvENKUlvE_clEvEUldE_St5arrayIPcLm2EEEEviT0_T1_,@function
        .size           _ZN2at6native29vectorized_elementwise_kernelILi4EZZZNS0_17angle_kernel_cudaERNS_18TensorIteratorBaseEENKUlvE0_clEvENKUlvE_clEvEUldE_St5arrayIPcLm2EEEEviT0_T1_,(.L_x_2220 - _ZN2at6native29vectorized_elementwise_kernelILi4EZZZNS0_17angle_kernel_cudaERNS_18TensorIteratorBaseEENKUlvE0_clEvENKUlvE_clEvEUldE_St5arrayIPcLm2EEEEviT0_T1_)
        .other          _ZN2at6native29vectorized_elementwise_kernelILi4EZZZNS0_17angle_kernel_cudaERNS_18TensorIteratorBaseEENKUlvE0_clEvENKUlvE_clEvEUldE_St5arrayIPcLm2EEEEviT0_T1_,@"STO_CUDA_ENTRY STV_DEFAULT"
_ZN2at6native29vectorized_elementwise_kernelILi4EZZZNS0_17angle_kernel_cudaERNS_18TensorIteratorBaseEENKUlvE0_clEvENKUlvE_clEvEUldE_St5arrayIPcLm2EEEEviT0_T1_:
.text._ZN2at6native29vectorized_elementwise_kernelILi4EZZZNS0_17angle_kernel_cudaERNS_18TensorIteratorBaseEENKUlvE0_clEvENKUlvE_clEvEUldE_St5arrayIPcLm2EEEEviT0_T1_:
        /* <DEDUP_REMOVED lines=84> */
.L_x_2184:
        /* <DEDUP_REMOVED lines=142> */
.L_x_2187:
        /* <DEDUP_REMOVED lines=8> */
.L_x_2188:
[----:B------:R-:W-:-:S13]  /*0ea0*/  ISETP.GE.AND P0, PT, R18, R0, PT ;  /* 0x000000001200720c */ /* 0x000fda0003f06270 */
[----:B------:R-:W-:Y:S05]  /*0eb0*/  @P0 BRA `(.L_x_2190) ;  /* 0x000000e000000947 */ /* 0x000fea0003800000 */
[----:B0-----:R-:W-:Y:S01]  /*0ec0*/  IMAD.IADD R6, R3, 0x1, R18 ;  /* 0x0000000103067824 */ /* 0x001fe200078e0212 */
[----:B------:R-:W-:Y:S01]  /*0ed0*/  IADD3 R18, R18, 0x80, RZ ;  /* 0x0000008012127810 */ /* 0x000fe20007ffe0ff */
[----:B------:R-:W-:-:S04]  /*0ee0*/  IMAD.MOV.U32 R7, RZ, RZ, 0x8 ;  /* 0x00000008ff077424 */ /* 0x000fc800078e00ff */
[----:B------:R-:W-:-:S05]  /*0ef0*/  IMAD.WIDE.U32 R6, R6, R7, c[0x0][0x168] ;  /* 0x00005a0006067625 */ /* 0x000fca00078e0007 */
[----:B------:R0:W-:Y:S02]  /*0f00*/  STG.E.64 [R6.64], R4 ;  /* 0x0000000406007986 */ /* 0x0001e4000c101b04 */
.L_x_2189:
        /* <DEDUP_REMOVED lines=9> */
.L_x_2190:
[----:B------:R-:W-:Y:S05]  /*0fa0*/  BSYNC B1 ;  /* 0x0000000000017941 */ /* 0x000fea0003800000 */
.L_x_2186:
[----:B------:R-:W-:-:S13]  /*0fb0*/  ISETP.GE.AND P0, PT, R18, R0, PT ;  /* 0x000000001200720c */ /* 0x000fda0003f06270 */
[----:B0-----:R-:W-:Y:S01]  /*0fc0*/  @!P0 IMAD.IADD R4, R3, 0x1, R18 ;  /* 0x0000000103048824 */ /* 0x001fe200078e0212 */
[----:B------:R-:W-:Y:S01]  /*0fd0*/  @!P0 IADD3 R18, R18, 0x80, RZ ;  /* 0x0000008012128810 */ /* 0x000fe20007ffe0ff */
[----:B------:R-:W-:-:S04]  /*0fe0*/  @!P0 IMAD.MOV.U32 R5, RZ, RZ, 0x8 ;  /* 0x00000008ff058424 */ /* 0x000fc800078e00ff */
[----:B------:R-:W-:-:S05]  /*0ff0*/  @!P0 IMAD.WIDE.U32 R4, R4, R5, c[0x0][0x168] ;  /* 0x00005a0004048625 */ /* 0x000fca00078e0005 */
[----:B------:R0:W-:Y:S02]  /*1000*/  @!P0 STG.E.64 [R4.64], R12 ;  /* 0x0000000c04008986 */ /* 0x0001e4000c101b04 */
.L_x_2191:
[----:B------:R-:W-:Y:S05]  /*1010*/  BSYNC B0 ;  /* 0x0000000000007941 */ /* 0x000fea0003800000 */
.L_x_2185:
        /* <DEDUP_REMOVED lines=8> */
.L_x_2192:
        /* <DEDUP_REMOVED lines=14> */
.L_x_2220:


//--------------------- .text._ZN2at6native29vectorized_elementwise_kernelILi8EZZZNS0_17angle_kernel_cudaERNS_18TensorIteratorBaseEENKUlvE0_clEvENKUlvE_clEvEUldE_St5arrayIPcLm2EEEEviT0_T1_ --------------------------
	.section	.text._ZN2at6native29vectorized_elementwise_kernelILi8EZZZNS0_17angle_kernel_cudaERNS_18TensorIteratorBaseEENKUlvE0_clEvENKUlvE_clEvEUldE_St5arrayIPcLm2EEEEviT0_T1_,"ax",@progbits
	.sectioninfo	@"SHI_REGISTERS=4"
	.align	128
        .global         _ZN2at6native29vectorized_elementwise_kernelILi8EZZZNS0_17angle_kernel_cudaERNS_18TensorIteratorBaseEENKUlvE0_clEvENKUlvE_clEvEUldE_St5arrayIPcLm2EEEEviT0_T1_
        .type           _ZN2at6native29vectorized_elementwise_kernelILi8EZZZNS0_17angle_kernel_cudaERNS_18TensorIteratorBaseEENKUlvE0_clEvENKUlvE_clEvEUldE_St5arrayIPcLm2EEEEviT0_T1_,@function
        .size           _ZN2at6native29vectorized_elementwise_kernelILi8EZZZNS0_17angle_kernel_cudaERNS_18TensorIteratorBaseEENKUlvE0_clEvENKUlvE_clEvEUldE_St5arrayIPcLm2EEEEviT0_T1_,(.L_x_2221 - _ZN2at6native29vectorized_elementwise_kernelILi8EZZZNS0_17angle_kernel_cudaERNS_18TensorIteratorBaseEENKUlvE0_clEvENKUlvE_clEvEUldE_St5arrayIPcLm2EEEEviT0_T1_)
        .other          _ZN2at6native29vectorized_elementwise_kernelILi8EZZZNS0_17angle_kernel_cudaERNS_18TensorIteratorBaseEENKUlvE0_clEvENKUlvE_clEvEUldE_St5arrayIPcLm2EEEEviT0_T1_,@"STO_CUDA_ENTRY STV_DEFAULT"
_ZN2at6native29vectorized_elementwise_kernelILi8EZZZNS0_17angle_kernel_cudaERNS_18TensorIteratorBaseEENKUlvE0_clEvENKUlvE_clEvEUldE_St5arrayIPcLm2EEEEviT0_T1_:
.text._ZN2at6native29vectorized_elementwise_kernelILi8EZZZNS0_17angle_kernel_cudaERNS_18TensorIteratorBaseEENKUlvE0_clEvENKUlvE_clEvEUldE_St5arrayIPcLm2EEEEviT0_T1_:
[----:B------:R-:W-:Y:S02]  /*0000*/  MOV R1, c[0x0][0x28] ;  /* 0x00000a0000017a02 */ /* 0x000fe40000000f00 */
[----:B------:R-:W-:Y:S05]  /*0010*/  EXIT ;  /* 0x000000000000794d */ /* 0x000fea0003800000 */
.L_x_2193:
        /* <DEDUP_REMOVED lines=14> */
.L_x_2221:


//--------------------- .nv.global.init           --------------------------
	.section	.nv.global.init,"aw",@progbits
.nv.global.init:
	.type		$str$6,@object
	.size		$str$6,(__unnamed_1 - $str$6)
$str$6:
        /*0000*/ 	.byte	0x66, 0x61, 0x6c, 0x73, 0x65, 0x00
	.type		__unnamed_1,@object
	.size		__unnamed_1,(__unnamed_5 - __unnamed_1)
__unnamed_1:
        /*0006*/ 	.byte	0x66, 0x65, 0x74, 0x63, 0x68, 0x5f, 0x61, 0x6e, 0x64, 0x5f, 0x63, 0x61, 0x73, 0x74, 0x00
	.type		__unnamed_5,@object
	.size		__unnamed_5,(__unnamed_3 - __unnamed_5)
__unnamed_5:
        /*0015*/ 	.byte	0x66, 0x65, 0x74, 0x63, 0x68, 0x5f, 0x61, 0x6e, 0x64, 0x5f, 0x63, 0x61, 0x73, 0x74, 0x00
	.type		__unnamed_3,@object
	.size		__unnamed_3,(__unnamed_7 - __unnamed_3)
__unnamed_3:
        /*0024*/ 	.byte	0x66, 0x65, 0x74, 0x63, 0x68, 0x5f, 0x61, 0x6e, 0x64, 0x5f, 0x63, 0x61, 0x73, 0x74, 0x00
	.type		__unnamed_7,@object
	.size		__unnamed_7,(__unnamed_2 - __unnamed_7)
__unnamed_7:
        /*0033*/ 	.byte	0x66, 0x65, 0x74, 0x63, 0x68, 0x5f, 0x61, 0x6e, 0x64, 0x5f, 0x63, 0x61, 0x73, 0x74, 0x00
	.type		__unnamed_2,@object
	.size		__unnamed_2,(__unnamed_6 - __unnamed_2)
__unnamed_2:
        /*0042*/ 	.byte	0x63, 0x61, 0x73, 0x74, 0x5f, 0x61, 0x6e, 0x64, 0x5f, 0x73, 0x74, 0x6f, 0x72, 0x65, 0x00
	.type		__unnamed_6,@object
	.size		__unnamed_6,(__unnamed_4 - __unnamed_6)
__unnamed_6:
        /*0051*/ 	.byte	0x63, 0x61, 0x73, 0x74, 0x5f, 0x61, 0x6e, 0x64, 0x5f, 0x73, 0x74, 0x6f, 0x72, 0x65, 0x00
	.type		__unnamed_4,@object
	.size		__unnamed_4,(__unnamed_8 - __unnamed_4)
__unnamed_4:
        /*0060*/ 	.byte	0x63, 0x61, 0x73, 0x74, 0x5f, 0x61, 0x6e, 0x64, 0x5f, 0x73, 0x74, 0x6f, 0x72, 0x65, 0x00
	.type		__unnamed_8,@object
	.size		__unnamed_8,($str$7 - __unnamed_8)
__unnamed_8:
        /*006f*/ 	.byte	0x63, 0x61, 0x73, 0x74, 0x5f, 0x61, 0x6e, 0x64, 0x5f, 0x73, 0x74, 0x6f, 0x72, 0x65, 0x00
	.type		$str$7,@object
	.size		$str$7,(.L_37 - $str$7)
$str$7:
        /*007e*/ 	.byte	0x2f, 0x72, 0x6f, 0x6f, 0x74, 0x2f, 0x2e, 0x70, 0x79, 0x65, 0x6e, 0x76, 0x2f, 0x76, 0x65, 0x72
        /*008e*/ 	.byte	0x73, 0x69, 0x6f, 0x6e, 0x73, 0x2f, 0x33, 0x2e, 0x31, 0x33, 0x2e, 0x31, 0x32, 0x2f, 0x6c, 0x69
        /*009e*/ 	.byte	0x62, 0x2f, 0x70, 0x79, 0x74, 0x68, 0x6f, 0x6e, 0x33, 0x2e, 0x31, 0x33, 0x2f, 0x73, 0x69, 0x74
        /*00ae*/ 	.byte	0x65, 0x2d, 0x70, 0x61, 0x63, 0x6b, 0x61, 0x67, 0x65, 0x73, 0x2f, 0x74, 0x6f, 0x72, 0x63, 0x68
        /*00be*/ 	.byte	0x2f, 0x69, 0x6e, 0x63, 0x6c, 0x75, 0x64, 0x65, 0x2f, 0x63, 0x31, 0x30, 0x2f, 0x63, 0x6f, 0x72
        /*00ce*/ 	.byte	0x65, 0x2f, 0x44, 0x79, 0x6e, 0x61, 0x6d, 0x69, 0x63, 0x43, 0x61, 0x73, 0x74, 0x2e, 0x68, 0x00
.L_37:


//--------------------- .nv.global                --------------------------
	.section	.nv.global,"aw",@nobits
.nv.global:
	.type		_ZN53_INTERNAL_d1c050ad_22_UnaryComplexKernels_cu_215f5bdc4cuda3std3__48in_placeE,@object
	.size		_ZN53_INTERNAL_d1c050ad_22_UnaryComplexKernels_cu_215f5bdc4cuda3std3__48in_placeE,(_ZN53_INTERNAL_d1c050ad_22_UnaryComplexKernels_cu_215f5bdc4cuda3std6ranges3__45__cpo8distanceE - _ZN53_INTERNAL_d1c050ad_22_UnaryComplexKernels_cu_215f5bdc4cuda3std3__48in_placeE)
_ZN53_INTERNAL_d1c050ad_22_UnaryComplexKernels_cu_215f5bdc4cuda3std3__48in_placeE:
	.zero		1
	.type		_ZN53_INTERNAL_d1c050ad_22_UnaryComplexKernels_cu_215f5bdc4cuda3std6ranges3__45__cpo8distanceE,@object
	.size		_ZN53_INTERNAL_d1c050ad_22_UnaryComplexKernels_cu_215f5bdc4cuda3std6ranges3__45__cpo8distanceE,(_ZN53_INTERNAL_d1c050ad_22_UnaryComplexKernels_cu_215f5bdc4cuda3std3__45__cpo6cbeginE - _ZN53_INTERNAL_d1c050ad_22_UnaryComplexKernels_cu_215f5bdc4cuda3std6ranges3__45__cpo8distanceE)
_ZN53_INTERNAL_d1c050ad_22_UnaryComplexKernels_cu_215f5bdc4cuda3std6ranges3__45__cpo8distanceE:
	.zero		1
	.type		_ZN53_INTERNAL_d1c050ad_22_UnaryComplexKernels_cu_215f5bdc4cuda3std3__45__cpo6cbeginE,@object
	.size		_ZN53_INTERNAL_d1c050ad_22_UnaryComplexKernels_cu_215f5bdc4cuda3std3__45__cpo6cbeginE,(_ZN53_INTERNAL_d1c050ad_22_UnaryComplexKernels_cu_215f5bdc4cuda3std6ranges3__45__cpo7advanceE - _ZN53_INTERNAL_d1c050ad_22_UnaryComplexKernels_cu_215f5bdc4cuda3std3__45__cpo6cbeginE)
_ZN53_INTERNAL_d1c050ad_22_UnaryComplexKernels_cu_215f5bdc4cuda3std3__45__cpo6cbeginE:
	.zero		1
	.type		_ZN53_INTERNAL_d1c050ad_22_UnaryComplexKernels_cu_215f5bdc4cuda3std6ranges3__45__cpo7advanceE,@object
	.size		_ZN53_INTERNAL_d1c050ad_22_UnaryComplexKernels_cu_215f5bdc4cuda3std6ranges3__45__cpo7advanceE,(_ZN53_INTERNAL_d1c050ad_22_UnaryComplexKernels_cu_215f5bdc4cuda3std3__45__cpo7crbeginE - _ZN53_INTERNAL_d1c050ad_22_UnaryComplexKernels_cu_215f5bdc4cuda3std6ranges3__45__cpo7advanceE)
_ZN53_INTERNAL_d1c050ad_22_UnaryComplexKernels_cu_215f5bdc4cuda3std6ranges3__45__cpo7advanceE:
	.zero		1
	.type		_ZN53_INTERNAL_d1c050ad_22_UnaryComplexKernels_cu_215f5bdc4cuda3std3__45__cpo7crbeginE,@object
	.size		_ZN53_INTERNAL_d1c050ad_22_UnaryComplexKernels_cu_215f5bdc4cuda3std3__45__cpo7crbeginE,(_ZN53_INTERNAL_d1c050ad_22_UnaryComplexKernels_cu_215f5bdc4cuda3std6ranges3__45__cpo4dataE - _ZN53_INTERNAL_d1c050ad_22_UnaryComplexKernels_cu_215f5bdc4cuda3std3__45__cpo7crbeginE)
_ZN53_INTERNAL_d1c050ad_22_UnaryComplexKernels_cu_215f5bdc4cuda3std3__45__cpo7crbeginE:
	.zero		1
	.type		_ZN53_INTERNAL_d1c050ad_22_UnaryComplexKernels_cu_215f5bdc4cuda3std6ranges3__45__cpo4dataE,@object
	.size		_ZN53_INTERNAL_d1c050ad_22_UnaryComplexKernels_cu_215f5bdc4cuda3std6ranges3__45__cpo4dataE,(_ZN53_INTERNAL_d1c050ad_22_UnaryComplexKernels_cu_215f5bdc4cuda3std6ranges3__45__cpo5beginE - _ZN53_INTERNAL_d1c050ad_22_UnaryComplexKernels_cu_215f5bdc4cuda3std6ranges3__45__cpo4dataE)
_ZN53_INTERNAL_d1c050ad_22_UnaryComplexKernels_cu_215f5bdc4cuda3std6ranges3__45__cpo4dataE:
	.zero		1
	.type		_ZN53_INTERNAL_d1c050ad_22_UnaryComplexKernels_cu_215f5bdc4cuda3std6ranges3__45__cpo5beginE,@object
	.size		_ZN53_INTERNAL_d1c050ad_22_UnaryComplexKernels_cu_215f5bdc4cuda3std6ranges3__45__cpo5beginE,(_ZN53_INTERNAL_d1c050ad_22_UnaryComplexKernels_cu_215f5bdc4cuda3std3__455_GLOBAL__N__d1c050ad_22_UnaryComplexKernels_cu_215f5bdc6ignoreE - _ZN53_INTERNAL_d1c050ad_22_UnaryComplexKernels_cu_215f5bdc4cuda3std6ranges3__45__cpo5beginE)
_ZN53_INTERNAL_d1c050ad_22_UnaryComplexKernels_cu_215f5bdc4cuda3std6ranges3__45__cpo5beginE:
	.zero		1
	.type		_ZN53_INTERNAL_d1c050ad_22_UnaryComplexKernels_cu_215f5bdc4cuda3std3__455_GLOBAL__N__d1c050ad_22_UnaryComplexKernels_cu_215f5bdc6ignoreE,@object
	.size		_ZN53_INTERNAL_d1c050ad_22_UnaryComplexKernels_cu_215f5bdc4cuda3std3__455_GLOBAL__N__d1c050ad_22_UnaryComplexKernels_cu_215f5bdc6ignoreE,(_ZN53_INTERNAL_d1c050ad_22_UnaryComplexKernels_cu_215f5bdc4cuda3std6ranges3__45__cpo4sizeE - _ZN53_INTERNAL_d1c050ad_22_UnaryComplexKernels_cu_215f5bdc4cuda3std3__455_GLOBAL__N__d1c050ad_22_UnaryComplexKernels_cu_215f5bdc6ignoreE)
_ZN53_INTERNAL_d1c050ad_22_UnaryComplexKernels_cu_215f5bdc4cuda3std3__455_GLOBAL__N__d1c050ad_22_UnaryComplexKernels_cu_215f5bdc6ignoreE:
	.zero		1
	.type		_ZN53_INTERNAL_d1c050ad_22_UnaryComplexKernels_cu_215f5bdc4cuda3std6ranges3__45__cpo4sizeE,@object
	.size		_ZN53_INTERNAL_d1c050ad_22_UnaryComplexKernels_cu_215f5bdc4cuda3std6ranges3__45__cpo4sizeE,(_ZN53_INTERNAL_d1c050ad_22_UnaryComplexKernels_cu_215f5bdc4cuda3std3__45__cpo5beginE - _ZN53_INTERNAL_d1c050ad_22_UnaryComplexKernels_cu_215f5bdc4cuda3std6ranges3__45__cpo4sizeE)
_ZN53_INTERNAL_d1c050ad_22_UnaryComplexKernels_cu_215f5bdc4cuda3std6ranges3__45__cpo4sizeE:
	.zero		1
	.type		_ZN53_INTERNAL_d1c050ad_22_UnaryComplexKernels_cu_215f5bdc4cuda3std3__45__cpo5beginE,@object
	.size		_ZN53_INTERNAL_d1c050ad_22_UnaryComplexKernels_cu_215f5bdc4cuda3std3__45__cpo5beginE,(_ZN53_INTERNAL_d1c050ad_22_UnaryComplexKernels_cu_215f5bdc4cuda3std6ranges3__45__cpo6cbeginE - _ZN53_INTERNAL_d1c050ad_22_UnaryComplexKernels_cu_215f5bdc4cuda3std3__45__cpo5beginE)
_ZN53_INTERNAL_d1c050ad_22_UnaryComplexKernels_cu_215f5bdc4cuda3std3__45__cpo5beginE:
	.zero		1
	.type		_ZN53_INTERNAL_d1c050ad_22_UnaryComplexKernels_cu_215f5bdc4cuda3std6ranges3__45__cpo6cbeginE,@object
	.size		_ZN53_INTERNAL_d1c050ad_22_UnaryComplexKernels_cu_215f5bdc4cuda3std6ranges3__45__cpo6cbeginE,(_ZN53_INTERNAL_d1c050ad_22_UnaryComplexKernels_cu_215f5bdc4cuda3std3__45__cpo6rbeginE - _ZN53_INTERNAL_d1c050ad_22_UnaryComplexKernels_cu_215f5bdc4cuda3std6ranges3__45__cpo6cbeginE)
_ZN53_INTERNAL_d1c050ad_22_UnaryComplexKernels_cu_215f5bdc4cuda3std6ranges3__45__cpo6cbeginE:
	.zero		1
	.type		_ZN53_INTERNAL_d1c050ad_22_UnaryComplexKernels_cu_215f5bdc4cuda3std3__45__cpo6rbeginE,@object
	.size		_ZN53_INTERNAL_d1c050ad_22_UnaryComplexKernels_cu_215f5bdc4cuda3std3__45__cpo6rbeginE,(_ZN53_INTERNAL_d1c050ad_22_UnaryComplexKernels_cu_215f5bdc4cuda3std6ranges3__45__cpo4nextE - _ZN53_INTERNAL_d1c050ad_22_UnaryComplexKernels_cu_215f5bdc4cuda3std3__45__cpo6rbeginE)
_ZN53_INTERNAL_d1c050ad_22_UnaryComplexKernels_cu_215f5bdc4cuda3std3__45__cpo6rbeginE:
	.zero		1
	.type		_ZN53_INTERNAL_d1c050ad_22_UnaryComplexKernels_cu_215f5bdc4cuda3std6ranges3__45__cpo4nextE,@object
	.size		_ZN53_INTERNAL_d1c050ad_22_UnaryComplexKernels_cu_215f5bdc4cuda3std6ranges3__45__cpo4nextE,(_ZN53_INTERNAL_d1c050ad_22_UnaryComplexKernels_cu_215f5bdc4cuda3std6ranges3__45__cpo4swapE - _ZN53_INTERNAL_d1c050ad_22_UnaryComplexKernels_cu_215f5bdc4cuda3std6ranges3__45__cpo4nextE)
_ZN53_INTERNAL_d1c050ad_22_UnaryComplexKernels_cu_215f5bdc4cuda3std6ranges3__45__cpo4nextE:
	.zero		1
	.type		_ZN53_INTERNAL_d1c050ad_22_UnaryComplexKernels_cu_215f5bdc4cuda3std6ranges3__45__cpo4swapE,@object
	.size		_ZN53_INTERNAL_d1c050ad_22_UnaryComplexKernels_cu_215f5bdc4cuda3std6ranges3__45__cpo4swapE,(_ZN53_INTERNAL_d1c050ad_22_UnaryComplexKernels_cu_215f5bdc4cuda3std3__420unreachable_sentinelE - _ZN53_INTERNAL_d1c050ad_22_UnaryComplexKernels_cu_215f5bdc4cuda3std6ranges3__45__cpo4swapE)
_ZN53_INTERNAL_d1c050ad_22_UnaryComplexKernels_cu_215f5bdc4cuda3std6ranges3__45__cpo4swapE:
	.zero		1
	.type		_ZN53_INTERNAL_d1c050ad_22_UnaryComplexKernels_cu_215f5bdc4cuda3std3__420unreachable_sentinelE,@object
	.size		_ZN53_INTERNAL_d1c050ad_22_UnaryComplexKernels_cu_215f5bdc4cuda3std3__420unreachable_sentinelE,(_ZN53_INTERNAL_d1c050ad_22_UnaryComplexKernels_cu_215f5bdc6thrust23THRUST_300001_SM_800_NS6system6detail10sequential3seqE - _ZN53_INTERNAL_d1c050ad_22_UnaryComplexKernels_cu_215f5bdc4cuda3std3__420unreachable_sentinelE)
_ZN53_INTERNAL_d1c050ad_22_UnaryComplexKernels_cu_215f5bdc4cuda3std3__420unreachable_sentinelE:
	.zero		1
	.type		_ZN53_INTERNAL_d1c050ad_22_UnaryComplexKernels_cu_215f5bdc6thrust23THRUST_300001_SM_800_NS6system6detail10sequential3seqE,@object
	.size		_ZN53_INTERNAL_d1c050ad_22_UnaryComplexKernels_cu_215f5bdc6thrust23THRUST_300001_SM_800_NS6system6detail10sequential3seqE,(_ZN53_INTERNAL_d1c050ad_22_UnaryComplexKernels_cu_215f5bdc4cuda3std3__45__cpo4cendE - _ZN53_INTERNAL_d1c050ad_22_UnaryComplexKernels_cu_215f5bdc6thrust23THRUST_300001_SM_800_NS6system6detail10sequential3seqE)
_ZN53_INTERNAL_d1c050ad_22_UnaryComplexKernels_cu_215f5bdc6thrust23THRUST_300001_SM_800_NS6system6detail10sequential3seqE:
	.zero		1
	.type		_ZN53_INTERNAL_d1c050ad_22_UnaryComplexKernels_cu_215f5bdc4cuda3std3__45__cpo4cendE,@object
	.size		_ZN53_INTERNAL_d1c050ad_22_UnaryComplexKernels_cu_215f5bdc4cuda3std3__45__cpo4cendE,(_ZN53_INTERNAL_d1c050ad_22_UnaryComplexKernels_cu_215f5bdc4cuda3std6ranges3__45__cpo9iter_swapE - _ZN53_INTERNAL_d1c050ad_22_UnaryComplexKernels_cu_215f5bdc4cuda3std3__45__cpo4cendE)
_ZN53_INTERNAL_d1c050ad_22_UnaryComplexKernels_cu_215f5bdc4cuda3std3__45__cpo4cendE:
	.zero		1
	.type		_ZN53_INTERNAL_d1c050ad_22_UnaryComplexKernels_cu_215f5bdc4cuda3std6ranges3__45__cpo9iter_swapE,@object
	.size		_ZN53_INTERNAL_d1c050ad_22_UnaryComplexKernels_cu_215f5bdc4cuda3std6ranges3__45__cpo9iter_swapE,(_ZN53_INTERNAL_d1c050ad_22_UnaryComplexKernels_cu_215f5bdc4cuda3std3__45__cpo5crendE - _ZN53_INTERNAL_d1c050ad_22_UnaryComplexKernels_cu_215f5bdc4cuda3std6ranges3__45__cpo9iter_swapE)
_ZN53_INTERNAL_d1c050ad_22_UnaryComplexKernels_cu_215f5bdc4cuda3std6ranges3__45__cpo9iter_swapE:
	.zero		1
	.type		_ZN53_INTERNAL_d1c050ad_22_UnaryComplexKernels_cu_215f5bdc4cuda3std3__45__cpo5crendE,@object
	.size		_ZN53_INTERNAL_d1c050ad_22_UnaryComplexKernels_cu_215f5bdc4cuda3std3__45__cpo5crendE,(_ZN53_INTERNAL_d1c050ad_22_UnaryComplexKernels_cu_215f5bdc4cuda3std6ranges3__45__cpo5cdataE - _ZN53_INTERNAL_d1c050ad_22_UnaryComplexKernels_cu_215f5bdc4cuda3std3__45__cpo5crendE)
_ZN53_INTERNAL_d1c050ad_22_UnaryComplexKernels_cu_215f5bdc4cuda3std3__45__cpo5crendE:
	.zero		1
	.type		_ZN53_INTERNAL_d1c050ad_22_UnaryComplexKernels_cu_215f5bdc4cuda3std6ranges3__45__cpo5cdataE,@object
	.size		_ZN53_INTERNAL_d1c050ad_22_UnaryComplexKernels_cu_215f5bdc4cuda3std6ranges3__45__cpo5cdataE,(_ZN53_INTERNAL_d1c050ad_22_UnaryComplexKernels_cu_215f5bdc4cuda3std6ranges3__45__cpo3endE - _ZN53_INTERNAL_d1c050ad_22_UnaryComplexKernels_cu_215f5bdc4cuda3std6ranges3__45__cpo5cdataE)
_ZN53_INTERNAL_d1c050ad_22_UnaryComplexKernels_cu_215f5bdc4cuda3std6ranges3__45__cpo5cdataE:
	.zero		1
	.type		_ZN53_INTERNAL_d1c050ad_22_UnaryComplexKernels_cu_215f5bdc4cuda3std6ranges3__45__cpo3endE,@object
	.size		_ZN53_INTERNAL_d1c050ad_22_UnaryComplexKernels_cu_215f5bdc4cuda3std6ranges3__45__cpo3endE,(_ZN53_INTERNAL_d1c050ad_22_UnaryComplexKernels_cu_215f5bdc4cuda3std3__419piecewise_constructE - _ZN53_INTERNAL_d1c050ad_22_UnaryComplexKernels_cu_215f5bdc4cuda3std6ranges3__45__cpo3endE)
_ZN53_INTERNAL_d1c050ad_22_UnaryComplexKernels_cu_215f5bdc4cuda3std6ranges3__45__cpo3endE:
	.zero		1
	.type		_ZN53_INTERNAL_d1c050ad_22_UnaryComplexKernels_cu_215f5bdc4cuda3std3__419piecewise_constructE,@object
	.size		_ZN53_INTERNAL_d1c050ad_22_UnaryComplexKernels_cu_215f5bdc4cuda3std3__419piecewise_constructE,(_ZN53_INTERNAL_d1c050ad_22_UnaryComplexKernels_cu_215f5bdc4cuda3std6ranges3__45__cpo5ssizeE - _ZN53_INTERNAL_d1c050ad_22_UnaryComplexKernels_cu_215f5bdc4cuda3std3__419piecewise_constructE)
_ZN53_INTERNAL_d1c050ad_22_UnaryComplexKernels_cu_215f5bdc4cuda3std3__419piecewise_constructE:
	.zero		1
	.type		_ZN53_INTERNAL_d1c050ad_22_UnaryComplexKernels_cu_215f5bdc4cuda3std6ranges3__45__cpo5ssizeE,@object
	.size		_ZN53_INTERNAL_d1c050ad_22_UnaryComplexKernels_cu_215f5bdc4cuda3std6ranges3__45__cpo5ssizeE,(_ZN53_INTERNAL_d1c050ad_22_UnaryComplexKernels_cu_215f5bdc4cuda3std3__45__cpo3endE - _ZN53_INTERNAL_d1c050ad_22_UnaryComplexKernels_cu_215f5bdc4cuda3std6ranges3__45__cpo5ssizeE)
_ZN53_INTERNAL_d1c050ad_22_UnaryComplexKernels_cu_215f5bdc4cuda3std6ranges3__45__cpo5ssizeE:
	.zero		1
	.type		_ZN53_INTERNAL_d1c050ad_22_UnaryComplexKernels_cu_215f5bdc4cuda3std3__45__cpo3endE,@object
	.size		_ZN53_INTERNAL_d1c050ad_22_UnaryComplexKernels_cu_215f5bdc4cuda3std3__45__cpo3endE,(_ZN53_INTERNAL_d1c050ad_22_UnaryComplexKernels_cu_215f5bdc4cuda3std6ranges3__45__cpo4cendE - _ZN53_INTERNAL_d1c050ad_22_UnaryComplexKernels_cu_215f5bdc4cuda3std3__45__cpo3endE)
_ZN53_INTERNAL_d1c050ad_22_UnaryComplexKernels_cu_215f5bdc4cuda3std3__45__cpo3endE:
	.zero		1
	.type		_ZN53_INTERNAL_d1c050ad_22_UnaryComplexKernels_cu_215f5bdc4cuda3std6ranges3__45__cpo4cendE,@object
	.size		_ZN53_INTERNAL_d1c050ad_22_UnaryComplexKernels_cu_215f5bdc4cuda3std6ranges3__45__cpo4cendE,(_ZN53_INTERNAL_d1c050ad_22_UnaryComplexKernels_cu_215f5bdc4cuda3std3__45__cpo4rendE - _ZN53_INTERNAL_d1c050ad_22_UnaryComplexKernels_cu_215f5bdc4cuda3std6ranges3__45__cpo4cendE)
_ZN53_INTERNAL_d1c050ad_22_UnaryComplexKernels_cu_215f5bdc4cuda3std6ranges3__45__cpo4cendE:
	.zero		1
	.type		_ZN53_INTERNAL_d1c050ad_22_UnaryComplexKernels_cu_215f5bdc4cuda3std3__45__cpo4rendE,@object
	.size		_ZN53_INTERNAL_d1c050ad_22_UnaryComplexKernels_cu_215f5bdc4cuda3std3__45__cpo4rendE,(_ZN53_INTERNAL_d1c050ad_22_UnaryComplexKernels_cu_215f5bdc4cuda3std6ranges3__45__cpo4prevE - _ZN53_INTERNAL_d1c050ad_22_UnaryComplexKernels_cu_215f5bdc4cuda3std3__45__cpo4rendE)
_ZN53_INTERNAL_d1c050ad_22_UnaryComplexKernels_cu_215f5bdc4cuda3std3__45__cpo4rendE:
	.zero		1
	.type		_ZN53_INTERNAL_d1c050ad_22_UnaryComplexKernels_cu_215f5bdc4cuda3std6ranges3__45__cpo4prevE,@object
	.size		_ZN53_INTERNAL_d1c050ad_22_UnaryComplexKernels_cu_215f5bdc4cuda3std6ranges3__45__cpo4prevE,(_ZN53_INTERNAL_d1c050ad_22_UnaryComplexKernels_cu_215f5bdc4cuda3std6ranges3__45__cpo9iter_moveE - _ZN53_INTERNAL_d1c050ad_22_UnaryComplexKernels_cu_215f5bdc4cuda3std6ranges3__45__cpo4prevE)
_ZN53_INTERNAL_d1c050ad_22_UnaryComplexKernels_cu_215f5bdc4cuda3std6ranges3__45__cpo4prevE:
	.zero		1
	.type		_ZN53_INTERNAL_d1c050ad_22_UnaryComplexKernels_cu_215f5bdc4cuda3std6ranges3__45__cpo9iter_moveE,@object
	.size		_ZN53_INTERNAL_d1c050ad_22_UnaryComplexKernels_cu_215f5bdc4cuda3std6ranges3__45__cpo9iter_moveE,(.L_21 - _ZN53_INTERNAL_d1c050ad_22_UnaryComplexKernels_cu_215f5bdc4cuda3std6ranges3__45__cpo9iter_moveE)
_ZN53_INTERNAL_d1c050ad_22_UnaryComplexKernels_cu_215f5bdc4cuda3std6ranges3__45__cpo9iter_moveE:
	.zero		1
.L_21:


//--------------------- SYMBOLS --------------------------

	.type		__assertfail,@function
